	.target	sm_90a

	.elftype	@"ET_EXEC"


//--------------------- .note.nv.tkinfo           --------------------------
	.section	.note.nv.tkinfo,"",@"SHT_NOTE"
	.sectionflags	@"SHF_NOTE_NV_TKINFO"
	.tkinfo
        /*0018*/ 	.word	0x00000002
        /*0030*/ 	.string	""
        /*0030*/ 	.string	"ptxas"
        /*0030*/ 	.string	"Cuda compilation tools, release 13.0, V13.0.88"
        /*0030*/ 	.string	"Build cuda_13.0.r13.0/compiler.36424714_0"
        /*0030*/ 	.string	"-arch sm_90a -m 64 "



//--------------------- .note.nv.cuinfo           --------------------------
	.section	.note.nv.cuinfo,"",@"SHT_NOTE"
	.sectionflags	@"SHF_NOTE_NV_CUINFO"
        /*0018*/ 	.short	0x0002
        /*001a*/ 	.short	0x005a
        /*001c*/ 	.short	0x0082
	.zero		2


//--------------------- .nv.info                  --------------------------
	.section	.nv.info,"",@"SHT_CUDA_INFO"
	.align	4


	//----- nvinfo : EIATTR_REGCOUNT
	.align		4
        /*0000*/ 	.byte	0x04, 0x2f
        /*0002*/ 	.short	(.L_12 - .L_11)
	.align		4
.L_11:
        /*0004*/ 	.word	index@(_ZN7cutlass13device_kernelIN5flash19enable_sm80_to_sm89INS1_16FlashAttnFwdSm80INS1_25CollectiveMainloopFwdSm80ILi8ELi1ELb0EN4cute5tupleIJNS5_1CILi128EEENS7_ILi48EEENS7_ILi256EEEEEELi256ENS_6half_tEfNS_4arch4Sm80ELb1ELb0ELb0ELb1ELb1ELb1ELb1ELb1EEENS1_21CollectiveEpilogueFwdINS6_IJS8_SA_S9_EEENS6_IJNS7_ILi1EEESI_SI_EEESC_SE_Li256ELb1ELb1ELb1ELb0EEENS1_36VarlenDynamicPersistentTileSchedulerILi128ELi48ELi256ELi256ELb1ELb1ELb0ELb1ELb1ELb1EEEEEEEEEvNT_6ParamsE)
        /*0008*/ 	.word	0x00000004


	//----- nvinfo : EIATTR_FRAME_SIZE
	.align		4
.L_12:
        /*000c*/ 	.byte	0x04, 0x11
        /*000e*/ 	.short	(.L_14 - .L_13)
	.align		4
.L_13:
        /*0010*/ 	.word	index@(_ZN7cutlass13device_kernelIN5flash19enable_sm80_to_sm89INS1_16FlashAttnFwdSm80INS1_25CollectiveMainloopFwdSm80ILi8ELi1ELb0EN4cute5tupleIJNS5_1CILi128EEENS7_ILi48EEENS7_ILi256EEEEEELi256ENS_6half_tEfNS_4arch4Sm80ELb1ELb0ELb0ELb1ELb1ELb1ELb1ELb1EEENS1_21CollectiveEpilogueFwdINS6_IJS8_SA_S9_EEENS6_IJNS7_ILi1EEESI_SI_EEESC_SE_Li256ELb1ELb1ELb1ELb0EEENS1_36VarlenDynamicPersistentTileSchedulerILi128ELi48ELi256ELi256ELb1ELb1ELb0ELb1ELb1ELb1EEEEEEEEEvNT_6ParamsE)
        /*0014*/ 	.word	0x00000000


	//----- nvinfo : EIATTR_REGCOUNT
	.align		4
.L_14:
        /*0018*/ 	.byte	0x04, 0x2f
        /*001a*/ 	.short	(.L_16 - .L_15)
	.align		4
.L_15:
        /*001c*/ 	.word	index@(_ZN7cutlass13device_kernelIN5flash19enable_sm80_to_sm89INS1_16FlashAttnFwdSm80INS1_25CollectiveMainloopFwdSm80ILi8ELi1ELb0EN4cute5tupleIJNS5_1CILi128EEENS7_ILi64EEENS7_ILi256EEEEEELi256ENS_6half_tEfNS_4arch4Sm80ELb1ELb0ELb0ELb1ELb1ELb0ELb1ELb1EEENS1_21CollectiveEpilogueFwdINS6_IJS8_SA_S9_EEENS6_IJNS7_ILi1EEESI_SI_EEESC_SE_Li256ELb1ELb1ELb1ELb0EEENS1_36VarlenDynamicPersistentTileSchedulerILi128ELi64ELi256ELi256ELb1ELb1ELb0ELb1ELb1ELb1EEEEEEEEEvNT_6ParamsE)
        /*0020*/ 	.word	0x00000004


	//----- nvinfo : EIATTR_FRAME_SIZE
	.align		4
.L_16:
        /*0024*/ 	.byte	0x04, 0x11
        /*0026*/ 	.short	(.L_18 - .L_17)
	.align		4
.L_17:
        /*0028*/ 	.word	index@(_ZN7cutlass13device_kernelIN5flash19enable_sm80_to_sm89INS1_16FlashAttnFwdSm80INS1_25CollectiveMainloopFwdSm80ILi8ELi1ELb0EN4cute5tupleIJNS5_1CILi128EEENS7_ILi64EEENS7_ILi256EEEEEELi256ENS_6half_tEfNS_4arch4Sm80ELb1ELb0ELb0ELb1ELb1ELb0ELb1ELb1EEENS1_21CollectiveEpilogueFwdINS6_IJS8_SA_S9_EEENS6_IJNS7_ILi1EEESI_SI_EEESC_SE_Li256ELb1ELb1ELb1ELb0EEENS1_36VarlenDynamicPersistentTileSchedulerILi128ELi64ELi256ELi256ELb1ELb1ELb0ELb1ELb1ELb1EEEEEEEEEvNT_6ParamsE)
        /*002c*/ 	.word	0x00000000


	//----- nvinfo : EIATTR_REGCOUNT
	.align		4
.L_18:
        /*0030*/ 	.byte	0x04, 0x2f
        /*0032*/ 	.short	(.L_20 - .L_19)
	.align		4
.L_19:
        /*0034*/ 	.word	index@(_ZN7cutlass13device_kernelIN5flash19enable_sm80_to_sm89INS1_16FlashAttnFwdSm80INS1_25CollectiveMainloopFwdSm80ILi8ELi1ELb0EN4cute5tupleIJNS5_1CILi128EEENS7_ILi96EEENS7_ILi256EEEEEELi256ENS_6half_tEfNS_4arch4Sm80ELb1ELb0ELb0ELb0ELb1ELb0ELb1ELb1EEENS1_21CollectiveEpilogueFwdINS6_IJS8_SA_S9_EEENS6_IJNS7_ILi1EEESI_SI_EEESC_SE_Li256ELb0ELb1ELb1ELb0EEENS1_30DynamicPersistentTileSchedulerILi256ELi256ELb1ELb1ELb0EEEEEEEEEvNT_6ParamsE)
        /*0038*/ 	.word	0x00000004


	//----- nvinfo : EIATTR_FRAME_SIZE
	.align		4
.L_20:
        /*003c*/ 	.byte	0x04, 0x11
        /*003e*/ 	.short	(.L_22 - .L_21)
	.align		4
.L_21:
        /*0040*/ 	.word	index@(_ZN7cutlass13device_kernelIN5flash19enable_sm80_to_sm89INS1_16FlashAttnFwdSm80INS1_25CollectiveMainloopFwdSm80ILi8ELi1ELb0EN4cute5tupleIJNS5_1CILi128EEENS7_ILi96EEENS7_ILi256EEEEEELi256ENS_6half_tEfNS_4arch4Sm80ELb1ELb0ELb0ELb0ELb1ELb0ELb1ELb1EEENS1_21CollectiveEpilogueFwdINS6_IJS8_SA_S9_EEENS6_IJNS7_ILi1EEESI_SI_EEESC_SE_Li256ELb0ELb1ELb1ELb0EEENS1_30DynamicPersistentTileSchedulerILi256ELi256ELb1ELb1ELb0EEEEEEEEEvNT_6ParamsE)
        /*0044*/ 	.word	0x00000000


	//----- nvinfo : EIATTR_REGCOUNT
	.align		4
.L_22:
        /*0048*/ 	.byte	0x04, 0x2f
        /*004a*/ 	.short	(.L_24 - .L_23)
	.align		4
.L_23:
        /*004c*/ 	.word	index@(_ZN7cutlass13device_kernelIN5flash19enable_sm80_to_sm89INS1_16FlashAttnFwdSm80INS1_25CollectiveMainloopFwdSm80ILi8ELi1ELb0EN4cute5tupleIJNS5_1CILi128EEENS7_ILi48EEENS7_ILi256EEEEEELi256ENS_6half_tEfNS_4arch4Sm80ELb0ELb1ELb0ELb1ELb1ELb1ELb1ELb1EEENS1_21CollectiveEpilogueFwdINS6_IJS8_SA_S9_EEENS6_IJNS7_ILi1EEESI_SI_EEESC_SE_Li256ELb1ELb1ELb1ELb0EEENS1_36VarlenDynamicPersistentTileSchedulerILi128ELi48ELi256ELi256ELb1ELb1ELb0ELb1ELb0ELb1EEEEEEEEEvNT_6ParamsE)
        /*0050*/ 	.word	0x00000004


	//----- nvinfo : EIATTR_FRAME_SIZE
	.align		4
.L_24:
        /*0054*/ 	.byte	0x04, 0x11
        /*0056*/ 	.short	(.L_26 - .L_25)
	.align		4
.L_25:
        /*0058*/ 	.word	index@(_ZN7cutlass13device_kernelIN5flash19enable_sm80_to_sm89INS1_16FlashAttnFwdSm80INS1_25CollectiveMainloopFwdSm80ILi8ELi1ELb0EN4cute5tupleIJNS5_1CILi128EEENS7_ILi48EEENS7_ILi256EEEEEELi256ENS_6half_tEfNS_4arch4Sm80ELb0ELb1ELb0ELb1ELb1ELb1ELb1ELb1EEENS1_21CollectiveEpilogueFwdINS6_IJS8_SA_S9_EEENS6_IJNS7_ILi1EEESI_SI_EEESC_SE_Li256ELb1ELb1ELb1ELb0EEENS1_36VarlenDynamicPersistentTileSchedulerILi128ELi48ELi256ELi256ELb1ELb1ELb0ELb1ELb0ELb1EEEEEEEEEvNT_6ParamsE)
        /*005c*/ 	.word	0x00000000


	//----- nvinfo : EIATTR_REGCOUNT
	.align		4
.L_26:
        /*0060*/ 	.byte	0x04, 0x2f
        /*0062*/ 	.short	(.L_28 - .L_27)
	.align		4
.L_27:
        /*0064*/ 	.word	index@(_ZN7cutlass13device_kernelIN5flash19enable_sm80_to_sm89INS1_16FlashAttnFwdSm80INS1_25CollectiveMainloopFwdSm80ILi8ELi1ELb0EN4cute5tupleIJNS5_1CILi128EEENS7_ILi64EEENS7_ILi256EEEEEELi256ENS_6half_tEfNS_4arch4Sm80ELb0ELb1ELb0ELb1ELb1ELb0ELb1ELb1EEENS1_21CollectiveEpilogueFwdINS6_IJS8_SA_S9_EEENS6_IJNS7_ILi1EEESI_SI_EEESC_SE_Li256ELb1ELb1ELb1ELb0EEENS1_36VarlenDynamicPersistentTileSchedulerILi128ELi64ELi256ELi256ELb1ELb1ELb0ELb1ELb0ELb1EEEEEEEEEvNT_6ParamsE)
        /*0068*/ 	.word	0x00000004


	//----- nvinfo : EIATTR_FRAME_SIZE
	.align		4
.L_28:
        /*006c*/ 	.byte	0x04, 0x11
        /*006e*/ 	.short	(.L_30 - .L_29)
	.align		4
.L_29:
        /*0070*/ 	.word	index@(_ZN7cutlass13device_kernelIN5flash19enable_sm80_to_sm89INS1_16FlashAttnFwdSm80INS1_25CollectiveMainloopFwdSm80ILi8ELi1ELb0EN4cute5tupleIJNS5_1CILi128EEENS7_ILi64EEENS7_ILi256EEEEEELi256ENS_6half_tEfNS_4arch4Sm80ELb0ELb1ELb0ELb1ELb1ELb0ELb1ELb1EEENS1_21CollectiveEpilogueFwdINS6_IJS8_SA_S9_EEENS6_IJNS7_ILi1EEESI_SI_EEESC_SE_Li256ELb1ELb1ELb1ELb0EEENS1_36VarlenDynamicPersistentTileSchedulerILi128ELi64ELi256ELi256ELb1ELb1ELb0ELb1ELb0ELb1EEEEEEEEEvNT_6ParamsE)
        /*0074*/ 	.word	0x00000000


	//----- nvinfo : EIATTR_REGCOUNT
	.align		4
.L_30:
        /*0078*/ 	.byte	0x04, 0x2f
        /*007a*/ 	.short	(.L_32 - .L_31)
	.align		4
.L_31:
        /*007c*/ 	.word	index@(_ZN7cutlass13device_kernelIN5flash19enable_sm80_to_sm89INS1_16FlashAttnFwdSm80INS1_25CollectiveMainloopFwdSm80ILi8ELi1ELb0EN4cute5tupleIJNS5_1CILi128EEENS7_ILi64EEENS7_ILi256EEEEEELi256ENS_6half_tEfNS_4arch4Sm80ELb0ELb1ELb0ELb0ELb1ELb0ELb1ELb1EEENS1_21CollectiveEpilogueFwdINS6_IJS8_SA_S9_EEENS6_IJNS7_ILi1EEESI_SI_EEESC_SE_Li256ELb0ELb1ELb1ELb0EEENS1_19SingleTileSchedulerILb0ELb1ELb1ELi128EEEEEEEEEvNT_6ParamsE)
        /*0080*/ 	.word	0x00000004


	//----- nvinfo : EIATTR_FRAME_SIZE
	.align		4
.L_32:
        /*0084*/ 	.byte	0x04, 0x11
        /*0086*/ 	.short	(.L_34 - .L_33)
	.align		4
.L_33:
        /*0088*/ 	.word	index@(_ZN7cutlass13device_kernelIN5flash19enable_sm80_to_sm89INS1_16FlashAttnFwdSm80INS1_25CollectiveMainloopFwdSm80ILi8ELi1ELb0EN4cute5tupleIJNS5_1CILi128EEENS7_ILi64EEENS7_ILi256EEEEEELi256ENS_6half_tEfNS_4arch4Sm80ELb0ELb1ELb0ELb0ELb1ELb0ELb1ELb1EEENS1_21CollectiveEpilogueFwdINS6_IJS8_SA_S9_EEENS6_IJNS7_ILi1EEESI_SI_EEESC_SE_Li256ELb0ELb1ELb1ELb0EEENS1_19SingleTileSchedulerILb0ELb1ELb1ELi128EEEEEEEEEvNT_6ParamsE)
        /*008c*/ 	.word	0x00000000


	//----- nvinfo : EIATTR_REGCOUNT
	.align		4
.L_34:
        /*0090*/ 	.byte	0x04, 0x2f
        /*0092*/ 	.short	(.L_36 - .L_35)
	.align		4
.L_35:
        /*0094*/ 	.word	index@(_ZN7cutlass13device_kernelIN5flash19enable_sm80_to_sm89INS1_16FlashAttnFwdSm80INS1_25CollectiveMainloopFwdSm80ILi8ELi1ELb0EN4cute5tupleIJNS5_1CILi128EEENS7_ILi48EEENS7_ILi256EEEEEELi256ENS_6half_tEfNS_4arch4Sm80ELb0ELb0ELb0ELb1ELb1ELb1ELb1ELb1EEENS1_21CollectiveEpilogueFwdINS6_IJS8_SA_S9_EEENS6_IJNS7_ILi1EEESI_SI_EEESC_SE_Li256ELb1ELb1ELb1ELb0EEENS1_36VarlenDynamicPersistentTileSchedulerILi128ELi48ELi256ELi256ELb1ELb1ELb0ELb0ELb1ELb1EEEEEEEEEvNT_6ParamsE)
        /*0098*/ 	.word	0x00000004


	//----- nvinfo : EIATTR_FRAME_SIZE
	.align		4
.L_36:
        /*009c*/ 	.byte	0x04, 0x11
        /*009e*/ 	.short	(.L_38 - .L_37)
	.align		4
.L_37:
        /*00a0*/ 	.word	index@(_ZN7cutlass13device_kernelIN5flash19enable_sm80_to_sm89INS1_16FlashAttnFwdSm80INS1_25CollectiveMainloopFwdSm80ILi8ELi1ELb0EN4cute5tupleIJNS5_1CILi128EEENS7_ILi48EEENS7_ILi256EEEEEELi256ENS_6half_tEfNS_4arch4Sm80ELb0ELb0ELb0ELb1ELb1ELb1ELb1ELb1EEENS1_21CollectiveEpilogueFwdINS6_IJS8_SA_S9_EEENS6_IJNS7_ILi1EEESI_SI_EEESC_SE_Li256ELb1ELb1ELb1ELb0EEENS1_36VarlenDynamicPersistentTileSchedulerILi128ELi48ELi256ELi256ELb1ELb1ELb0ELb0ELb1ELb1EEEEEEEEEvNT_6ParamsE)
        /*00a4*/ 	.word	0x00000000


	//----- nvinfo : EIATTR_REGCOUNT
	.align		4
.L_38:
        /*00a8*/ 	.byte	0x04, 0x2f
        /*00aa*/ 	.short	(.L_40 - .L_39)
	.align		4
.L_39:
        /*00ac*/ 	.word	index@(_ZN7cutlass13device_kernelIN5flash19enable_sm80_to_sm89INS1_16FlashAttnFwdSm80INS1_25CollectiveMainloopFwdSm80ILi8ELi1ELb0EN4cute5tupleIJNS5_1CILi128EEENS7_ILi64EEENS7_ILi256EEEEEELi256ENS_6half_tEfNS_4arch4Sm80ELb0ELb0ELb0ELb1ELb1ELb0ELb1ELb1EEENS1_21CollectiveEpilogueFwdINS6_IJS8_SA_S9_EEENS6_IJNS7_ILi1EEESI_SI_EEESC_SE_Li256ELb1ELb1ELb1ELb0EEENS1_36VarlenDynamicPersistentTileSchedulerILi128ELi64ELi256ELi256ELb1ELb1ELb0ELb0ELb1ELb1EEEEEEEEEvNT_6ParamsE)
        /*00b0*/ 	.word	0x00000004


	//----- nvinfo : EIATTR_FRAME_SIZE
	.align		4
.L_40:
        /*00b4*/ 	.byte	0x04, 0x11
        /*00b6*/ 	.short	(.L_42 - .L_41)
	.align		4
.L_41:
        /*00b8*/ 	.word	index@(_ZN7cutlass13device_kernelIN5flash19enable_sm80_to_sm89INS1_16FlashAttnFwdSm80INS1_25CollectiveMainloopFwdSm80ILi8ELi1ELb0EN4cute5tupleIJNS5_1CILi128EEENS7_ILi64EEENS7_ILi256EEEEEELi256ENS_6half_tEfNS_4arch4Sm80ELb0ELb0ELb0ELb1ELb1ELb0ELb1ELb1EEENS1_21CollectiveEpilogueFwdINS6_IJS8_SA_S9_EEENS6_IJNS7_ILi1EEESI_SI_EEESC_SE_Li256ELb1ELb1ELb1ELb0EEENS1_36VarlenDynamicPersistentTileSchedulerILi128ELi64ELi256ELi256ELb1ELb1ELb0ELb0ELb1ELb1EEEEEEEEEvNT_6ParamsE)
        /*00bc*/ 	.word	0x00000000


	//----- nvinfo : EIATTR_REGCOUNT
	.align		4
.L_42:
        /*00c0*/ 	.byte	0x04, 0x2f
        /*00c2*/ 	.short	(.L_44 - .L_43)
	.align		4
.L_43:
        /*00c4*/ 	.word	index@(_ZN7cutlass13device_kernelIN5flash19enable_sm80_to_sm89INS1_16FlashAttnFwdSm80INS1_25CollectiveMainloopFwdSm80ILi8ELi1ELb0EN4cute5tupleIJNS5_1CILi128EEENS7_ILi96EEENS7_ILi256EEEEEELi256ENS_6half_tEfNS_4arch4Sm80ELb0ELb0ELb0ELb0ELb1ELb0ELb1ELb1EEENS1_21CollectiveEpilogueFwdINS6_IJS8_SA_S9_EEENS6_IJNS7_ILi1EEESI_SI_EEESC_SE_Li256ELb0ELb1ELb1ELb0EEENS1_19SingleTileSchedulerILb0ELb1ELb1ELi128EEEEEEEEEvNT_6ParamsE)
        /*00c8*/ 	.word	0x00000004


	//----- nvinfo : EIATTR_FRAME_SIZE
	.align		4
.L_44:
        /*00cc*/ 	.byte	0x04, 0x11
        /*00ce*/ 	.short	(.L_46 - .L_45)
	.align		4
.L_45:
        /*00d0*/ 	.word	index@(_ZN7cutlass13device_kernelIN5flash19enable_sm80_to_sm89INS1_16FlashAttnFwdSm80INS1_25CollectiveMainloopFwdSm80ILi8ELi1ELb0EN4cute5tupleIJNS5_1CILi128EEENS7_ILi96EEENS7_ILi256EEEEEELi256ENS_6half_tEfNS_4arch4Sm80ELb0ELb0ELb0ELb0ELb1ELb0ELb1ELb1EEENS1_21CollectiveEpilogueFwdINS6_IJS8_SA_S9_EEENS6_IJNS7_ILi1EEESI_SI_EEESC_SE_Li256ELb0ELb1ELb1ELb0EEENS1_19SingleTileSchedulerILb0ELb1ELb1ELi128EEEEEEEEEvNT_6ParamsE)
        /*00d4*/ 	.word	0x00000000


	//----- nvinfo : EIATTR_REGCOUNT
	.align		4
.L_46:
        /*00d8*/ 	.byte	0x04, 0x2f
        /*00da*/ 	.short	(.L_48 - .L_47)
	.align		4
.L_47:
        /*00dc*/ 	.word	index@(_ZN7cutlass13device_kernelIN5flash19enable_sm80_to_sm89INS1_16FlashAttnFwdSm80INS1_25CollectiveMainloopFwdSm80ILi8ELi1ELb0EN4cute5tupleIJNS5_1CILi128EEENS7_ILi32EEENS7_ILi256EEEEEELi256ENS_6half_tEfNS_4arch4Sm80ELb1ELb0ELb0ELb1ELb1ELb1ELb1ELb1EEENS1_21CollectiveEpilogueFwdINS6_IJS8_SA_S9_EEENS6_IJNS7_ILi1EEESI_SI_EEESC_SE_Li256ELb1ELb1ELb1ELb0EEENS1_36VarlenDynamicPersistentTileSchedulerILi128ELi32ELi256ELi256ELb1ELb1ELb0ELb1ELb1ELb1EEEEEEEEEvNT_6ParamsE)
        /*00e0*/ 	.word	0x00000004


	//----- nvinfo : EIATTR_FRAME_SIZE
	.align		4
.L_48:
        /*00e4*/ 	.byte	0x04, 0x11
        /*00e6*/ 	.short	(.L_50 - .L_49)
	.align		4
.L_49:
        /*00e8*/ 	.word	index@(_ZN7cutlass13device_kernelIN5flash19enable_sm80_to_sm89INS1_16FlashAttnFwdSm80INS1_25CollectiveMainloopFwdSm80ILi8ELi1ELb0EN4cute5tupleIJNS5_1CILi128EEENS7_ILi32EEENS7_ILi256EEEEEELi256ENS_6half_tEfNS_4arch4Sm80ELb1ELb0ELb0ELb1ELb1ELb1ELb1ELb1EEENS1_21CollectiveEpilogueFwdINS6_IJS8_SA_S9_EEENS6_IJNS7_ILi1EEESI_SI_EEESC_SE_Li256ELb1ELb1ELb1ELb0EEENS1_36VarlenDynamicPersistentTileSchedulerILi128ELi32ELi256ELi256ELb1ELb1ELb0ELb1ELb1ELb1EEEEEEEEEvNT_6ParamsE)
        /*00ec*/ 	.word	0x00000000


	//----- nvinfo : EIATTR_REGCOUNT
	.align		4
.L_50:
        /*00f0*/ 	.byte	0x04, 0x2f
        /*00f2*/ 	.short	(.L_52 - .L_51)
	.align		4
.L_51:
        /*00f4*/ 	.word	index@(_ZN7cutlass13device_kernelIN5flash19enable_sm80_to_sm89INS1_16FlashAttnFwdSm80INS1_25CollectiveMainloopFwdSm80ILi8ELi1ELb1EN4cute5tupleIJNS5_1CILi128EEENS7_ILi48EEENS7_ILi256EEEEEELi256ENS_6half_tEfNS_4arch4Sm80ELb1ELb0ELb0ELb1ELb1ELb0ELb1ELb1EEENS1_21CollectiveEpilogueFwdINS6_IJS8_SA_S9_EEENS6_IJNS7_ILi1EEESI_SI_EEESC_SE_Li256ELb1ELb1ELb1ELb0EEENS1_36VarlenDynamicPersistentTileSchedulerILi128ELi48ELi256ELi256ELb1ELb1ELb0ELb1ELb1ELb1EEEEEEEEEvNT_6ParamsE)
        /*00f8*/ 	.word	0x00000004


	//----- nvinfo : EIATTR_FRAME_SIZE
	.align		4
.L_52:
        /*00fc*/ 	.byte	0x04, 0x11
        /*00fe*/ 	.short	(.L_54 - .L_53)
	.align		4
.L_53:
        /*0100*/ 	.word	index@(_ZN7cutlass13device_kernelIN5flash19enable_sm80_to_sm89INS1_16FlashAttnFwdSm80INS1_25CollectiveMainloopFwdSm80ILi8ELi1ELb1EN4cute5tupleIJNS5_1CILi128EEENS7_ILi48EEENS7_ILi256EEEEEELi256ENS_6half_tEfNS_4arch4Sm80ELb1ELb0ELb0ELb1ELb1ELb0ELb1ELb1EEENS1_21CollectiveEpilogueFwdINS6_IJS8_SA_S9_EEENS6_IJNS7_ILi1EEESI_SI_EEESC_SE_Li256ELb1ELb1ELb1ELb0EEENS1_36VarlenDynamicPersistentTileSchedulerILi128ELi48ELi256ELi256ELb1ELb1ELb0ELb1ELb1ELb1EEEEEEEEEvNT_6ParamsE)
        /*0104*/ 	.word	0x00000000


	//----- nvinfo : EIATTR_REGCOUNT
	.align		4
.L_54:
        /*0108*/ 	.byte	0x04, 0x2f
        /*010a*/ 	.short	(.L_56 - .L_55)
	.align		4
.L_55:
        /*010c*/ 	.word	index@(_ZN7cutlass13device_kernelIN5flash19enable_sm80_to_sm89INS1_16FlashAttnFwdSm80INS1_25CollectiveMainloopFwdSm80ILi8ELi1ELb1EN4cute5tupleIJNS5_1CILi128EEENS7_ILi64EEENS7_ILi256EEEEEELi256ENS_6half_tEfNS_4arch4Sm80ELb1ELb0ELb0ELb0ELb1ELb0ELb1ELb1EEENS1_21CollectiveEpilogueFwdINS6_IJS8_SA_S9_EEENS6_IJNS7_ILi1EEESI_SI_EEESC_SE_Li256ELb0ELb1ELb1ELb0EEENS1_30DynamicPersistentTileSchedulerILi256ELi256ELb1ELb1ELb0EEEEEEEEEvNT_6ParamsE)
        /*0110*/ 	.word	0x00000004


	//----- nvinfo : EIATTR_FRAME_SIZE
	.align		4
.L_56:
        /*0114*/ 	.byte	0x04, 0x11
        /*0116*/ 	.short	(.L_58 - .L_57)
	.align		4
.L_57:
        /*0118*/ 	.word	index@(_ZN7cutlass13device_kernelIN5flash19enable_sm80_to_sm89INS1_16FlashAttnFwdSm80INS1_25CollectiveMainloopFwdSm80ILi8ELi1ELb1EN4cute5tupleIJNS5_1CILi128EEENS7_ILi64EEENS7_ILi256EEEEEELi256ENS_6half_tEfNS_4arch4Sm80ELb1ELb0ELb0ELb0ELb1ELb0ELb1ELb1EEENS1_21CollectiveEpilogueFwdINS6_IJS8_SA_S9_EEENS6_IJNS7_ILi1EEESI_SI_EEESC_SE_Li256ELb0ELb1ELb1ELb0EEENS1_30DynamicPersistentTileSchedulerILi256ELi256ELb1ELb1ELb0EEEEEEEEEvNT_6ParamsE)
        /*011c*/ 	.word	0x00000000


	//----- nvinfo : EIATTR_REGCOUNT
	.align		4
.L_58:
        /*0120*/ 	.byte	0x04, 0x2f
        /*0122*/ 	.short	(.L_60 - .L_59)
	.align		4
.L_59:
        /*0124*/ 	.word	index@(_ZN7cutlass13device_kernelIN5flash19enable_sm80_to_sm89INS1_16FlashAttnFwdSm80INS1_25CollectiveMainloopFwdSm80ILi8ELi1ELb0EN4cute5tupleIJNS5_1CILi128EEENS7_ILi32EEENS7_ILi256EEEEEELi256ENS_6half_tEfNS_4arch4Sm80ELb0ELb1ELb0ELb1ELb1ELb1ELb1ELb1EEENS1_21CollectiveEpilogueFwdINS6_IJS8_SA_S9_EEENS6_IJNS7_ILi1EEESI_SI_EEESC_SE_Li256ELb1ELb1ELb1ELb0EEENS1_36VarlenDynamicPersistentTileSchedulerILi128ELi32ELi256ELi256ELb1ELb1ELb0ELb1ELb0ELb1EEEEEEEEEvNT_6ParamsE)
        /*0128*/ 	.word	0x00000004


	//----- nvinfo : EIATTR_FRAME_SIZE
	.align		4
.L_60:
        /*012c*/ 	.byte	0x04, 0x11
        /*012e*/ 	.short	(.L_62 - .L_61)
	.align		4
.L_61:
        /*0130*/ 	.word	index@(_ZN7cutlass13device_kernelIN5flash19enable_sm80_to_sm89INS1_16FlashAttnFwdSm80INS1_25CollectiveMainloopFwdSm80ILi8ELi1ELb0EN4cute5tupleIJNS5_1CILi128EEENS7_ILi32EEENS7_ILi256EEEEEELi256ENS_6half_tEfNS_4arch4Sm80ELb0ELb1ELb0ELb1ELb1ELb1ELb1ELb1EEENS1_21CollectiveEpilogueFwdINS6_IJS8_SA_S9_EEENS6_IJNS7_ILi1EEESI_SI_EEESC_SE_Li256ELb1ELb1ELb1ELb0EEENS1_36VarlenDynamicPersistentTileSchedulerILi128ELi32ELi256ELi256ELb1ELb1ELb0ELb1ELb0ELb1EEEEEEEEEvNT_6ParamsE)
        /*0134*/ 	.word	0x00000000


	//----- nvinfo : EIATTR_REGCOUNT
	.align		4
.L_62:
        /*0138*/ 	.byte	0x04, 0x2f
        /*013a*/ 	.short	(.L_64 - .L_63)
	.align		4
.L_63:
        /*013c*/ 	.word	index@(_ZN7cutlass13device_kernelIN5flash19enable_sm80_to_sm89INS1_16FlashAttnFwdSm80INS1_25CollectiveMainloopFwdSm80ILi8ELi1ELb1EN4cute5tupleIJNS5_1CILi128EEENS7_ILi48EEENS7_ILi256EEEEEELi256ENS_6half_tEfNS_4arch4Sm80ELb0ELb1ELb0ELb1ELb1ELb0ELb1ELb1EEENS1_21CollectiveEpilogueFwdINS6_IJS8_SA_S9_EEENS6_IJNS7_ILi1EEESI_SI_EEESC_SE_Li256ELb1ELb1ELb1ELb0EEENS1_36VarlenDynamicPersistentTileSchedulerILi128ELi48ELi256ELi256ELb1ELb1ELb0ELb1ELb0ELb1EEEEEEEEEvNT_6ParamsE)
        /*0140*/ 	.word	0x00000004


	//----- nvinfo : EIATTR_FRAME_SIZE
	.align		4
.L_64:
        /*0144*/ 	.byte	0x04, 0x11
        /*0146*/ 	.short	(.L_66 - .L_65)
	.align		4
.L_65:
        /*0148*/ 	.word	index@(_ZN7cutlass13device_kernelIN5flash19enable_sm80_to_sm89INS1_16FlashAttnFwdSm80INS1_25CollectiveMainloopFwdSm80ILi8ELi1ELb1EN4cute5tupleIJNS5_1CILi128EEENS7_ILi48EEENS7_ILi256EEEEEELi256ENS_6half_tEfNS_4arch4Sm80ELb0ELb1ELb0ELb1ELb1ELb0ELb1ELb1EEENS1_21CollectiveEpilogueFwdINS6_IJS8_SA_S9_EEENS6_IJNS7_ILi1EEESI_SI_EEESC_SE_Li256ELb1ELb1ELb1ELb0EEENS1_36VarlenDynamicPersistentTileSchedulerILi128ELi48ELi256ELi256ELb1ELb1ELb0ELb1ELb0ELb1EEEEEEEEEvNT_6ParamsE)
        /*014c*/ 	.word	0x00000000


	//----- nvinfo : EIATTR_REGCOUNT
	.align		4
.L_66:
        /*0150*/ 	.byte	0x04, 0x2f
        /*0152*/ 	.short	(.L_68 - .L_67)
	.align		4
.L_67:
        /*0154*/ 	.word	index@(_ZN7cutlass13device_kernelIN5flash19enable_sm80_to_sm89INS1_16FlashAttnFwdSm80INS1_25CollectiveMainloopFwdSm80ILi8ELi1ELb1EN4cute5tupleIJNS5_1CILi128EEENS7_ILi48EEENS7_ILi256EEEEEELi256ENS_6half_tEfNS_4arch4Sm80ELb0ELb1ELb0ELb0ELb1ELb0ELb1ELb1EEENS1_21CollectiveEpilogueFwdINS6_IJS8_SA_S9_EEENS6_IJNS7_ILi1EEESI_SI_EEESC_SE_Li256ELb0ELb1ELb1ELb0EEENS1_19SingleTileSchedulerILb0ELb1ELb1ELi128EEEEEEEEEvNT_6ParamsE)
        /*0158*/ 	.word	0x00000004


	//----- nvinfo : EIATTR_FRAME_SIZE
	.align		4
.L_68:
        /*015c*/ 	.byte	0x04, 0x11
        /*015e*/ 	.short	(.L_70 - .L_69)
	.align		4
.L_69:
        /*0160*/ 	.word	index@(_ZN7cutlass13device_kernelIN5flash19enable_sm80_to_sm89INS1_16FlashAttnFwdSm80INS1_25CollectiveMainloopFwdSm80ILi8ELi1ELb1EN4cute5tupleIJNS5_1CILi128EEENS7_ILi48EEENS7_ILi256EEEEEELi256ENS_6half_tEfNS_4arch4Sm80ELb0ELb1ELb0ELb0ELb1ELb0ELb1ELb1EEENS1_21CollectiveEpilogueFwdINS6_IJS8_SA_S9_EEENS6_IJNS7_ILi1EEESI_SI_EEESC_SE_Li256ELb0ELb1ELb1ELb0EEENS1_19SingleTileSchedulerILb0ELb1ELb1ELi128EEEEEEEEEvNT_6ParamsE)
        /*0164*/ 	.word	0x00000000


	//----- nvinfo : EIATTR_REGCOUNT
	.align		4
.L_70:
        /*0168*/ 	.byte	0x04, 0x2f
        /*016a*/ 	.short	(.L_72 - .L_71)
	.align		4
.L_71:
        /*016c*/ 	.word	index@(_ZN7cutlass13device_kernelIN5flash19enable_sm80_to_sm89INS1_16FlashAttnFwdSm80INS1_25CollectiveMainloopFwdSm80ILi8ELi1ELb0EN4cute5tupleIJNS5_1CILi128EEENS7_ILi32EEENS7_ILi256EEEEEELi256ENS_6half_tEfNS_4arch4Sm80ELb0ELb0ELb0ELb1ELb1ELb1ELb1ELb1EEENS1_21CollectiveEpilogueFwdINS6_IJS8_SA_S9_EEENS6_IJNS7_ILi1EEESI_SI_EEESC_SE_Li256ELb1ELb1ELb1ELb0EEENS1_36VarlenDynamicPersistentTileSchedulerILi128ELi32ELi256ELi256ELb1ELb1ELb0ELb0ELb1ELb1EEEEEEEEEvNT_6ParamsE)
        /*0170*/ 	.word	0x00000004


	//----- nvinfo : EIATTR_FRAME_SIZE
	.align		4
.L_72:
        /*0174*/ 	.byte	0x04, 0x11
        /*0176*/ 	.short	(.L_74 - .L_73)
	.align		4
.L_73:
        /*0178*/ 	.word	index@(_ZN7cutlass13device_kernelIN5flash19enable_sm80_to_sm89INS1_16FlashAttnFwdSm80INS1_25CollectiveMainloopFwdSm80ILi8ELi1ELb0EN4cute5tupleIJNS5_1CILi128EEENS7_ILi32EEENS7_ILi256EEEEEELi256ENS_6half_tEfNS_4arch4Sm80ELb0ELb0ELb0ELb1ELb1ELb1ELb1ELb1EEENS1_21CollectiveEpilogueFwdINS6_IJS8_SA_S9_EEENS6_IJNS7_ILi1EEESI_SI_EEESC_SE_Li256ELb1ELb1ELb1ELb0EEENS1_36VarlenDynamicPersistentTileSchedulerILi128ELi32ELi256ELi256ELb1ELb1ELb0ELb0ELb1ELb1EEEEEEEEEvNT_6ParamsE)
        /*017c*/ 	.word	0x00000000


	//----- nvinfo : EIATTR_REGCOUNT
	.align		4
.L_74:
        /*0180*/ 	.byte	0x04, 0x2f
        /*0182*/ 	.short	(.L_76 - .L_75)
	.align		4
.L_75:
        /*0184*/ 	.word	index@(_ZN7cutlass13device_kernelIN5flash19enable_sm80_to_sm89INS1_16FlashAttnFwdSm80INS1_25CollectiveMainloopFwdSm80ILi8ELi1ELb1EN4cute5tupleIJNS5_1CILi128EEENS7_ILi48EEENS7_ILi256EEEEEELi256ENS_6half_tEfNS_4arch4Sm80ELb0ELb0ELb0ELb1ELb1ELb0ELb1ELb1EEENS1_21CollectiveEpilogueFwdINS6_IJS8_SA_S9_EEENS6_IJNS7_ILi1EEESI_SI_EEESC_SE_Li256ELb1ELb1ELb1ELb0EEENS1_36VarlenDynamicPersistentTileSchedulerILi128ELi48ELi256ELi256ELb1ELb1ELb0ELb0ELb1ELb1EEEEEEEEEvNT_6ParamsE)
        /*0188*/ 	.word	0x00000004


	//----- nvinfo : EIATTR_FRAME_SIZE
	.align		4
.L_76:
        /*018c*/ 	.byte	0x04, 0x11
        /*018e*/ 	.short	(.L_78 - .L_77)
	.align		4
.L_77:
        /*0190*/ 	.word	index@(_ZN7cutlass13device_kernelIN5flash19enable_sm80_to_sm89INS1_16FlashAttnFwdSm80INS1_25CollectiveMainloopFwdSm80ILi8ELi1ELb1EN4cute5tupleIJNS5_1CILi128EEENS7_ILi48EEENS7_ILi256EEEEEELi256ENS_6half_tEfNS_4arch4Sm80ELb0ELb0ELb0ELb1ELb1ELb0ELb1ELb1EEENS1_21CollectiveEpilogueFwdINS6_IJS8_SA_S9_EEENS6_IJNS7_ILi1EEESI_SI_EEESC_SE_Li256ELb1ELb1ELb1ELb0EEENS1_36VarlenDynamicPersistentTileSchedulerILi128ELi48ELi256ELi256ELb1ELb1ELb0ELb0ELb1ELb1EEEEEEEEEvNT_6ParamsE)
        /*0194*/ 	.word	0x00000000


	//----- nvinfo : EIATTR_REGCOUNT
	.align		4
.L_78:
        /*0198*/ 	.byte	0x04, 0x2f
        /*019a*/ 	.short	(.L_80 - .L_79)
	.align		4
.L_79:
        /*019c*/ 	.word	index@(_ZN7cutlass13device_kernelIN5flash19enable_sm80_to_sm89INS1_16FlashAttnFwdSm80INS1_25CollectiveMainloopFwdSm80ILi8ELi1ELb1EN4cute5tupleIJNS5_1CILi128EEENS7_ILi64EEENS7_ILi256EEEEEELi256ENS_6half_tEfNS_4arch4Sm80ELb0ELb0ELb0ELb0ELb1ELb0ELb1ELb1EEENS1_21CollectiveEpilogueFwdINS6_IJS8_SA_S9_EEENS6_IJNS7_ILi1EEESI_SI_EEESC_SE_Li256ELb0ELb1ELb1ELb0EEENS1_19SingleTileSchedulerILb0ELb1ELb1ELi128EEEEEEEEEvNT_6ParamsE)
        /*01a0*/ 	.word	0x00000004


	//----- nvinfo : EIATTR_FRAME_SIZE
	.align		4
.L_80:
        /*01a4*/ 	.byte	0x04, 0x11
        /*01a6*/ 	.short	(.L_82 - .L_81)
	.align		4
.L_81:
        /*01a8*/ 	.word	index@(_ZN7cutlass13device_kernelIN5flash19enable_sm80_to_sm89INS1_16FlashAttnFwdSm80INS1_25CollectiveMainloopFwdSm80ILi8ELi1ELb1EN4cute5tupleIJNS5_1CILi128EEENS7_ILi64EEENS7_ILi256EEEEEELi256ENS_6half_tEfNS_4arch4Sm80ELb0ELb0ELb0ELb0ELb1ELb0ELb1ELb1EEENS1_21CollectiveEpilogueFwdINS6_IJS8_SA_S9_EEENS6_IJNS7_ILi1EEESI_SI_EEESC_SE_Li256ELb0ELb1ELb1ELb0EEENS1_19SingleTileSchedulerILb0ELb1ELb1ELi128EEEEEEEEEvNT_6ParamsE)
        /*01ac*/ 	.word	0x00000000


	//----- nvinfo : EIATTR_REGCOUNT
	.align		4
.L_82:
        /*01b0*/ 	.byte	0x04, 0x2f
        /*01b2*/ 	.short	(.L_84 - .L_83)
	.align		4
.L_83:
        /*01b4*/ 	.word	index@(_ZN7cutlass13device_kernelIN5flash19enable_sm80_to_sm89INS1_16FlashAttnFwdSm80INS1_25CollectiveMainloopFwdSm80ILi8ELi1ELb0EN4cute5tupleIJNS5_1CILi128EEENS7_ILi48EEENS7_ILi256EEEEEELi256ENS_6half_tEfNS_4arch4Sm80ELb1ELb0ELb1ELb1ELb1ELb1ELb1ELb1EEENS1_21CollectiveEpilogueFwdINS6_IJS8_SA_S9_EEENS6_IJNS7_ILi1EEESI_SI_EEESC_SE_Li256ELb1ELb1ELb1ELb0EEENS1_36VarlenDynamicPersistentTileSchedulerILi128ELi48ELi256ELi256ELb1ELb1ELb0ELb1ELb1ELb1EEEEEEEEEvNT_6ParamsE)
        /*01b8*/ 	.word	0x00000004


	//----- nvinfo : EIATTR_FRAME_SIZE
	.align		4
.L_84:
        /*01bc*/ 	.byte	0x04, 0x11
        /*01be*/ 	.short	(.L_86 - .L_85)
	.align		4
.L_85:
        /*01c0*/ 	.word	index@(_ZN7cutlass13device_kernelIN5flash19enable_sm80_to_sm89INS1_16FlashAttnFwdSm80INS1_25CollectiveMainloopFwdSm80ILi8ELi1ELb0EN4cute5tupleIJNS5_1CILi128EEENS7_ILi48EEENS7_ILi256EEEEEELi256ENS_6half_tEfNS_4arch4Sm80ELb1ELb0ELb1ELb1ELb1ELb1ELb1ELb1EEENS1_21CollectiveEpilogueFwdINS6_IJS8_SA_S9_EEENS6_IJNS7_ILi1EEESI_SI_EEESC_SE_Li256ELb1ELb1ELb1ELb0EEENS1_36VarlenDynamicPersistentTileSchedulerILi128ELi48ELi256ELi256ELb1ELb1ELb0ELb1ELb1ELb1EEEEEEEEEvNT_6ParamsE)
        /*01c4*/ 	.word	0x00000000


	//----- nvinfo : EIATTR_REGCOUNT
	.align		4
.L_86:
        /*01c8*/ 	.byte	0x04, 0x2f
        /*01ca*/ 	.short	(.L_88 - .L_87)
	.align		4
.L_87:
        /*01cc*/ 	.word	index@(_ZN7cutlass13device_kernelIN5flash19enable_sm80_to_sm89INS1_16FlashAttnFwdSm80INS1_25CollectiveMainloopFwdSm80ILi8ELi1ELb0EN4cute5tupleIJNS5_1CILi128EEENS7_ILi64EEENS7_ILi256EEEEEELi256ENS_6half_tEfNS_4arch4Sm80ELb1ELb0ELb1ELb1ELb1ELb0ELb1ELb1EEENS1_21CollectiveEpilogueFwdINS6_IJS8_SA_S9_EEENS6_IJNS7_ILi1EEESI_SI_EEESC_SE_Li256ELb1ELb1ELb1ELb0EEENS1_36VarlenDynamicPersistentTileSchedulerILi128ELi64ELi256ELi256ELb1ELb1ELb0ELb1ELb1ELb1EEEEEEEEEvNT_6ParamsE)
        /*01d0*/ 	.word	0x00000004


	//----- nvinfo : EIATTR_FRAME_SIZE
	.align		4
.L_88:
        /*01d4*/ 	.byte	0x04, 0x11
        /*01d6*/ 	.short	(.L_90 - .L_89)
	.align		4
.L_89:
        /*01d8*/ 	.word	index@(_ZN7cutlass13device_kernelIN5flash19enable_sm80_to_sm89INS1_16FlashAttnFwdSm80INS1_25CollectiveMainloopFwdSm80ILi8ELi1ELb0EN4cute5tupleIJNS5_1CILi128EEENS7_ILi64EEENS7_ILi256EEEEEELi256ENS_6half_tEfNS_4arch4Sm80ELb1ELb0ELb1ELb1ELb1ELb0ELb1ELb1EEENS1_21CollectiveEpilogueFwdINS6_IJS8_SA_S9_EEENS6_IJNS7_ILi1EEESI_SI_EEESC_SE_Li256ELb1ELb1ELb1ELb0EEENS1_36VarlenDynamicPersistentTileSchedulerILi128ELi64ELi256ELi256ELb1ELb1ELb0ELb1ELb1ELb1EEEEEEEEEvNT_6ParamsE)
        /*01dc*/ 	.word	0x00000000


	//----- nvinfo : EIATTR_REGCOUNT
	.align		4
.L_90:
        /*01e0*/ 	.byte	0x04, 0x2f
        /*01e2*/ 	.short	(.L_92 - .L_91)
	.align		4
.L_91:
        /*01e4*/ 	.word	index@(_ZN7cutlass13device_kernelIN5flash19enable_sm80_to_sm89INS1_16FlashAttnFwdSm80INS1_25CollectiveMainloopFwdSm80ILi8ELi1ELb0EN4cute5tupleIJNS5_1CILi128EEENS7_ILi96EEENS7_ILi256EEEEEELi256ENS_6half_tEfNS_4arch4Sm80ELb1ELb0ELb1ELb0ELb1ELb0ELb1ELb1EEENS1_21CollectiveEpilogueFwdINS6_IJS8_SA_S9_EEENS6_IJNS7_ILi1EEESI_SI_EEESC_SE_Li256ELb0ELb1ELb1ELb0EEENS1_30DynamicPersistentTileSchedulerILi256ELi256ELb1ELb1ELb0EEEEEEEEEvNT_6ParamsE)
        /*01e8*/ 	.word	0x00000004


	//----- nvinfo : EIATTR_FRAME_SIZE
	.align		4
.L_92:
        /*01ec*/ 	.byte	0x04, 0x11
        /*01ee*/ 	.short	(.L_94 - .L_93)
	.align		4
.L_93:
        /*01f0*/ 	.word	index@(_ZN7cutlass13device_kernelIN5flash19enable_sm80_to_sm89INS1_16FlashAttnFwdSm80INS1_25CollectiveMainloopFwdSm80ILi8ELi1ELb0EN4cute5tupleIJNS5_1CILi128EEENS7_ILi96EEENS7_ILi256EEEEEELi256ENS_6half_tEfNS_4arch4Sm80ELb1ELb0ELb1ELb0ELb1ELb0ELb1ELb1EEENS1_21CollectiveEpilogueFwdINS6_IJS8_SA_S9_EEENS6_IJNS7_ILi1EEESI_SI_EEESC_SE_Li256ELb0ELb1ELb1ELb0EEENS1_30DynamicPersistentTileSchedulerILi256ELi256ELb1ELb1ELb0EEEEEEEEEvNT_6ParamsE)
        /*01f4*/ 	.word	0x00000000


	//----- nvinfo : EIATTR_REGCOUNT
	.align		4
.L_94:
        /*01f8*/ 	.byte	0x04, 0x2f
        /*01fa*/ 	.short	(.L_96 - .L_95)
	.align		4
.L_95:
        /*01fc*/ 	.word	index@(_ZN7cutlass13device_kernelIN5flash19enable_sm80_to_sm89INS1_16FlashAttnFwdSm80INS1_25CollectiveMainloopFwdSm80ILi8ELi1ELb0EN4cute5tupleIJNS5_1CILi128EEENS7_ILi48EEENS7_ILi256EEEEEELi256ENS_6half_tEfNS_4arch4Sm80ELb0ELb1ELb1ELb1ELb1ELb1ELb1ELb1EEENS1_21CollectiveEpilogueFwdINS6_IJS8_SA_S9_EEENS6_IJNS7_ILi1EEESI_SI_EEESC_SE_Li256ELb1ELb1ELb1ELb0EEENS1_36VarlenDynamicPersistentTileSchedulerILi128ELi48ELi256ELi256ELb1ELb1ELb0ELb1ELb0ELb1EEEEEEEEEvNT_6ParamsE)
        /*0200*/ 	.word	0x00000004


	//----- nvinfo : EIATTR_FRAME_SIZE
	.align		4
.L_96:
        /*0204*/ 	.byte	0x04, 0x11
        /*0206*/ 	.short	(.L_98 - .L_97)
	.align		4
.L_97:
        /*0208*/ 	.word	index@(_ZN7cutlass13device_kernelIN5flash19enable_sm80_to_sm89INS1_16FlashAttnFwdSm80INS1_25CollectiveMainloopFwdSm80ILi8ELi1ELb0EN4cute5tupleIJNS5_1CILi128EEENS7_ILi48EEENS7_ILi256EEEEEELi256ENS_6half_tEfNS_4arch4Sm80ELb0ELb1ELb1ELb1ELb1ELb1ELb1ELb1EEENS1_21CollectiveEpilogueFwdINS6_IJS8_SA_S9_EEENS6_IJNS7_ILi1EEESI_SI_EEESC_SE_Li256ELb1ELb1ELb1ELb0EEENS1_36VarlenDynamicPersistentTileSchedulerILi128ELi48ELi256ELi256ELb1ELb1ELb0ELb1ELb0ELb1EEEEEEEEEvNT_6ParamsE)
        /*020c*/ 	.word	0x00000000


	//----- nvinfo : EIATTR_REGCOUNT
	.align		4
.L_98:
        /*0210*/ 	.byte	0x04, 0x2f
        /*0212*/ 	.short	(.L_100 - .L_99)
	.align		4
.L_99:
        /*0214*/ 	.word	index@(_ZN7cutlass13device_kernelIN5flash19enable_sm80_to_sm89INS1_16FlashAttnFwdSm80INS1_25CollectiveMainloopFwdSm80ILi8ELi1ELb0EN4cute5tupleIJNS5_1CILi128EEENS7_ILi64EEENS7_ILi256EEEEEELi256ENS_6half_tEfNS_4arch4Sm80ELb0ELb1ELb1ELb1ELb1ELb0ELb1ELb1EEENS1_21CollectiveEpilogueFwdINS6_IJS8_SA_S9_EEENS6_IJNS7_ILi1EEESI_SI_EEESC_SE_Li256ELb1ELb1ELb1ELb0EEENS1_36VarlenDynamicPersistentTileSchedulerILi128ELi64ELi256ELi256ELb1ELb1ELb0ELb1ELb0ELb1EEEEEEEEEvNT_6ParamsE)
        /*0218*/ 	.word	0x00000004


	//----- nvinfo : EIATTR_FRAME_SIZE
	.align		4
.L_100:
        /*021c*/ 	.byte	0x04, 0x11
        /*021e*/ 	.short	(.L_102 - .L_101)
	.align		4
.L_101:
        /*0220*/ 	.word	index@(_ZN7cutlass13device_kernelIN5flash19enable_sm80_to_sm89INS1_16FlashAttnFwdSm80INS1_25CollectiveMainloopFwdSm80ILi8ELi1ELb0EN4cute5tupleIJNS5_1CILi128EEENS7_ILi64EEENS7_ILi256EEEEEELi256ENS_6half_tEfNS_4arch4Sm80ELb0ELb1ELb1ELb1ELb1ELb0ELb1ELb1EEENS1_21CollectiveEpilogueFwdINS6_IJS8_SA_S9_EEENS6_IJNS7_ILi1EEESI_SI_EEESC_SE_Li256ELb1ELb1ELb1ELb0EEENS1_36VarlenDynamicPersistentTileSchedulerILi128ELi64ELi256ELi256ELb1ELb1ELb0ELb1ELb0ELb1EEEEEEEEEvNT_6ParamsE)
        /*0224*/ 	.word	0x00000000


	//----- nvinfo : EIATTR_REGCOUNT
	.align		4
.L_102:
        /*0228*/ 	.byte	0x04, 0x2f
        /*022a*/ 	.short	(.L_104 - .L_103)
	.align		4
.L_103:
        /*022c*/ 	.word	index@(_ZN7cutlass13device_kernelIN5flash19enable_sm80_to_sm89INS1_16FlashAttnFwdSm80INS1_25CollectiveMainloopFwdSm80ILi8ELi1ELb0EN4cute5tupleIJNS5_1CILi128EEENS7_ILi64EEENS7_ILi256EEEEEELi256ENS_6half_tEfNS_4arch4Sm80ELb0ELb1ELb1ELb0ELb1ELb0ELb1ELb1EEENS1_21CollectiveEpilogueFwdINS6_IJS8_SA_S9_EEENS6_IJNS7_ILi1EEESI_SI_EEESC_SE_Li256ELb0ELb1ELb1ELb0EEENS1_19SingleTileSchedulerILb0ELb1ELb1ELi128EEEEEEEEEvNT_6ParamsE)
        /*0230*/ 	.word	0x00000004


	//----- nvinfo : EIATTR_FRAME_SIZE
	.align		4
.L_104:
        /*0234*/ 	.byte	0x04, 0x11
        /*0236*/ 	.short	(.L_106 - .L_105)
	.align		4
.L_105:
        /*0238*/ 	.word	index@(_ZN7cutlass13device_kernelIN5flash19enable_sm80_to_sm89INS1_16FlashAttnFwdSm80INS1_25CollectiveMainloopFwdSm80ILi8ELi1ELb0EN4cute5tupleIJNS5_1CILi128EEENS7_ILi64EEENS7_ILi256EEEEEELi256ENS_6half_tEfNS_4arch4Sm80ELb0ELb1ELb1ELb0ELb1ELb0ELb1ELb1EEENS1_21CollectiveEpilogueFwdINS6_IJS8_SA_S9_EEENS6_IJNS7_ILi1EEESI_SI_EEESC_SE_Li256ELb0ELb1ELb1ELb0EEENS1_19SingleTileSchedulerILb0ELb1ELb1ELi128EEEEEEEEEvNT_6ParamsE)
        /*023c*/ 	.word	0x00000000


	//----- nvinfo : EIATTR_REGCOUNT
	.align		4
.L_106:
        /*0240*/ 	.byte	0x04, 0x2f
        /*0242*/ 	.short	(.L_108 - .L_107)
	.align		4
.L_107:
        /*0244*/ 	.word	index@(_ZN7cutlass13device_kernelIN5flash19enable_sm80_to_sm89INS1_16FlashAttnFwdSm80INS1_25CollectiveMainloopFwdSm80ILi8ELi1ELb0EN4cute5tupleIJNS5_1CILi128EEENS7_ILi48EEENS7_ILi256EEEEEELi256ENS_6half_tEfNS_4arch4Sm80ELb0ELb0ELb1ELb1ELb1ELb1ELb1ELb1EEENS1_21CollectiveEpilogueFwdINS6_IJS8_SA_S9_EEENS6_IJNS7_ILi1EEESI_SI_EEESC_SE_Li256ELb1ELb1ELb1ELb0EEENS1_36VarlenDynamicPersistentTileSchedulerILi128ELi48ELi256ELi256ELb1ELb1ELb0ELb0ELb1ELb1EEEEEEEEEvNT_6ParamsE)
        /*0248*/ 	.word	0x00000004


	//----- nvinfo : EIATTR_FRAME_SIZE
	.align		4
.L_108:
        /*024c*/ 	.byte	0x04, 0x11
        /*024e*/ 	.short	(.L_110 - .L_109)
	.align		4
.L_109:
        /*0250*/ 	.word	index@(_ZN7cutlass13device_kernelIN5flash19enable_sm80_to_sm89INS1_16FlashAttnFwdSm80INS1_25CollectiveMainloopFwdSm80ILi8ELi1ELb0EN4cute5tupleIJNS5_1CILi128EEENS7_ILi48EEENS7_ILi256EEEEEELi256ENS_6half_tEfNS_4arch4Sm80ELb0ELb0ELb1ELb1ELb1ELb1ELb1ELb1EEENS1_21CollectiveEpilogueFwdINS6_IJS8_SA_S9_EEENS6_IJNS7_ILi1EEESI_SI_EEESC_SE_Li256ELb1ELb1ELb1ELb0EEENS1_36VarlenDynamicPersistentTileSchedulerILi128ELi48ELi256ELi256ELb1ELb1ELb0ELb0ELb1ELb1EEEEEEEEEvNT_6ParamsE)
        /*0254*/ 	.word	0x00000000


	//----- nvinfo : EIATTR_REGCOUNT
	.align		4
.L_110:
        /*0258*/ 	.byte	0x04, 0x2f
        /*025a*/ 	.short	(.L_112 - .L_111)
	.align		4
.L_111:
        /*025c*/ 	.word	index@(_ZN7cutlass13device_kernelIN5flash19enable_sm80_to_sm89INS1_16FlashAttnFwdSm80INS1_25CollectiveMainloopFwdSm80ILi8ELi1ELb0EN4cute5tupleIJNS5_1CILi128EEENS7_ILi64EEENS7_ILi256EEEEEELi256ENS_6half_tEfNS_4arch4Sm80ELb0ELb0ELb1ELb1ELb1ELb0ELb1ELb1EEENS1_21CollectiveEpilogueFwdINS6_IJS8_SA_S9_EEENS6_IJNS7_ILi1EEESI_SI_EEESC_SE_Li256ELb1ELb1ELb1ELb0EEENS1_36VarlenDynamicPersistentTileSchedulerILi128ELi64ELi256ELi256ELb1ELb1ELb0ELb0ELb1ELb1EEEEEEEEEvNT_6ParamsE)
        /*0260*/ 	.word	0x00000004


	//----- nvinfo : EIATTR_FRAME_SIZE
	.align		4
.L_112:
        /*0264*/ 	.byte	0x04, 0x11
        /*0266*/ 	.short	(.L_114 - .L_113)
	.align		4
.L_113:
        /*0268*/ 	.word	index@(_ZN7cutlass13device_kernelIN5flash19enable_sm80_to_sm89INS1_16FlashAttnFwdSm80INS1_25CollectiveMainloopFwdSm80ILi8ELi1ELb0EN4cute5tupleIJNS5_1CILi128EEENS7_ILi64EEENS7_ILi256EEEEEELi256ENS_6half_tEfNS_4arch4Sm80ELb0ELb0ELb1ELb1ELb1ELb0ELb1ELb1EEENS1_21CollectiveEpilogueFwdINS6_IJS8_SA_S9_EEENS6_IJNS7_ILi1EEESI_SI_EEESC_SE_Li256ELb1ELb1ELb1ELb0EEENS1_36VarlenDynamicPersistentTileSchedulerILi128ELi64ELi256ELi256ELb1ELb1ELb0ELb0ELb1ELb1EEEEEEEEEvNT_6ParamsE)
        /*026c*/ 	.word	0x00000000


	//----- nvinfo : EIATTR_REGCOUNT
	.align		4
.L_114:
        /*0270*/ 	.byte	0x04, 0x2f
        /*0272*/ 	.short	(.L_116 - .L_115)
	.align		4
.L_115:
        /*0274*/ 	.word	index@(_ZN7cutlass13device_kernelIN5flash19enable_sm80_to_sm89INS1_16FlashAttnFwdSm80INS1_25CollectiveMainloopFwdSm80ILi8ELi1ELb0EN4cute5tupleIJNS5_1CILi128EEENS7_ILi96EEENS7_ILi256EEEEEELi256ENS_6half_tEfNS_4arch4Sm80ELb0ELb0ELb1ELb0ELb1ELb0ELb1ELb1EEENS1_21CollectiveEpilogueFwdINS6_IJS8_SA_S9_EEENS6_IJNS7_ILi1EEESI_SI_EEESC_SE_Li256ELb0ELb1ELb1ELb0EEENS1_19SingleTileSchedulerILb0ELb1ELb1ELi128EEEEEEEEEvNT_6ParamsE)
        /*0278*/ 	.word	0x00000004


	//----- nvinfo : EIATTR_FRAME_SIZE
	.align		4
.L_116:
        /*027c*/ 	.byte	0x04, 0x11
        /*027e*/ 	.short	(.L_118 - .L_117)
	.align		4
.L_117:
        /*0280*/ 	.word	index@(_ZN7cutlass13device_kernelIN5flash19enable_sm80_to_sm89INS1_16FlashAttnFwdSm80INS1_25CollectiveMainloopFwdSm80ILi8ELi1ELb0EN4cute5tupleIJNS5_1CILi128EEENS7_ILi96EEENS7_ILi256EEEEEELi256ENS_6half_tEfNS_4arch4Sm80ELb0ELb0ELb1ELb0ELb1ELb0ELb1ELb1EEENS1_21CollectiveEpilogueFwdINS6_IJS8_SA_S9_EEENS6_IJNS7_ILi1EEESI_SI_EEESC_SE_Li256ELb0ELb1ELb1ELb0EEENS1_19SingleTileSchedulerILb0ELb1ELb1ELi128EEEEEEEEEvNT_6ParamsE)
        /*0284*/ 	.word	0x00000000


	//----- nvinfo : EIATTR_REGCOUNT
	.align		4
.L_118:
        /*0288*/ 	.byte	0x04, 0x2f
        /*028a*/ 	.short	(.L_120 - .L_119)
	.align		4
.L_119:
        /*028c*/ 	.word	index@(_ZN7cutlass13device_kernelIN5flash19enable_sm80_to_sm89INS1_16FlashAttnFwdSm80INS1_25CollectiveMainloopFwdSm80ILi8ELi1ELb0EN4cute5tupleIJNS5_1CILi128EEENS7_ILi32EEENS7_ILi256EEEEEELi256ENS_6half_tEfNS_4arch4Sm80ELb1ELb0ELb1ELb1ELb1ELb1ELb1ELb1EEENS1_21CollectiveEpilogueFwdINS6_IJS8_SA_S9_EEENS6_IJNS7_ILi1EEESI_SI_EEESC_SE_Li256ELb1ELb1ELb1ELb0EEENS1_36VarlenDynamicPersistentTileSchedulerILi128ELi32ELi256ELi256ELb1ELb1ELb0ELb1ELb1ELb1EEEEEEEEEvNT_6ParamsE)
        /*0290*/ 	.word	0x00000004


	//----- nvinfo : EIATTR_FRAME_SIZE
	.align		4
.L_120:
        /*0294*/ 	.byte	0x04, 0x11
        /*0296*/ 	.short	(.L_122 - .L_121)
	.align		4
.L_121:
        /*0298*/ 	.word	index@(_ZN7cutlass13device_kernelIN5flash19enable_sm80_to_sm89INS1_16FlashAttnFwdSm80INS1_25CollectiveMainloopFwdSm80ILi8ELi1ELb0EN4cute5tupleIJNS5_1CILi128EEENS7_ILi32EEENS7_ILi256EEEEEELi256ENS_6half_tEfNS_4arch4Sm80ELb1ELb0ELb1ELb1ELb1ELb1ELb1ELb1EEENS1_21CollectiveEpilogueFwdINS6_IJS8_SA_S9_EEENS6_IJNS7_ILi1EEESI_SI_EEESC_SE_Li256ELb1ELb1ELb1ELb0EEENS1_36VarlenDynamicPersistentTileSchedulerILi128ELi32ELi256ELi256ELb1ELb1ELb0ELb1ELb1ELb1EEEEEEEEEvNT_6ParamsE)
        /*029c*/ 	.word	0x00000000


	//----- nvinfo : EIATTR_REGCOUNT
	.align		4
.L_122:
        /*02a0*/ 	.byte	0x04, 0x2f
        /*02a2*/ 	.short	(.L_124 - .L_123)
	.align		4
.L_123:
        /*02a4*/ 	.word	index@(_ZN7cutlass13device_kernelIN5flash19enable_sm80_to_sm89INS1_16FlashAttnFwdSm80INS1_25CollectiveMainloopFwdSm80ILi8ELi1ELb1EN4cute5tupleIJNS5_1CILi128EEENS7_ILi48EEENS7_ILi256EEEEEELi256ENS_6half_tEfNS_4arch4Sm80ELb1ELb0ELb1ELb1ELb1ELb0ELb1ELb1EEENS1_21CollectiveEpilogueFwdINS6_IJS8_SA_S9_EEENS6_IJNS7_ILi1EEESI_SI_EEESC_SE_Li256ELb1ELb1ELb1ELb0EEENS1_36VarlenDynamicPersistentTileSchedulerILi128ELi48ELi256ELi256ELb1ELb1ELb0ELb1ELb1ELb1EEEEEEEEEvNT_6ParamsE)
        /*02a8*/ 	.word	0x00000004


	//----- nvinfo : EIATTR_FRAME_SIZE
	.align		4
.L_124:
        /*02ac*/ 	.byte	0x04, 0x11
        /*02ae*/ 	.short	(.L_126 - .L_125)
	.align		4
.L_125:
        /*02b0*/ 	.word	index@(_ZN7cutlass13device_kernelIN5flash19enable_sm80_to_sm89INS1_16FlashAttnFwdSm80INS1_25CollectiveMainloopFwdSm80ILi8ELi1ELb1EN4cute5tupleIJNS5_1CILi128EEENS7_ILi48EEENS7_ILi256EEEEEELi256ENS_6half_tEfNS_4arch4Sm80ELb1ELb0ELb1ELb1ELb1ELb0ELb1ELb1EEENS1_21CollectiveEpilogueFwdINS6_IJS8_SA_S9_EEENS6_IJNS7_ILi1EEESI_SI_EEESC_SE_Li256ELb1ELb1ELb1ELb0EEENS1_36VarlenDynamicPersistentTileSchedulerILi128ELi48ELi256ELi256ELb1ELb1ELb0ELb1ELb1ELb1EEEEEEEEEvNT_6ParamsE)
        /*02b4*/ 	.word	0x00000000


	//----- nvinfo : EIATTR_REGCOUNT
	.align		4
.L_126:
        /*02b8*/ 	.byte	0x04, 0x2f
        /*02ba*/ 	.short	(.L_128 - .L_127)
	.align		4
.L_127:
        /*02bc*/ 	.word	index@(_ZN7cutlass13device_kernelIN5flash19enable_sm80_to_sm89INS1_16FlashAttnFwdSm80INS1_25CollectiveMainloopFwdSm80ILi8ELi1ELb1EN4cute5tupleIJNS5_1CILi128EEENS7_ILi64EEENS7_ILi256EEEEEELi256ENS_6half_tEfNS_4arch4Sm80ELb1ELb0ELb1ELb0ELb1ELb0ELb1ELb1EEENS1_21CollectiveEpilogueFwdINS6_IJS8_SA_S9_EEENS6_IJNS7_ILi1EEESI_SI_EEESC_SE_Li256ELb0ELb1ELb1ELb0EEENS1_30DynamicPersistentTileSchedulerILi256ELi256ELb1ELb1ELb0EEEEEEEEEvNT_6ParamsE)
        /*02c0*/ 	.word	0x00000004


	//----- nvinfo : EIATTR_FRAME_SIZE
	.align		4
.L_128:
        /*02c4*/ 	.byte	0x04, 0x11
        /*02c6*/ 	.short	(.L_130 - .L_129)
	.align		4
.L_129:
        /*02c8*/ 	.word	index@(_ZN7cutlass13device_kernelIN5flash19enable_sm80_to_sm89INS1_16FlashAttnFwdSm80INS1_25CollectiveMainloopFwdSm80ILi8ELi1ELb1EN4cute5tupleIJNS5_1CILi128EEENS7_ILi64EEENS7_ILi256EEEEEELi256ENS_6half_tEfNS_4arch4Sm80ELb1ELb0ELb1ELb0ELb1ELb0ELb1ELb1EEENS1_21CollectiveEpilogueFwdINS6_IJS8_SA_S9_EEENS6_IJNS7_ILi1EEESI_SI_EEESC_SE_Li256ELb0ELb1ELb1ELb0EEENS1_30DynamicPersistentTileSchedulerILi256ELi256ELb1ELb1ELb0EEEEEEEEEvNT_6ParamsE)
        /*02cc*/ 	.word	0x00000000


	//----- nvinfo : EIATTR_REGCOUNT
	.align		4
.L_130:
        /*02d0*/ 	.byte	0x04, 0x2f
        /*02d2*/ 	.short	(.L_132 - .L_131)
	.align		4
.L_131:
        /*02d4*/ 	.word	index@(_ZN7cutlass13device_kernelIN5flash19enable_sm80_to_sm89INS1_16FlashAttnFwdSm80INS1_25CollectiveMainloopFwdSm80ILi8ELi1ELb0EN4cute5tupleIJNS5_1CILi128EEENS7_ILi32EEENS7_ILi256EEEEEELi256ENS_6half_tEfNS_4arch4Sm80ELb0ELb1ELb1ELb1ELb1ELb1ELb1ELb1EEENS1_21CollectiveEpilogueFwdINS6_IJS8_SA_S9_EEENS6_IJNS7_ILi1EEESI_SI_EEESC_SE_Li256ELb1ELb1ELb1ELb0EEENS1_36VarlenDynamicPersistentTileSchedulerILi128ELi32ELi256ELi256ELb1ELb1ELb0ELb1ELb0ELb1EEEEEEEEEvNT_6ParamsE)
        /*02d8*/ 	.word	0x00000004


	//----- nvinfo : EIATTR_FRAME_SIZE
	.align		4
.L_132:
        /*02dc*/ 	.byte	0x04, 0x11
        /*02de*/ 	.short	(.L_134 - .L_133)
	.align		4
.L_133:
        /*02e0*/ 	.word	index@(_ZN7cutlass13device_kernelIN5flash19enable_sm80_to_sm89INS1_16FlashAttnFwdSm80INS1_25CollectiveMainloopFwdSm80ILi8ELi1ELb0EN4cute5tupleIJNS5_1CILi128EEENS7_ILi32EEENS7_ILi256EEEEEELi256ENS_6half_tEfNS_4arch4Sm80ELb0ELb1ELb1ELb1ELb1ELb1ELb1ELb1EEENS1_21CollectiveEpilogueFwdINS6_IJS8_SA_S9_EEENS6_IJNS7_ILi1EEESI_SI_EEESC_SE_Li256ELb1ELb1ELb1ELb0EEENS1_36VarlenDynamicPersistentTileSchedulerILi128ELi32ELi256ELi256ELb1ELb1ELb0ELb1ELb0ELb1EEEEEEEEEvNT_6ParamsE)
        /*02e4*/ 	.word	0x00000000


	//----- nvinfo : EIATTR_REGCOUNT
	.align		4
.L_134:
        /*02e8*/ 	.byte	0x04, 0x2f
        /*02ea*/ 	.short	(.L_136 - .L_135)
	.align		4
.L_135:
        /*02ec*/ 	.word	index@(_ZN7cutlass13device_kernelIN5flash19enable_sm80_to_sm89INS1_16FlashAttnFwdSm80INS1_25CollectiveMainloopFwdSm80ILi8ELi1ELb1EN4cute5tupleIJNS5_1CILi128EEENS7_ILi48EEENS7_ILi256EEEEEELi256ENS_6half_tEfNS_4arch4Sm80ELb0ELb1ELb1ELb1ELb1ELb0ELb1ELb1EEENS1_21CollectiveEpilogueFwdINS6_IJS8_SA_S9_EEENS6_IJNS7_ILi1EEESI_SI_EEESC_SE_Li256ELb1ELb1ELb1ELb0EEENS1_36VarlenDynamicPersistentTileSchedulerILi128ELi48ELi256ELi256ELb1ELb1ELb0ELb1ELb0ELb1EEEEEEEEEvNT_6ParamsE)
        /*02f0*/ 	.word	0x00000004


	//----- nvinfo : EIATTR_FRAME_SIZE
	.align		4
.L_136:
        /*02f4*/ 	.byte	0x04, 0x11
        /*02f6*/ 	.short	(.L_138 - .L_137)
	.align		4
.L_137:
        /*02f8*/ 	.word	index@(_ZN7cutlass13device_kernelIN5flash19enable_sm80_to_sm89INS1_16FlashAttnFwdSm80INS1_25CollectiveMainloopFwdSm80ILi8ELi1ELb1EN4cute5tupleIJNS5_1CILi128EEENS7_ILi48EEENS7_ILi256EEEEEELi256ENS_6half_tEfNS_4arch4Sm80ELb0ELb1ELb1ELb1ELb1ELb0ELb1ELb1EEENS1_21CollectiveEpilogueFwdINS6_IJS8_SA_S9_EEENS6_IJNS7_ILi1EEESI_SI_EEESC_SE_Li256ELb1ELb1ELb1ELb0EEENS1_36VarlenDynamicPersistentTileSchedulerILi128ELi48ELi256ELi256ELb1ELb1ELb0ELb1ELb0ELb1EEEEEEEEEvNT_6ParamsE)
        /*02fc*/ 	.word	0x00000000


	//----- nvinfo : EIATTR_REGCOUNT
	.align		4
.L_138:
        /*0300*/ 	.byte	0x04, 0x2f
        /*0302*/ 	.short	(.L_140 - .L_139)
	.align		4
.L_139:
        /*0304*/ 	.word	index@(_ZN7cutlass13device_kernelIN5flash19enable_sm80_to_sm89INS1_16FlashAttnFwdSm80INS1_25CollectiveMainloopFwdSm80ILi8ELi1ELb1EN4cute5tupleIJNS5_1CILi128EEENS7_ILi48EEENS7_ILi256EEEEEELi256ENS_6half_tEfNS_4arch4Sm80ELb0ELb1ELb1ELb0ELb1ELb0ELb1ELb1EEENS1_21CollectiveEpilogueFwdINS6_IJS8_SA_S9_EEENS6_IJNS7_ILi1EEESI_SI_EEESC_SE_Li256ELb0ELb1ELb1ELb0EEENS1_19SingleTileSchedulerILb0ELb1ELb1ELi128EEEEEEEEEvNT_6ParamsE)
        /*0308*/ 	.word	0x00000004


	//----- nvinfo : EIATTR_FRAME_SIZE
	.align		4
.L_140:
        /*030c*/ 	.byte	0x04, 0x11
        /*030e*/ 	.short	(.L_142 - .L_141)
	.align		4
.L_141:
        /*0310*/ 	.word	index@(_ZN7cutlass13device_kernelIN5flash19enable_sm80_to_sm89INS1_16FlashAttnFwdSm80INS1_25CollectiveMainloopFwdSm80ILi8ELi1ELb1EN4cute5tupleIJNS5_1CILi128EEENS7_ILi48EEENS7_ILi256EEEEEELi256ENS_6half_tEfNS_4arch4Sm80ELb0ELb1ELb1ELb0ELb1ELb0ELb1ELb1EEENS1_21CollectiveEpilogueFwdINS6_IJS8_SA_S9_EEENS6_IJNS7_ILi1EEESI_SI_EEESC_SE_Li256ELb0ELb1ELb1ELb0EEENS1_19SingleTileSchedulerILb0ELb1ELb1ELi128EEEEEEEEEvNT_6ParamsE)
        /*0314*/ 	.word	0x00000000


	//----- nvinfo : EIATTR_REGCOUNT
	.align		4
.L_142:
        /*0318*/ 	.byte	0x04, 0x2f
        /*031a*/ 	.short	(.L_144 - .L_143)
	.align		4
.L_143:
        /*031c*/ 	.word	index@(_ZN7cutlass13device_kernelIN5flash19enable_sm80_to_sm89INS1_16FlashAttnFwdSm80INS1_25CollectiveMainloopFwdSm80ILi8ELi1ELb0EN4cute5tupleIJNS5_1CILi128EEENS7_ILi32EEENS7_ILi256EEEEEELi256ENS_6half_tEfNS_4arch4Sm80ELb0ELb0ELb1ELb1ELb1ELb1ELb1ELb1EEENS1_21CollectiveEpilogueFwdINS6_IJS8_SA_S9_EEENS6_IJNS7_ILi1EEESI_SI_EEESC_SE_Li256ELb1ELb1ELb1ELb0EEENS1_36VarlenDynamicPersistentTileSchedulerILi128ELi32ELi256ELi256ELb1ELb1ELb0ELb0ELb1ELb1EEEEEEEEEvNT_6ParamsE)
        /*0320*/ 	.word	0x00000004


	//----- nvinfo : EIATTR_FRAME_SIZE
	.align		4
.L_144:
        /*0324*/ 	.byte	0x04, 0x11
        /*0326*/ 	.short	(.L_146 - .L_145)
	.align		4
.L_145:
        /*0328*/ 	.word	index@(_ZN7cutlass13device_kernelIN5flash19enable_sm80_to_sm89INS1_16FlashAttnFwdSm80INS1_25CollectiveMainloopFwdSm80ILi8ELi1ELb0EN4cute5tupleIJNS5_1CILi128EEENS7_ILi32EEENS7_ILi256EEEEEELi256ENS_6half_tEfNS_4arch4Sm80ELb0ELb0ELb1ELb1ELb1ELb1ELb1ELb1EEENS1_21CollectiveEpilogueFwdINS6_IJS8_SA_S9_EEENS6_IJNS7_ILi1EEESI_SI_EEESC_SE_Li256ELb1ELb1ELb1ELb0EEENS1_36VarlenDynamicPersistentTileSchedulerILi128ELi32ELi256ELi256ELb1ELb1ELb0ELb0ELb1ELb1EEEEEEEEEvNT_6ParamsE)
        /*032c*/ 	.word	0x00000000


	//----- nvinfo : EIATTR_REGCOUNT
	.align		4
.L_146:
        /*0330*/ 	.byte	0x04, 0x2f
        /*0332*/ 	.short	(.L_148 - .L_147)
	.align		4
.L_147:
        /*0334*/ 	.word	index@(_ZN7cutlass13device_kernelIN5flash19enable_sm80_to_sm89INS1_16FlashAttnFwdSm80INS1_25CollectiveMainloopFwdSm80ILi8ELi1ELb1EN4cute5tupleIJNS5_1CILi128EEENS7_ILi48EEENS7_ILi256EEEEEELi256ENS_6half_tEfNS_4arch4Sm80ELb0ELb0ELb1ELb1ELb1ELb0ELb1ELb1EEENS1_21CollectiveEpilogueFwdINS6_IJS8_SA_S9_EEENS6_IJNS7_ILi1EEESI_SI_EEESC_SE_Li256ELb1ELb1ELb1ELb0EEENS1_36VarlenDynamicPersistentTileSchedulerILi128ELi48ELi256ELi256ELb1ELb1ELb0ELb0ELb1ELb1EEEEEEEEEvNT_6ParamsE)
        /*0338*/ 	.word	0x00000004


	//----- nvinfo : EIATTR_FRAME_SIZE
	.align		4
.L_148:
        /*033c*/ 	.byte	0x04, 0x11
        /*033e*/ 	.short	(.L_150 - .L_149)
	.align		4
.L_149:
        /*0340*/ 	.word	index@(_ZN7cutlass13device_kernelIN5flash19enable_sm80_to_sm89INS1_16FlashAttnFwdSm80INS1_25CollectiveMainloopFwdSm80ILi8ELi1ELb1EN4cute5tupleIJNS5_1CILi128EEENS7_ILi48EEENS7_ILi256EEEEEELi256ENS_6half_tEfNS_4arch4Sm80ELb0ELb0ELb1ELb1ELb1ELb0ELb1ELb1EEENS1_21CollectiveEpilogueFwdINS6_IJS8_SA_S9_EEENS6_IJNS7_ILi1EEESI_SI_EEESC_SE_Li256ELb1ELb1ELb1ELb0EEENS1_36VarlenDynamicPersistentTileSchedulerILi128ELi48ELi256ELi256ELb1ELb1ELb0ELb0ELb1ELb1EEEEEEEEEvNT_6ParamsE)
        /*0344*/ 	.word	0x00000000


	//----- nvinfo : EIATTR_REGCOUNT
	.align		4
.L_150:
        /*0348*/ 	.byte	0x04, 0x2f
        /*034a*/ 	.short	(.L_152 - .L_151)
	.align		4
.L_151:
        /*034c*/ 	.word	index@(_ZN7cutlass13device_kernelIN5flash19enable_sm80_to_sm89INS1_16FlashAttnFwdSm80INS1_25CollectiveMainloopFwdSm80ILi8ELi1ELb1EN4cute5tupleIJNS5_1CILi128EEENS7_ILi64EEENS7_ILi256EEEEEELi256ENS_6half_tEfNS_4arch4Sm80ELb0ELb0ELb1ELb0ELb1ELb0ELb1ELb1EEENS1_21CollectiveEpilogueFwdINS6_IJS8_SA_S9_EEENS6_IJNS7_ILi1EEESI_SI_EEESC_SE_Li256ELb0ELb1ELb1ELb0EEENS1_19SingleTileSchedulerILb0ELb1ELb1ELi128EEEEEEEEEvNT_6ParamsE)
        /*0350*/ 	.word	0x00000004


	//----- nvinfo : EIATTR_FRAME_SIZE
	.align		4
.L_152:
        /*0354*/ 	.byte	0x04, 0x11
        /*0356*/ 	.short	(.L_154 - .L_153)
	.align		4
.L_153:
        /*0358*/ 	.word	index@(_ZN7cutlass13device_kernelIN5flash19enable_sm80_to_sm89INS1_16FlashAttnFwdSm80INS1_25CollectiveMainloopFwdSm80ILi8ELi1ELb1EN4cute5tupleIJNS5_1CILi128EEENS7_ILi64EEENS7_ILi256EEEEEELi256ENS_6half_tEfNS_4arch4Sm80ELb0ELb0ELb1ELb0ELb1ELb0ELb1ELb1EEENS1_21CollectiveEpilogueFwdINS6_IJS8_SA_S9_EEENS6_IJNS7_ILi1EEESI_SI_EEESC_SE_Li256ELb0ELb1ELb1ELb0EEENS1_19SingleTileSchedulerILb0ELb1ELb1ELi128EEEEEEEEEvNT_6ParamsE)
        /*035c*/ 	.word	0x00000000


	//----- nvinfo : EIATTR_MIN_STACK_SIZE
	.align		4
.L_154:
        /*0360*/ 	.byte	0x04, 0x12
        /*0362*/ 	.short	(.L_156 - .L_155)
	.align		4
.L_155:
        /*0364*/ 	.word	index@(_ZN7cutlass13device_kernelIN5flash19enable_sm80_to_sm89INS1_16FlashAttnFwdSm80INS1_25CollectiveMainloopFwdSm80ILi8ELi1ELb1EN4cute5tupleIJNS5_1CILi128EEENS7_ILi64EEENS7_ILi256EEEEEELi256ENS_6half_tEfNS_4arch4Sm80ELb0ELb0ELb1ELb0ELb1ELb0ELb1ELb1EEENS1_21CollectiveEpilogueFwdINS6_IJS8_SA_S9_EEENS6_IJNS7_ILi1EEESI_SI_EEESC_SE_Li256ELb0ELb1ELb1ELb0EEENS1_19SingleTileSchedulerILb0ELb1ELb1ELi128EEEEEEEEEvNT_6ParamsE)
        /*0368*/ 	.word	0x00000000


	//----- nvinfo : EIATTR_MIN_STACK_SIZE
	.align		4
.L_156:
        /*036c*/ 	.byte	0x04, 0x12
        /*036e*/ 	.short	(.L_158 - .L_157)
	.align		4
.L_157:
        /*0370*/ 	.word	index@(_ZN7cutlass13device_kernelIN5flash19enable_sm80_to_sm89INS1_16FlashAttnFwdSm80INS1_25CollectiveMainloopFwdSm80ILi8ELi1ELb1EN4cute5tupleIJNS5_1CILi128EEENS7_ILi48EEENS7_ILi256EEEEEELi256ENS_6half_tEfNS_4arch4Sm80ELb0ELb0ELb1ELb1ELb1ELb0ELb1ELb1EEENS1_21CollectiveEpilogueFwdINS6_IJS8_SA_S9_EEENS6_IJNS7_ILi1EEESI_SI_EEESC_SE_Li256ELb1ELb1ELb1ELb0EEENS1_36VarlenDynamicPersistentTileSchedulerILi128ELi48ELi256ELi256ELb1ELb1ELb0ELb0ELb1ELb1EEEEEEEEEvNT_6ParamsE)
        /*0374*/ 	.word	0x00000000


	//----- nvinfo : EIATTR_MIN_STACK_SIZE
	.align		4
.L_158:
        /*0378*/ 	.byte	0x04, 0x12
        /*037a*/ 	.short	(.L_160 - .L_159)
	.align		4
.L_159:
        /*037c*/ 	.word	index@(_ZN7cutlass13device_kernelIN5flash19enable_sm80_to_sm89INS1_16FlashAttnFwdSm80INS1_25CollectiveMainloopFwdSm80ILi8ELi1ELb0EN4cute5tupleIJNS5_1CILi128EEENS7_ILi32EEENS7_ILi256EEEEEELi256ENS_6half_tEfNS_4arch4Sm80ELb0ELb0ELb1ELb1ELb1ELb1ELb1ELb1EEENS1_21CollectiveEpilogueFwdINS6_IJS8_SA_S9_EEENS6_IJNS7_ILi1EEESI_SI_EEESC_SE_Li256ELb1ELb1ELb1ELb0EEENS1_36VarlenDynamicPersistentTileSchedulerILi128ELi32ELi256ELi256ELb1ELb1ELb0ELb0ELb1ELb1EEEEEEEEEvNT_6ParamsE)
        /*0380*/ 	.word	0x00000000


	//----- nvinfo : EIATTR_MIN_STACK_SIZE
	.align		4
.L_160:
        /*0384*/ 	.byte	0x04, 0x12
        /*0386*/ 	.short	(.L_162 - .L_161)
	.align		4
.L_161:
        /*0388*/ 	.word	index@(_ZN7cutlass13device_kernelIN5flash19enable_sm80_to_sm89INS1_16FlashAttnFwdSm80INS1_25CollectiveMainloopFwdSm80ILi8ELi1ELb1EN4cute5tupleIJNS5_1CILi128EEENS7_ILi48EEENS7_ILi256EEEEEELi256ENS_6half_tEfNS_4arch4Sm80ELb0ELb1ELb1ELb0ELb1ELb0ELb1ELb1EEENS1_21CollectiveEpilogueFwdINS6_IJS8_SA_S9_EEENS6_IJNS7_ILi1EEESI_SI_EEESC_SE_Li256ELb0ELb1ELb1ELb0EEENS1_19SingleTileSchedulerILb0ELb1ELb1ELi128EEEEEEEEEvNT_6ParamsE)
        /*038c*/ 	.word	0x00000000


	//----- nvinfo : EIATTR_MIN_STACK_SIZE
	.align		4
.L_162:
        /*0390*/ 	.byte	0x04, 0x12
        /*0392*/ 	.short	(.L_164 - .L_163)
	.align		4
.L_163:
        /*0394*/ 	.word	index@(_ZN7cutlass13device_kernelIN5flash19enable_sm80_to_sm89INS1_16FlashAttnFwdSm80INS1_25CollectiveMainloopFwdSm80ILi8ELi1ELb1EN4cute5tupleIJNS5_1CILi128EEENS7_ILi48EEENS7_ILi256EEEEEELi256ENS_6half_tEfNS_4arch4Sm80ELb0ELb1ELb1ELb1ELb1ELb0ELb1ELb1EEENS1_21CollectiveEpilogueFwdINS6_IJS8_SA_S9_EEENS6_IJNS7_ILi1EEESI_SI_EEESC_SE_Li256ELb1ELb1ELb1ELb0EEENS1_36VarlenDynamicPersistentTileSchedulerILi128ELi48ELi256ELi256ELb1ELb1ELb0ELb1ELb0ELb1EEEEEEEEEvNT_6ParamsE)
        /*0398*/ 	.word	0x00000000


	//----- nvinfo : EIATTR_MIN_STACK_SIZE
	.align		4
.L_164:
        /*039c*/ 	.byte	0x04, 0x12
        /*039e*/ 	.short	(.L_166 - .L_165)
	.align		4
.L_165:
        /*03a0*/ 	.word	index@(_ZN7cutlass13device_kernelIN5flash19enable_sm80_to_sm89INS1_16FlashAttnFwdSm80INS1_25CollectiveMainloopFwdSm80ILi8ELi1ELb0EN4cute5tupleIJNS5_1CILi128EEENS7_ILi32EEENS7_ILi256EEEEEELi256ENS_6half_tEfNS_4arch4Sm80ELb0ELb1ELb1ELb1ELb1ELb1ELb1ELb1EEENS1_21CollectiveEpilogueFwdINS6_IJS8_SA_S9_EEENS6_IJNS7_ILi1EEESI_SI_EEESC_SE_Li256ELb1ELb1ELb1ELb0EEENS1_36VarlenDynamicPersistentTileSchedulerILi128ELi32ELi256ELi256ELb1ELb1ELb0ELb1ELb0ELb1EEEEEEEEEvNT_6ParamsE)
        /*03a4*/ 	.word	0x00000000


	//----- nvinfo : EIATTR_MIN_STACK_SIZE
	.align		4
.L_166:
        /*03a8*/ 	.byte	0x04, 0x12
        /*03aa*/ 	.short	(.L_168 - .L_167)
	.align		4
.L_167:
        /*03ac*/ 	.word	index@(_ZN7cutlass13device_kernelIN5flash19enable_sm80_to_sm89INS1_16FlashAttnFwdSm80INS1_25CollectiveMainloopFwdSm80ILi8ELi1ELb1EN4cute5tupleIJNS5_1CILi128EEENS7_ILi64EEENS7_ILi256EEEEEELi256ENS_6half_tEfNS_4arch4Sm80ELb1ELb0ELb1ELb0ELb1ELb0ELb1ELb1EEENS1_21CollectiveEpilogueFwdINS6_IJS8_SA_S9_EEENS6_IJNS7_ILi1EEESI_SI_EEESC_SE_Li256ELb0ELb1ELb1ELb0EEENS1_30DynamicPersistentTileSchedulerILi256ELi256ELb1ELb1ELb0EEEEEEEEEvNT_6ParamsE)
        /*03b0*/ 	.word	0x00000000


	//----- nvinfo : EIATTR_MIN_STACK_SIZE
	.align		4
.L_168:
        /*03b4*/ 	.byte	0x04, 0x12
        /*03b6*/ 	.short	(.L_170 - .L_169)
	.align		4
.L_169:
        /*03b8*/ 	.word	index@(_ZN7cutlass13device_kernelIN5flash19enable_sm80_to_sm89INS1_16FlashAttnFwdSm80INS1_25CollectiveMainloopFwdSm80ILi8ELi1ELb1EN4cute5tupleIJNS5_1CILi128EEENS7_ILi48EEENS7_ILi256EEEEEELi256ENS_6half_tEfNS_4arch4Sm80ELb1ELb0ELb1ELb1ELb1ELb0ELb1ELb1EEENS1_21CollectiveEpilogueFwdINS6_IJS8_SA_S9_EEENS6_IJNS7_ILi1EEESI_SI_EEESC_SE_Li256ELb1ELb1ELb1ELb0EEENS1_36VarlenDynamicPersistentTileSchedulerILi128ELi48ELi256ELi256ELb1ELb1ELb0ELb1ELb1ELb1EEEEEEEEEvNT_6ParamsE)
        /*03bc*/ 	.word	0x00000000


	//----- nvinfo : EIATTR_MIN_STACK_SIZE
	.align		4
.L_170:
        /*03c0*/ 	.byte	0x04, 0x12
        /*03c2*/ 	.short	(.L_172 - .L_171)
	.align		4
.L_171:
        /*03c4*/ 	.word	index@(_ZN7cutlass13device_kernelIN5flash19enable_sm80_to_sm89INS1_16FlashAttnFwdSm80INS1_25CollectiveMainloopFwdSm80ILi8ELi1ELb0EN4cute5tupleIJNS5_1CILi128EEENS7_ILi32EEENS7_ILi256EEEEEELi256ENS_6half_tEfNS_4arch4Sm80ELb1ELb0ELb1ELb1ELb1ELb1ELb1ELb1EEENS1_21CollectiveEpilogueFwdINS6_IJS8_SA_S9_EEENS6_IJNS7_ILi1EEESI_SI_EEESC_SE_Li256ELb1ELb1ELb1ELb0EEENS1_36VarlenDynamicPersistentTileSchedulerILi128ELi32ELi256ELi256ELb1ELb1ELb0ELb1ELb1ELb1EEEEEEEEEvNT_6ParamsE)
        /*03c8*/ 	.word	0x00000000


	//----- nvinfo : EIATTR_MIN_STACK_SIZE
	.align		4
.L_172:
        /*03cc*/ 	.byte	0x04, 0x12
        /*03ce*/ 	.short	(.L_174 - .L_173)
	.align		4
.L_173:
        /*03d0*/ 	.word	index@(_ZN7cutlass13device_kernelIN5flash19enable_sm80_to_sm89INS1_16FlashAttnFwdSm80INS1_25CollectiveMainloopFwdSm80ILi8ELi1ELb0EN4cute5tupleIJNS5_1CILi128EEENS7_ILi96EEENS7_ILi256EEEEEELi256ENS_6half_tEfNS_4arch4Sm80ELb0ELb0ELb1ELb0ELb1ELb0ELb1ELb1EEENS1_21CollectiveEpilogueFwdINS6_IJS8_SA_S9_EEENS6_IJNS7_ILi1EEESI_SI_EEESC_SE_Li256ELb0ELb1ELb1ELb0EEENS1_19SingleTileSchedulerILb0ELb1ELb1ELi128EEEEEEEEEvNT_6ParamsE)
        /*03d4*/ 	.word	0x00000000


	//----- nvinfo : EIATTR_MIN_STACK_SIZE
	.align		4
.L_174:
        /*03d8*/ 	.byte	0x04, 0x12
        /*03da*/ 	.short	(.L_176 - .L_175)
	.align		4
.L_175:
        /*03dc*/ 	.word	index@(_ZN7cutlass13device_kernelIN5flash19enable_sm80_to_sm89INS1_16FlashAttnFwdSm80INS1_25CollectiveMainloopFwdSm80ILi8ELi1ELb0EN4cute5tupleIJNS5_1CILi128EEENS7_ILi64EEENS7_ILi256EEEEEELi256ENS_6half_tEfNS_4arch4Sm80ELb0ELb0ELb1ELb1ELb1ELb0ELb1ELb1EEENS1_21CollectiveEpilogueFwdINS6_IJS8_SA_S9_EEENS6_IJNS7_ILi1EEESI_SI_EEESC_SE_Li256ELb1ELb1ELb1ELb0EEENS1_36VarlenDynamicPersistentTileSchedulerILi128ELi64ELi256ELi256ELb1ELb1ELb0ELb0ELb1ELb1EEEEEEEEEvNT_6ParamsE)
        /*03e0*/ 	.word	0x00000000


	//----- nvinfo : EIATTR_MIN_STACK_SIZE
	.align		4
.L_176:
        /*03e4*/ 	.byte	0x04, 0x12
        /*03e6*/ 	.short	(.L_178 - .L_177)
	.align		4
.L_177:
        /*03e8*/ 	.word	index@(_ZN7cutlass13device_kernelIN5flash19enable_sm80_to_sm89INS1_16FlashAttnFwdSm80INS1_25CollectiveMainloopFwdSm80ILi8ELi1ELb0EN4cute5tupleIJNS5_1CILi128EEENS7_ILi48EEENS7_ILi256EEEEEELi256ENS_6half_tEfNS_4arch4Sm80ELb0ELb0ELb1ELb1ELb1ELb1ELb1ELb1EEENS1_21CollectiveEpilogueFwdINS6_IJS8_SA_S9_EEENS6_IJNS7_ILi1EEESI_SI_EEESC_SE_Li256ELb1ELb1ELb1ELb0EEENS1_36VarlenDynamicPersistentTileSchedulerILi128ELi48ELi256ELi256ELb1ELb1ELb0ELb0ELb1ELb1EEEEEEEEEvNT_6ParamsE)
        /*03ec*/ 	.word	0x00000000


	//----- nvinfo : EIATTR_MIN_STACK_SIZE
	.align		4
.L_178:
        /*03f0*/ 	.byte	0x04, 0x12
        /*03f2*/ 	.short	(.L_180 - .L_179)
	.align		4
.L_179:
        /*03f4*/ 	.word	index@(_ZN7cutlass13device_kernelIN5flash19enable_sm80_to_sm89INS1_16FlashAttnFwdSm80INS1_25CollectiveMainloopFwdSm80ILi8ELi1ELb0EN4cute5tupleIJNS5_1CILi128EEENS7_ILi64EEENS7_ILi256EEEEEELi256ENS_6half_tEfNS_4arch4Sm80ELb0ELb1ELb1ELb0ELb1ELb0ELb1ELb1EEENS1_21CollectiveEpilogueFwdINS6_IJS8_SA_S9_EEENS6_IJNS7_ILi1EEESI_SI_EEESC_SE_Li256ELb0ELb1ELb1ELb0EEENS1_19SingleTileSchedulerILb0ELb1ELb1ELi128EEEEEEEEEvNT_6ParamsE)
        /*03f8*/ 	.word	0x00000000


	//----- nvinfo : EIATTR_MIN_STACK_SIZE
	.align		4
.L_180:
        /*03fc*/ 	.byte	0x04, 0x12
        /*03fe*/ 	.short	(.L_182 - .L_181)
	.align		4
.L_181:
        /*0400*/ 	.word	index@(_ZN7cutlass13device_kernelIN5flash19enable_sm80_to_sm89INS1_16FlashAttnFwdSm80INS1_25CollectiveMainloopFwdSm80ILi8ELi1ELb0EN4cute5tupleIJNS5_1CILi128EEENS7_ILi64EEENS7_ILi256EEEEEELi256ENS_6half_tEfNS_4arch4Sm80ELb0ELb1ELb1ELb1ELb1ELb0ELb1ELb1EEENS1_21CollectiveEpilogueFwdINS6_IJS8_SA_S9_EEENS6_IJNS7_ILi1EEESI_SI_EEESC_SE_Li256ELb1ELb1ELb1ELb0EEENS1_36VarlenDynamicPersistentTileSchedulerILi128ELi64ELi256ELi256ELb1ELb1ELb0ELb1ELb0ELb1EEEEEEEEEvNT_6ParamsE)
        /*0404*/ 	.word	0x00000000


	//----- nvinfo : EIATTR_MIN_STACK_SIZE
	.align		4
.L_182:
        /*0408*/ 	.byte	0x04, 0x12
        /*040a*/ 	.short	(.L_184 - .L_183)
	.align		4
.L_183:
        /*040c*/ 	.word	index@(_ZN7cutlass13device_kernelIN5flash19enable_sm80_to_sm89INS1_16FlashAttnFwdSm80INS1_25CollectiveMainloopFwdSm80ILi8ELi1ELb0EN4cute5tupleIJNS5_1CILi128EEENS7_ILi48EEENS7_ILi256EEEEEELi256ENS_6half_tEfNS_4arch4Sm80ELb0ELb1ELb1ELb1ELb1ELb1ELb1ELb1EEENS1_21CollectiveEpilogueFwdINS6_IJS8_SA_S9_EEENS6_IJNS7_ILi1EEESI_SI_EEESC_SE_Li256ELb1ELb1ELb1ELb0EEENS1_36VarlenDynamicPersistentTileSchedulerILi128ELi48ELi256ELi256ELb1ELb1ELb0ELb1ELb0ELb1EEEEEEEEEvNT_6ParamsE)
        /*0410*/ 	.word	0x00000000


	//----- nvinfo : EIATTR_MIN_STACK_SIZE
	.align		4
.L_184:
        /*0414*/ 	.byte	0x04, 0x12
        /*0416*/ 	.short	(.L_186 - .L_185)
	.align		4
.L_185:
        /*0418*/ 	.word	index@(_ZN7cutlass13device_kernelIN5flash19enable_sm80_to_sm89INS1_16FlashAttnFwdSm80INS1_25CollectiveMainloopFwdSm80ILi8ELi1ELb0EN4cute5tupleIJNS5_1CILi128EEENS7_ILi96EEENS7_ILi256EEEEEELi256ENS_6half_tEfNS_4arch4Sm80ELb1ELb0ELb1ELb0ELb1ELb0ELb1ELb1EEENS1_21CollectiveEpilogueFwdINS6_IJS8_SA_S9_EEENS6_IJNS7_ILi1EEESI_SI_EEESC_SE_Li256ELb0ELb1ELb1ELb0EEENS1_30DynamicPersistentTileSchedulerILi256ELi256ELb1ELb1ELb0EEEEEEEEEvNT_6ParamsE)
        /*041c*/ 	.word	0x00000000


	//----- nvinfo : EIATTR_MIN_STACK_SIZE
	.align		4
.L_186:
        /*0420*/ 	.byte	0x04, 0x12
        /*0422*/ 	.short	(.L_188 - .L_187)
	.align		4
.L_187:
        /*0424*/ 	.word	index@(_ZN7cutlass13device_kernelIN5flash19enable_sm80_to_sm89INS1_16FlashAttnFwdSm80INS1_25CollectiveMainloopFwdSm80ILi8ELi1ELb0EN4cute5tupleIJNS5_1CILi128EEENS7_ILi64EEENS7_ILi256EEEEEELi256ENS_6half_tEfNS_4arch4Sm80ELb1ELb0ELb1ELb1ELb1ELb0ELb1ELb1EEENS1_21CollectiveEpilogueFwdINS6_IJS8_SA_S9_EEENS6_IJNS7_ILi1EEESI_SI_EEESC_SE_Li256ELb1ELb1ELb1ELb0EEENS1_36VarlenDynamicPersistentTileSchedulerILi128ELi64ELi256ELi256ELb1ELb1ELb0ELb1ELb1ELb1EEEEEEEEEvNT_6ParamsE)
        /*0428*/ 	.word	0x00000000


	//----- nvinfo : EIATTR_MIN_STACK_SIZE
	.align		4
.L_188:
        /*042c*/ 	.byte	0x04, 0x12
        /*042e*/ 	.short	(.L_190 - .L_189)
	.align		4
.L_189:
        /*0430*/ 	.word	index@(_ZN7cutlass13device_kernelIN5flash19enable_sm80_to_sm89INS1_16FlashAttnFwdSm80INS1_25CollectiveMainloopFwdSm80ILi8ELi1ELb0EN4cute5tupleIJNS5_1CILi128EEENS7_ILi48EEENS7_ILi256EEEEEELi256ENS_6half_tEfNS_4arch4Sm80ELb1ELb0ELb1ELb1ELb1ELb1ELb1ELb1EEENS1_21CollectiveEpilogueFwdINS6_IJS8_SA_S9_EEENS6_IJNS7_ILi1EEESI_SI_EEESC_SE_Li256ELb1ELb1ELb1ELb0EEENS1_36VarlenDynamicPersistentTileSchedulerILi128ELi48ELi256ELi256ELb1ELb1ELb0ELb1ELb1ELb1EEEEEEEEEvNT_6ParamsE)
        /*0434*/ 	.word	0x00000000


	//----- nvinfo : EIATTR_MIN_STACK_SIZE
	.align		4
.L_190:
        /*0438*/ 	.byte	0x04, 0x12
        /*043a*/ 	.short	(.L_192 - .L_191)
	.align		4
.L_191:
        /*043c*/ 	.word	index@(_ZN7cutlass13device_kernelIN5flash19enable_sm80_to_sm89INS1_16FlashAttnFwdSm80INS1_25CollectiveMainloopFwdSm80ILi8ELi1ELb1EN4cute5tupleIJNS5_1CILi128EEENS7_ILi64EEENS7_ILi256EEEEEELi256ENS_6half_tEfNS_4arch4Sm80ELb0ELb0ELb0ELb0ELb1ELb0ELb1ELb1EEENS1_21CollectiveEpilogueFwdINS6_IJS8_SA_S9_EEENS6_IJNS7_ILi1EEESI_SI_EEESC_SE_Li256ELb0ELb1ELb1ELb0EEENS1_19SingleTileSchedulerILb0ELb1ELb1ELi128EEEEEEEEEvNT_6ParamsE)
        /*0440*/ 	.word	0x00000000


	//----- nvinfo : EIATTR_MIN_STACK_SIZE
	.align		4
.L_192:
        /*0444*/ 	.byte	0x04, 0x12
        /*0446*/ 	.short	(.L_194 - .L_193)
	.align		4
.L_193:
        /*0448*/ 	.word	index@(_ZN7cutlass13device_kernelIN5flash19enable_sm80_to_sm89INS1_16FlashAttnFwdSm80INS1_25CollectiveMainloopFwdSm80ILi8ELi1ELb1EN4cute5tupleIJNS5_1CILi128EEENS7_ILi48EEENS7_ILi256EEEEEELi256ENS_6half_tEfNS_4arch4Sm80ELb0ELb0ELb0ELb1ELb1ELb0ELb1ELb1EEENS1_21CollectiveEpilogueFwdINS6_IJS8_SA_S9_EEENS6_IJNS7_ILi1EEESI_SI_EEESC_SE_Li256ELb1ELb1ELb1ELb0EEENS1_36VarlenDynamicPersistentTileSchedulerILi128ELi48ELi256ELi256ELb1ELb1ELb0ELb0ELb1ELb1EEEEEEEEEvNT_6ParamsE)
        /*044c*/ 	.word	0x00000000


	//----- nvinfo : EIATTR_MIN_STACK_SIZE
	.align		4
.L_194:
        /*0450*/ 	.byte	0x04, 0x12
        /*0452*/ 	.short	(.L_196 - .L_195)
	.align		4
.L_195:
        /*0454*/ 	.word	index@(_ZN7cutlass13device_kernelIN5flash19enable_sm80_to_sm89INS1_16FlashAttnFwdSm80INS1_25CollectiveMainloopFwdSm80ILi8ELi1ELb0EN4cute5tupleIJNS5_1CILi128EEENS7_ILi32EEENS7_ILi256EEEEEELi256ENS_6half_tEfNS_4arch4Sm80ELb0ELb0ELb0ELb1ELb1ELb1ELb1ELb1EEENS1_21CollectiveEpilogueFwdINS6_IJS8_SA_S9_EEENS6_IJNS7_ILi1EEESI_SI_EEESC_SE_Li256ELb1ELb1ELb1ELb0EEENS1_36VarlenDynamicPersistentTileSchedulerILi128ELi32ELi256ELi256ELb1ELb1ELb0ELb0ELb1ELb1EEEEEEEEEvNT_6ParamsE)
        /*0458*/ 	.word	0x00000000


	//----- nvinfo : EIATTR_MIN_STACK_SIZE
	.align		4
.L_196:
        /*045c*/ 	.byte	0x04, 0x12
        /*045e*/ 	.short	(.L_198 - .L_197)
	.align		4
.L_197:
        /*0460*/ 	.word	index@(_ZN7cutlass13device_kernelIN5flash19enable_sm80_to_sm89INS1_16FlashAttnFwdSm80INS1_25CollectiveMainloopFwdSm80ILi8ELi1ELb1EN4cute5tupleIJNS5_1CILi128EEENS7_ILi48EEENS7_ILi256EEEEEELi256ENS_6half_tEfNS_4arch4Sm80ELb0ELb1ELb0ELb0ELb1ELb0ELb1ELb1EEENS1_21CollectiveEpilogueFwdINS6_IJS8_SA_S9_EEENS6_IJNS7_ILi1EEESI_SI_EEESC_SE_Li256ELb0ELb1ELb1ELb0EEENS1_19SingleTileSchedulerILb0ELb1ELb1ELi128EEEEEEEEEvNT_6ParamsE)
        /*0464*/ 	.word	0x00000000


	//----- nvinfo : EIATTR_MIN_STACK_SIZE
	.align		4
.L_198:
        /*0468*/ 	.byte	0x04, 0x12
        /*046a*/ 	.short	(.L_200 - .L_199)
	.align		4
.L_199:
        /*046c*/ 	.word	index@(_ZN7cutlass13device_kernelIN5flash19enable_sm80_to_sm89INS1_16FlashAttnFwdSm80INS1_25CollectiveMainloopFwdSm80ILi8ELi1ELb1EN4cute5tupleIJNS5_1CILi128EEENS7_ILi48EEENS7_ILi256EEEEEELi256ENS_6half_tEfNS_4arch4Sm80ELb0ELb1ELb0ELb1ELb1ELb0ELb1ELb1EEENS1_21CollectiveEpilogueFwdINS6_IJS8_SA_S9_EEENS6_IJNS7_ILi1EEESI_SI_EEESC_SE_Li256ELb1ELb1ELb1ELb0EEENS1_36VarlenDynamicPersistentTileSchedulerILi128ELi48ELi256ELi256ELb1ELb1ELb0ELb1ELb0ELb1EEEEEEEEEvNT_6ParamsE)
        /*0470*/ 	.word	0x00000000


	//----- nvinfo : EIATTR_MIN_STACK_SIZE
	.align		4
.L_200:
        /*0474*/ 	.byte	0x04, 0x12
        /*0476*/ 	.short	(.L_202 - .L_201)
	.align		4
.L_201:
        /*0478*/ 	.word	index@(_ZN7cutlass13device_kernelIN5flash19enable_sm80_to_sm89INS1_16FlashAttnFwdSm80INS1_25CollectiveMainloopFwdSm80ILi8ELi1ELb0EN4cute5tupleIJNS5_1CILi128EEENS7_ILi32EEENS7_ILi256EEEEEELi256ENS_6half_tEfNS_4arch4Sm80ELb0ELb1ELb0ELb1ELb1ELb1ELb1ELb1EEENS1_21CollectiveEpilogueFwdINS6_IJS8_SA_S9_EEENS6_IJNS7_ILi1EEESI_SI_EEESC_SE_Li256ELb1ELb1ELb1ELb0EEENS1_36VarlenDynamicPersistentTileSchedulerILi128ELi32ELi256ELi256ELb1ELb1ELb0ELb1ELb0ELb1EEEEEEEEEvNT_6ParamsE)
        /*047c*/ 	.word	0x00000000


	//----- nvinfo : EIATTR_MIN_STACK_SIZE
	.align		4
.L_202:
        /*0480*/ 	.byte	0x04, 0x12
        /*0482*/ 	.short	(.L_204 - .L_203)
	.align		4
.L_203:
        /*0484*/ 	.word	index@(_ZN7cutlass13device_kernelIN5flash19enable_sm80_to_sm89INS1_16FlashAttnFwdSm80INS1_25CollectiveMainloopFwdSm80ILi8ELi1ELb1EN4cute5tupleIJNS5_1CILi128EEENS7_ILi64EEENS7_ILi256EEEEEELi256ENS_6half_tEfNS_4arch4Sm80ELb1ELb0ELb0ELb0ELb1ELb0ELb1ELb1EEENS1_21CollectiveEpilogueFwdINS6_IJS8_SA_S9_EEENS6_IJNS7_ILi1EEESI_SI_EEESC_SE_Li256ELb0ELb1ELb1ELb0EEENS1_30DynamicPersistentTileSchedulerILi256ELi256ELb1ELb1ELb0EEEEEEEEEvNT_6ParamsE)
        /*0488*/ 	.word	0x00000000


	//----- nvinfo : EIATTR_MIN_STACK_SIZE
	.align		4
.L_204:
        /*048c*/ 	.byte	0x04, 0x12
        /*048e*/ 	.short	(.L_206 - .L_205)
	.align		4
.L_205:
        /*0490*/ 	.word	index@(_ZN7cutlass13device_kernelIN5flash19enable_sm80_to_sm89INS1_16FlashAttnFwdSm80INS1_25CollectiveMainloopFwdSm80ILi8ELi1ELb1EN4cute5tupleIJNS5_1CILi128EEENS7_ILi48EEENS7_ILi256EEEEEELi256ENS_6half_tEfNS_4arch4Sm80ELb1ELb0ELb0ELb1ELb1ELb0ELb1ELb1EEENS1_21CollectiveEpilogueFwdINS6_IJS8_SA_S9_EEENS6_IJNS7_ILi1EEESI_SI_EEESC_SE_Li256ELb1ELb1ELb1ELb0EEENS1_36VarlenDynamicPersistentTileSchedulerILi128ELi48ELi256ELi256ELb1ELb1ELb0ELb1ELb1ELb1EEEEEEEEEvNT_6ParamsE)
        /*0494*/ 	.word	0x00000000


	//----- nvinfo : EIATTR_MIN_STACK_SIZE
	.align		4
.L_206:
        /*0498*/ 	.byte	0x04, 0x12
        /*049a*/ 	.short	(.L_208 - .L_207)
	.align		4
.L_207:
        /*049c*/ 	.word	index@(_ZN7cutlass13device_kernelIN5flash19enable_sm80_to_sm89INS1_16FlashAttnFwdSm80INS1_25CollectiveMainloopFwdSm80ILi8ELi1ELb0EN4cute5tupleIJNS5_1CILi128EEENS7_ILi32EEENS7_ILi256EEEEEELi256ENS_6half_tEfNS_4arch4Sm80ELb1ELb0ELb0ELb1ELb1ELb1ELb1ELb1EEENS1_21CollectiveEpilogueFwdINS6_IJS8_SA_S9_EEENS6_IJNS7_ILi1EEESI_SI_EEESC_SE_Li256ELb1ELb1ELb1ELb0EEENS1_36VarlenDynamicPersistentTileSchedulerILi128ELi32ELi256ELi256ELb1ELb1ELb0ELb1ELb1ELb1EEEEEEEEEvNT_6ParamsE)
        /*04a0*/ 	.word	0x00000000


	//----- nvinfo : EIATTR_MIN_STACK_SIZE
	.align		4
.L_208:
        /*04a4*/ 	.byte	0x04, 0x12
        /*04a6*/ 	.short	(.L_210 - .L_209)
	.align		4
.L_209:
        /*04a8*/ 	.word	index@(_ZN7cutlass13device_kernelIN5flash19enable_sm80_to_sm89INS1_16FlashAttnFwdSm80INS1_25CollectiveMainloopFwdSm80ILi8ELi1ELb0EN4cute5tupleIJNS5_1CILi128EEENS7_ILi96EEENS7_ILi256EEEEEELi256ENS_6half_tEfNS_4arch4Sm80ELb0ELb0ELb0ELb0ELb1ELb0ELb1ELb1EEENS1_21CollectiveEpilogueFwdINS6_IJS8_SA_S9_EEENS6_IJNS7_ILi1EEESI_SI_EEESC_SE_Li256ELb0ELb1ELb1ELb0EEENS1_19SingleTileSchedulerILb0ELb1ELb1ELi128EEEEEEEEEvNT_6ParamsE)
        /*04ac*/ 	.word	0x00000000


	//----- nvinfo : EIATTR_MIN_STACK_SIZE
	.align		4
.L_210:
        /*04b0*/ 	.byte	0x04, 0x12
        /*04b2*/ 	.short	(.L_212 - .L_211)
	.align		4
.L_211:
        /*04b4*/ 	.word	index@(_ZN7cutlass13device_kernelIN5flash19enable_sm80_to_sm89INS1_16FlashAttnFwdSm80INS1_25CollectiveMainloopFwdSm80ILi8ELi1ELb0EN4cute5tupleIJNS5_1CILi128EEENS7_ILi64EEENS7_ILi256EEEEEELi256ENS_6half_tEfNS_4arch4Sm80ELb0ELb0ELb0ELb1ELb1ELb0ELb1ELb1EEENS1_21CollectiveEpilogueFwdINS6_IJS8_SA_S9_EEENS6_IJNS7_ILi1EEESI_SI_EEESC_SE_Li256ELb1ELb1ELb1ELb0EEENS1_36VarlenDynamicPersistentTileSchedulerILi128ELi64ELi256ELi256ELb1ELb1ELb0ELb0ELb1ELb1EEEEEEEEEvNT_6ParamsE)
        /*04b8*/ 	.word	0x00000000


	//----- nvinfo : EIATTR_MIN_STACK_SIZE
	.align		4
.L_212:
        /*04bc*/ 	.byte	0x04, 0x12
        /*04be*/ 	.short	(.L_214 - .L_213)
	.align		4
.L_213:
        /*04c0*/ 	.word	index@(_ZN7cutlass13device_kernelIN5flash19enable_sm80_to_sm89INS1_16FlashAttnFwdSm80INS1_25CollectiveMainloopFwdSm80ILi8ELi1ELb0EN4cute5tupleIJNS5_1CILi128EEENS7_ILi48EEENS7_ILi256EEEEEELi256ENS_6half_tEfNS_4arch4Sm80ELb0ELb0ELb0ELb1ELb1ELb1ELb1ELb1EEENS1_21CollectiveEpilogueFwdINS6_IJS8_SA_S9_EEENS6_IJNS7_ILi1EEESI_SI_EEESC_SE_Li256ELb1ELb1ELb1ELb0EEENS1_36VarlenDynamicPersistentTileSchedulerILi128ELi48ELi256ELi256ELb1ELb1ELb0ELb0ELb1ELb1EEEEEEEEEvNT_6ParamsE)
        /*04c4*/ 	.word	0x00000000


	//----- nvinfo : EIATTR_MIN_STACK_SIZE
	.align		4
.L_214:
        /*04c8*/ 	.byte	0x04, 0x12
        /*04ca*/ 	.short	(.L_216 - .L_215)
	.align		4
.L_215:
        /*04cc*/ 	.word	index@(_ZN7cutlass13device_kernelIN5flash19enable_sm80_to_sm89INS1_16FlashAttnFwdSm80INS1_25CollectiveMainloopFwdSm80ILi8ELi1ELb0EN4cute5tupleIJNS5_1CILi128EEENS7_ILi64EEENS7_ILi256EEEEEELi256ENS_6half_tEfNS_4arch4Sm80ELb0ELb1ELb0ELb0ELb1ELb0ELb1ELb1EEENS1_21CollectiveEpilogueFwdINS6_IJS8_SA_S9_EEENS6_IJNS7_ILi1EEESI_SI_EEESC_SE_Li256ELb0ELb1ELb1ELb0EEENS1_19SingleTileSchedulerILb0ELb1ELb1ELi128EEEEEEEEEvNT_6ParamsE)
        /*04d0*/ 	.word	0x00000000


	//----- nvinfo : EIATTR_MIN_STACK_SIZE
	.align		4
.L_216:
        /*04d4*/ 	.byte	0x04, 0x12
        /*04d6*/ 	.short	(.L_218 - .L_217)
	.align		4
.L_217:
        /*04d8*/ 	.word	index@(_ZN7cutlass13device_kernelIN5flash19enable_sm80_to_sm89INS1_16FlashAttnFwdSm80INS1_25CollectiveMainloopFwdSm80ILi8ELi1ELb0EN4cute5tupleIJNS5_1CILi128EEENS7_ILi64EEENS7_ILi256EEEEEELi256ENS_6half_tEfNS_4arch4Sm80ELb0ELb1ELb0ELb1ELb1ELb0ELb1ELb1EEENS1_21CollectiveEpilogueFwdINS6_IJS8_SA_S9_EEENS6_IJNS7_ILi1EEESI_SI_EEESC_SE_Li256ELb1ELb1ELb1ELb0EEENS1_36VarlenDynamicPersistentTileSchedulerILi128ELi64ELi256ELi256ELb1ELb1ELb0ELb1ELb0ELb1EEEEEEEEEvNT_6ParamsE)
        /*04dc*/ 	.word	0x00000000


	//----- nvinfo : EIATTR_MIN_STACK_SIZE
	.align		4
.L_218:
        /*04e0*/ 	.byte	0x04, 0x12
        /*04e2*/ 	.short	(.L_220 - .L_219)
	.align		4
.L_219:
        /*04e4*/ 	.word	index@(_ZN7cutlass13device_kernelIN5flash19enable_sm80_to_sm89INS1_16FlashAttnFwdSm80INS1_25CollectiveMainloopFwdSm80ILi8ELi1ELb0EN4cute5tupleIJNS5_1CILi128EEENS7_ILi48EEENS7_ILi256EEEEEELi256ENS_6half_tEfNS_4arch4Sm80ELb0ELb1ELb0ELb1ELb1ELb1ELb1ELb1EEENS1_21CollectiveEpilogueFwdINS6_IJS8_SA_S9_EEENS6_IJNS7_ILi1EEESI_SI_EEESC_SE_Li256ELb1ELb1ELb1ELb0EEENS1_36VarlenDynamicPersistentTileSchedulerILi128ELi48ELi256ELi256ELb1ELb1ELb0ELb1ELb0ELb1EEEEEEEEEvNT_6ParamsE)
        /*04e8*/ 	.word	0x00000000


	//----- nvinfo : EIATTR_MIN_STACK_SIZE
	.align		4
.L_220:
        /*04ec*/ 	.byte	0x04, 0x12
        /*04ee*/ 	.short	(.L_222 - .L_221)
	.align		4
.L_221:
        /*04f0*/ 	.word	index@(_ZN7cutlass13device_kernelIN5flash19enable_sm80_to_sm89INS1_16FlashAttnFwdSm80INS1_25CollectiveMainloopFwdSm80ILi8ELi1ELb0EN4cute5tupleIJNS5_1CILi128EEENS7_ILi96EEENS7_ILi256EEEEEELi256ENS_6half_tEfNS_4arch4Sm80ELb1ELb0ELb0ELb0ELb1ELb0ELb1ELb1EEENS1_21CollectiveEpilogueFwdINS6_IJS8_SA_S9_EEENS6_IJNS7_ILi1EEESI_SI_EEESC_SE_Li256ELb0ELb1ELb1ELb0EEENS1_30DynamicPersistentTileSchedulerILi256ELi256ELb1ELb1ELb0EEEEEEEEEvNT_6ParamsE)
        /*04f4*/ 	.word	0x00000000


	//----- nvinfo : EIATTR_MIN_STACK_SIZE
	.align		4
.L_222:
        /*04f8*/ 	.byte	0x04, 0x12
        /*04fa*/ 	.short	(.L_224 - .L_223)
	.align		4
.L_223:
        /*04fc*/ 	.word	index@(_ZN7cutlass13device_kernelIN5flash19enable_sm80_to_sm89INS1_16FlashAttnFwdSm80INS1_25CollectiveMainloopFwdSm80ILi8ELi1ELb0EN4cute5tupleIJNS5_1CILi128EEENS7_ILi64EEENS7_ILi256EEEEEELi256ENS_6half_tEfNS_4arch4Sm80ELb1ELb0ELb0ELb1ELb1ELb0ELb1ELb1EEENS1_21CollectiveEpilogueFwdINS6_IJS8_SA_S9_EEENS6_IJNS7_ILi1EEESI_SI_EEESC_SE_Li256ELb1ELb1ELb1ELb0EEENS1_36VarlenDynamicPersistentTileSchedulerILi128ELi64ELi256ELi256ELb1ELb1ELb0ELb1ELb1ELb1EEEEEEEEEvNT_6ParamsE)
        /*0500*/ 	.word	0x00000000


	//----- nvinfo : EIATTR_MIN_STACK_SIZE
	.align		4
.L_224:
        /*0504*/ 	.byte	0x04, 0x12
        /*0506*/ 	.short	(.L_226 - .L_225)
	.align		4
.L_225:
        /*0508*/ 	.word	index@(_ZN7cutlass13device_kernelIN5flash19enable_sm80_to_sm89INS1_16FlashAttnFwdSm80INS1_25CollectiveMainloopFwdSm80ILi8ELi1ELb0EN4cute5tupleIJNS5_1CILi128EEENS7_ILi48EEENS7_ILi256EEEEEELi256ENS_6half_tEfNS_4arch4Sm80ELb1ELb0ELb0ELb1ELb1ELb1ELb1ELb1EEENS1_21CollectiveEpilogueFwdINS6_IJS8_SA_S9_EEENS6_IJNS7_ILi1EEESI_SI_EEESC_SE_Li256ELb1ELb1ELb1ELb0EEENS1_36VarlenDynamicPersistentTileSchedulerILi128ELi48ELi256ELi256ELb1ELb1ELb0ELb1ELb1ELb1EEEEEEEEEvNT_6ParamsE)
        /*050c*/ 	.word	0x00000000
.L_226:


//--------------------- .nv.compat                --------------------------
	.section	.nv.compat,"",@"SHT_CUDA_COMPAT_INFO"
	.align	4
        /*0000*/ 	.byte	0x02, 0x09, 0x01, 0x00, 0x02, 0x02, 0x01, 0x00, 0x02, 0x05, 0x05, 0x00, 0x03, 0x07, 0x01, 0x01
        /*0010*/ 	.byte	0x02, 0x03, 0x00, 0x00, 0x02, 0x06, 0x01, 0x00, 0x04, 0x0b, 0x08, 0x00, 0x00, 0x00, 0x00, 0x00
        /*0020*/ 	.byte	0x00, 0x00, 0x00, 0x00


//--------------------- .nv.info._ZN7cutlass13device_kernelIN5flash19enable_sm80_to_sm89INS1_16FlashAttnFwdSm80INS1_25CollectiveMainloopFwdSm80ILi8ELi1ELb1EN4cute5tupleIJNS5_1CILi128EEENS7_ILi64EEENS7_ILi256EEEEEELi256ENS_6half_tEfNS_4arch4Sm80ELb0ELb0ELb1ELb0ELb1ELb0ELb1ELb1EEENS1_21CollectiveEpilogueFwdINS6_IJS8_SA_S9_EEENS6_IJNS7_ILi1EEESI_SI_EEESC_SE_Li256ELb0ELb1ELb1ELb0EEENS1_19SingleTileSchedulerILb0ELb1ELb1ELi128EEEEEEEEEvNT_6ParamsE --------------------------
	.section	.nv.info._ZN7cutlass13device_kernelIN5flash19enable_sm80_to_sm89INS1_16FlashAttnFwdSm80INS1_25CollectiveMainloopFwdSm80ILi8ELi1ELb1EN4cute5tupleIJNS5_1CILi128EEENS7_ILi64EEENS7_ILi256EEEEEELi256ENS_6half_tEfNS_4arch4Sm80ELb0ELb0ELb1ELb0ELb1ELb0ELb1ELb1EEENS1_21CollectiveEpilogueFwdINS6_IJS8_SA_S9_EEENS6_IJNS7_ILi1EEESI_SI_EEESC_SE_Li256ELb0ELb1ELb1ELb0EEENS1_19SingleTileSchedulerILb0ELb1ELb1ELi128EEEEEEEEEvNT_6ParamsE,"",@"SHT_CUDA_INFO"
	.sectionflags	@""
	.align	4


	//----- nvinfo : EIATTR_CUDA_API_VERSION
	.align		4
        /*0000*/ 	.byte	0x04, 0x37
        /*0002*/ 	.short	(.L_228 - .L_227)
.L_227:
        /*0004*/ 	.word	0x00000082


	//----- nvinfo : EIATTR_KPARAM_INFO
	.align		4
.L_228:
        /*0008*/ 	.byte	0x04, 0x17
        /*000a*/ 	.short	(.L_230 - .L_229)
.L_229:
        /*000c*/ 	.word	0x00000000
        /*0010*/ 	.short	0x0000
        /*0012*/ 	.short	0x0000
        /*0014*/ 	.byte	0x00, 0xf0, 0x61, 0x10


	//----- nvinfo : EIATTR_SPARSE_MMA_MASK
	.align		4
.L_230:
        /*0018*/ 	.byte	0x03, 0x50
        /*001a*/ 	.short	0x0000


	//----- nvinfo : EIATTR_MAXREG_COUNT
	.align		4
        /*001c*/ 	.byte	0x03, 0x1b
        /*001e*/ 	.short	0x00ff


	//----- nvinfo : EIATTR_MERCURY_ISA_VERSION
	.align		4
        /*0020*/ 	.byte	0x03, 0x5f
        /*0022*/ 	.short	0x0101


	//----- nvinfo : EIATTR_EXIT_INSTR_OFFSETS
	.align		4
        /*0024*/ 	.byte	0x04, 0x1c
        /*0026*/ 	.short	(.L_232 - .L_231)


	//   ....[0]....
.L_231:
        /*0028*/ 	.word	0x00000010


	//----- nvinfo : EIATTR_MAX_THREADS
	.align		4
.L_232:
        /*002c*/ 	.byte	0x04, 0x05
        /*002e*/ 	.short	(.L_234 - .L_233)
.L_233:
        /*0030*/ 	.word	0x00000100
        /*0034*/ 	.word	0x00000001
        /*0038*/ 	.word	0x00000001


	//----- nvinfo : EIATTR_CBANK_PARAM_SIZE
	.align		4
.L_234:
        /*003c*/ 	.byte	0x03, 0x19
        /*003e*/ 	.short	0x0418


	//----- nvinfo : EIATTR_PARAM_CBANK
	.align		4
        /*0040*/ 	.byte	0x04, 0x0a
        /*0042*/ 	.short	(.L_236 - .L_235)
	.align		4
.L_235:
        /*0044*/ 	.word	index@(.nv.constant0._ZN7cutlass13device_kernelIN5flash19enable_sm80_to_sm89INS1_16FlashAttnFwdSm80INS1_25CollectiveMainloopFwdSm80ILi8ELi1ELb1EN4cute5tupleIJNS5_1CILi128EEENS7_ILi64EEENS7_ILi256EEEEEELi256ENS_6half_tEfNS_4arch4Sm80ELb0ELb0ELb1ELb0ELb1ELb0ELb1ELb1EEENS1_21CollectiveEpilogueFwdINS6_IJS8_SA_S9_EEENS6_IJNS7_ILi1EEESI_SI_EEESC_SE_Li256ELb0ELb1ELb1ELb0EEENS1_19SingleTileSchedulerILb0ELb1ELb1ELi128EEEEEEEEEvNT_6ParamsE)
        /*0048*/ 	.short	0x0210
        /*004a*/ 	.short	0x0418


	//----- nvinfo : EIATTR_SW_WAR
	.align		4
.L_236:
        /*004c*/ 	.byte	0x04, 0x36
        /*004e*/ 	.short	(.L_238 - .L_237)
.L_237:
        /*0050*/ 	.word	0x00000008
.L_238:


//--------------------- .nv.info._ZN7cutlass13device_kernelIN5flash19enable_sm80_to_sm89INS1_16FlashAttnFwdSm80INS1_25CollectiveMainloopFwdSm80ILi8ELi1ELb1EN4cute5tupleIJNS5_1CILi128EEENS7_ILi48EEENS7_ILi256EEEEEELi256ENS_6half_tEfNS_4arch4Sm80ELb0ELb0ELb1ELb1ELb1ELb0ELb1ELb1EEENS1_21CollectiveEpilogueFwdINS6_IJS8_SA_S9_EEENS6_IJNS7_ILi1EEESI_SI_EEESC_SE_Li256ELb1ELb1ELb1ELb0EEENS1_36VarlenDynamicPersistentTileSchedulerILi128ELi48ELi256ELi256ELb1ELb1ELb0ELb0ELb1ELb1EEEEEEEEEvNT_6ParamsE --------------------------
	.section	.nv.info._ZN7cutlass13device_kernelIN5flash19enable_sm80_to_sm89INS1_16FlashAttnFwdSm80INS1_25CollectiveMainloopFwdSm80ILi8ELi1ELb1EN4cute5tupleIJNS5_1CILi128EEENS7_ILi48EEENS7_ILi256EEEEEELi256ENS_6half_tEfNS_4arch4Sm80ELb0ELb0ELb1ELb1ELb1ELb0ELb1ELb1EEENS1_21CollectiveEpilogueFwdINS6_IJS8_SA_S9_EEENS6_IJNS7_ILi1EEESI_SI_EEESC_SE_Li256ELb1ELb1ELb1ELb0EEENS1_36VarlenDynamicPersistentTileSchedulerILi128ELi48ELi256ELi256ELb1ELb1ELb0ELb0ELb1ELb1EEEEEEEEEvNT_6ParamsE,"",@"SHT_CUDA_INFO"
	.sectionflags	@""
	.align	4


	//----- nvinfo : EIATTR_CUDA_API_VERSION
	.align		4
        /*0000*/ 	.byte	0x04, 0x37
        /*0002*/ 	.short	(.L_240 - .L_239)
.L_239:
        /*0004*/ 	.word	0x00000082


	//----- nvinfo : EIATTR_KPARAM_INFO
	.align		4
.L_240:
        /*0008*/ 	.byte	0x04, 0x17
        /*000a*/ 	.short	(.L_242 - .L_241)
.L_241:
        /*000c*/ 	.word	0x00000000
        /*0010*/ 	.short	0x0000
        /*0012*/ 	.short	0x0000
        /*0014*/ 	.byte	0x00, 0xf0, 0xe1, 0x10


	//----- nvinfo : EIATTR_SPARSE_MMA_MASK
	.align		4
.L_242:
        /*0018*/ 	.byte	0x03, 0x50
        /*001a*/ 	.short	0x0000


	//----- nvinfo : EIATTR_MAXREG_COUNT
	.align		4
        /*001c*/ 	.byte	0x03, 0x1b
        /*001e*/ 	.short	0x00ff


	//----- nvinfo : EIATTR_MERCURY_ISA_VERSION
	.align		4
        /*0020*/ 	.byte	0x03, 0x5f
        /*0022*/ 	.short	0x0101


	//----- nvinfo : EIATTR_EXIT_INSTR_OFFSETS
	.align		4
        /*0024*/ 	.byte	0x04, 0x1c
        /*0026*/ 	.short	(.L_244 - .L_243)


	//   ....[0]....
.L_243:
        /*0028*/ 	.word	0x00000010


	//----- nvinfo : EIATTR_MAX_THREADS
	.align		4
.L_244:
        /*002c*/ 	.byte	0x04, 0x05
        /*002e*/ 	.short	(.L_246 - .L_245)
.L_245:
        /*0030*/ 	.word	0x00000100
        /*0034*/ 	.word	0x00000001
        /*0038*/ 	.word	0x00000001


	//----- nvinfo : EIATTR_CBANK_PARAM_SIZE
	.align		4
.L_246:
        /*003c*/ 	.byte	0x03, 0x19
        /*003e*/ 	.short	0x0438


	//----- nvinfo : EIATTR_PARAM_CBANK
	.align		4
        /*0040*/ 	.byte	0x04, 0x0a
        /*0042*/ 	.short	(.L_248 - .L_247)
	.align		4
.L_247:
        /*0044*/ 	.word	index@(.nv.constant0._ZN7cutlass13device_kernelIN5flash19enable_sm80_to_sm89INS1_16FlashAttnFwdSm80INS1_25CollectiveMainloopFwdSm80ILi8ELi1ELb1EN4cute5tupleIJNS5_1CILi128EEENS7_ILi48EEENS7_ILi256EEEEEELi256ENS_6half_tEfNS_4arch4Sm80ELb0ELb0ELb1ELb1ELb1ELb0ELb1ELb1EEENS1_21CollectiveEpilogueFwdINS6_IJS8_SA_S9_EEENS6_IJNS7_ILi1EEESI_SI_EEESC_SE_Li256ELb1ELb1ELb1ELb0EEENS1_36VarlenDynamicPersistentTileSchedulerILi128ELi48ELi256ELi256ELb1ELb1ELb0ELb0ELb1ELb1EEEEEEEEEvNT_6ParamsE)
        /*0048*/ 	.short	0x0210
        /*004a*/ 	.short	0x0438


	//----- nvinfo : EIATTR_SW_WAR
	.align		4
.L_248:
        /*004c*/ 	.byte	0x04, 0x36
        /*004e*/ 	.short	(.L_250 - .L_249)
.L_249:
        /*0050*/ 	.word	0x00000008
.L_250:


//--------------------- .nv.info._ZN7cutlass13device_kernelIN5flash19enable_sm80_to_sm89INS1_16FlashAttnFwdSm80INS1_25CollectiveMainloopFwdSm80ILi8ELi1ELb0EN4cute5tupleIJNS5_1CILi128EEENS7_ILi32EEENS7_ILi256EEEEEELi256ENS_6half_tEfNS_4arch4Sm80ELb0ELb0ELb1ELb1ELb1ELb1ELb1ELb1EEENS1_21CollectiveEpilogueFwdINS6_IJS8_SA_S9_EEENS6_IJNS7_ILi1EEESI_SI_EEESC_SE_Li256ELb1ELb1ELb1ELb0EEENS1_36VarlenDynamicPersistentTileSchedulerILi128ELi32ELi256ELi256ELb1ELb1ELb0ELb0ELb1ELb1EEEEEEEEEvNT_6ParamsE --------------------------
	.section	.nv.info._ZN7cutlass13device_kernelIN5flash19enable_sm80_to_sm89INS1_16FlashAttnFwdSm80INS1_25CollectiveMainloopFwdSm80ILi8ELi1ELb0EN4cute5tupleIJNS5_1CILi128EEENS7_ILi32EEENS7_ILi256EEEEEELi256ENS_6half_tEfNS_4arch4Sm80ELb0ELb0ELb1ELb1ELb1ELb1ELb1ELb1EEENS1_21CollectiveEpilogueFwdINS6_IJS8_SA_S9_EEENS6_IJNS7_ILi1EEESI_SI_EEESC_SE_Li256ELb1ELb1ELb1ELb0EEENS1_36VarlenDynamicPersistentTileSchedulerILi128ELi32ELi256ELi256ELb1ELb1ELb0ELb0ELb1ELb1EEEEEEEEEvNT_6ParamsE,"",@"SHT_CUDA_INFO"
	.sectionflags	@""
	.align	4


	//----- nvinfo : EIATTR_CUDA_API_VERSION
	.align		4
        /*0000*/ 	.byte	0x04, 0x37
        /*0002*/ 	.short	(.L_252 - .L_251)
.L_251:
        /*0004*/ 	.word	0x00000082


	//----- nvinfo : EIATTR_KPARAM_INFO
	.align		4
.L_252:
        /*0008*/ 	.byte	0x04, 0x17
        /*000a*/ 	.short	(.L_254 - .L_253)
.L_253:
        /*000c*/ 	.word	0x00000000
        /*0010*/ 	.short	0x0000
        /*0012*/ 	.short	0x0000
        /*0014*/ 	.byte	0x00, 0xf0, 0xe1, 0x10


	//----- nvinfo : EIATTR_SPARSE_MMA_MASK
	.align		4
.L_254:
        /*0018*/ 	.byte	0x03, 0x50
        /*001a*/ 	.short	0x0000


	//----- nvinfo : EIATTR_MAXREG_COUNT
	.align		4
        /*001c*/ 	.byte	0x03, 0x1b
        /*001e*/ 	.short	0x00ff


	//----- nvinfo : EIATTR_MERCURY_ISA_VERSION
	.align		4
        /*0020*/ 	.byte	0x03, 0x5f
        /*0022*/ 	.short	0x0101


	//----- nvinfo : EIATTR_EXIT_INSTR_OFFSETS
	.align		4
        /*0024*/ 	.byte	0x04, 0x1c
        /*0026*/ 	.short	(.L_256 - .L_255)


	//   ....[0]....
.L_255:
        /*0028*/ 	.word	0x00000010


	//----- nvinfo : EIATTR_MAX_THREADS
	.align		4
.L_256:
        /*002c*/ 	.byte	0x04, 0x05
        /*002e*/ 	.short	(.L_258 - .L_257)
.L_257:
        /*0030*/ 	.word	0x00000100
        /*0034*/ 	.word	0x00000001
        /*0038*/ 	.word	0x00000001


	//----- nvinfo : EIATTR_CBANK_PARAM_SIZE
	.align		4
.L_258:
        /*003c*/ 	.byte	0x03, 0x19
        /*003e*/ 	.short	0x0438


	//----- nvinfo : EIATTR_PARAM_CBANK
	.align		4
        /*0040*/ 	.byte	0x04, 0x0a
        /*0042*/ 	.short	(.L_260 - .L_259)
	.align		4
.L_259:
        /*0044*/ 	.word	index@(.nv.constant0._ZN7cutlass13device_kernelIN5flash19enable_sm80_to_sm89INS1_16FlashAttnFwdSm80INS1_25CollectiveMainloopFwdSm80ILi8ELi1ELb0EN4cute5tupleIJNS5_1CILi128EEENS7_ILi32EEENS7_ILi256EEEEEELi256ENS_6half_tEfNS_4arch4Sm80ELb0ELb0ELb1ELb1ELb1ELb1ELb1ELb1EEENS1_21CollectiveEpilogueFwdINS6_IJS8_SA_S9_EEENS6_IJNS7_ILi1EEESI_SI_EEESC_SE_Li256ELb1ELb1ELb1ELb0EEENS1_36VarlenDynamicPersistentTileSchedulerILi128ELi32ELi256ELi256ELb1ELb1ELb0ELb0ELb1ELb1EEEEEEEEEvNT_6ParamsE)
        /*0048*/ 	.short	0x0210
        /*004a*/ 	.short	0x0438


	//----- nvinfo : EIATTR_SW_WAR
	.align		4
.L_260:
        /*004c*/ 	.byte	0x04, 0x36
        /*004e*/ 	.short	(.L_262 - .L_261)
.L_261:
        /*0050*/ 	.word	0x00000008
.L_262:


//--------------------- .nv.info._ZN7cutlass13device_kernelIN5flash19enable_sm80_to_sm89INS1_16FlashAttnFwdSm80INS1_25CollectiveMainloopFwdSm80ILi8ELi1ELb1EN4cute5tupleIJNS5_1CILi128EEENS7_ILi48EEENS7_ILi256EEEEEELi256ENS_6half_tEfNS_4arch4Sm80ELb0ELb1ELb1ELb0ELb1ELb0ELb1ELb1EEENS1_21CollectiveEpilogueFwdINS6_IJS8_SA_S9_EEENS6_IJNS7_ILi1EEESI_SI_EEESC_SE_Li256ELb0ELb1ELb1ELb0EEENS1_19SingleTileSchedulerILb0ELb1ELb1ELi128EEEEEEEEEvNT_6ParamsE --------------------------
	.section	.nv.info._ZN7cutlass13device_kernelIN5flash19enable_sm80_to_sm89INS1_16FlashAttnFwdSm80INS1_25CollectiveMainloopFwdSm80ILi8ELi1ELb1EN4cute5tupleIJNS5_1CILi128EEENS7_ILi48EEENS7_ILi256EEEEEELi256ENS_6half_tEfNS_4arch4Sm80ELb0ELb1ELb1ELb0ELb1ELb0ELb1ELb1EEENS1_21CollectiveEpilogueFwdINS6_IJS8_SA_S9_EEENS6_IJNS7_ILi1EEESI_SI_EEESC_SE_Li256ELb0ELb1ELb1ELb0EEENS1_19SingleTileSchedulerILb0ELb1ELb1ELi128EEEEEEEEEvNT_6ParamsE,"",@"SHT_CUDA_INFO"
	.sectionflags	@""
	.align	4


	//----- nvinfo : EIATTR_CUDA_API_VERSION
	.align		4
        /*0000*/ 	.byte	0x04, 0x37
        /*0002*/ 	.short	(.L_264 - .L_263)
.L_263:
        /*0004*/ 	.word	0x00000082


	//----- nvinfo : EIATTR_KPARAM_INFO
	.align		4
.L_264:
        /*0008*/ 	.byte	0x04, 0x17
        /*000a*/ 	.short	(.L_266 - .L_265)
.L_265:
        /*000c*/ 	.word	0x00000000
        /*0010*/ 	.short	0x0000
        /*0012*/ 	.short	0x0000
        /*0014*/ 	.byte	0x00, 0xf0, 0x61, 0x10


	//----- nvinfo : EIATTR_SPARSE_MMA_MASK
	.align		4
.L_266:
        /*0018*/ 	.byte	0x03, 0x50
        /*001a*/ 	.short	0x0000


	//----- nvinfo : EIATTR_MAXREG_COUNT
	.align		4
        /*001c*/ 	.byte	0x03, 0x1b
        /*001e*/ 	.short	0x00ff


	//----- nvinfo : EIATTR_MERCURY_ISA_VERSION
	.align		4
        /*0020*/ 	.byte	0x03, 0x5f
        /*0022*/ 	.short	0x0101


	//----- nvinfo : EIATTR_EXIT_INSTR_OFFSETS
	.align		4
        /*0024*/ 	.byte	0x04, 0x1c
        /*0026*/ 	.short	(.L_268 - .L_267)


	//   ....[0]....
.L_267:
        /*0028*/ 	.word	0x00000010


	//----- nvinfo : EIATTR_MAX_THREADS
	.align		4
.L_268:
        /*002c*/ 	.byte	0x04, 0x05
        /*002e*/ 	.short	(.L_270 - .L_269)
.L_269:
        /*0030*/ 	.word	0x00000100
        /*0034*/ 	.word	0x00000001
        /*0038*/ 	.word	0x00000001


	//----- nvinfo : EIATTR_CBANK_PARAM_SIZE
	.align		4
.L_270:
        /*003c*/ 	.byte	0x03, 0x19
        /*003e*/ 	.short	0x0418


	//----- nvinfo : EIATTR_PARAM_CBANK
	.align		4
        /*0040*/ 	.byte	0x04, 0x0a
        /*0042*/ 	.short	(.L_272 - .L_271)
	.align		4
.L_271:
        /*0044*/ 	.word	index@(.nv.constant0._ZN7cutlass13device_kernelIN5flash19enable_sm80_to_sm89INS1_16FlashAttnFwdSm80INS1_25CollectiveMainloopFwdSm80ILi8ELi1ELb1EN4cute5tupleIJNS5_1CILi128EEENS7_ILi48EEENS7_ILi256EEEEEELi256ENS_6half_tEfNS_4arch4Sm80ELb0ELb1ELb1ELb0ELb1ELb0ELb1ELb1EEENS1_21CollectiveEpilogueFwdINS6_IJS8_SA_S9_EEENS6_IJNS7_ILi1EEESI_SI_EEESC_SE_Li256ELb0ELb1ELb1ELb0EEENS1_19SingleTileSchedulerILb0ELb1ELb1ELi128EEEEEEEEEvNT_6ParamsE)
        /*0048*/ 	.short	0x0210
        /*004a*/ 	.short	0x0418


	//----- nvinfo : EIATTR_SW_WAR
	.align		4
.L_272:
        /*004c*/ 	.byte	0x04, 0x36
        /*004e*/ 	.short	(.L_274 - .L_273)
.L_273:
        /*0050*/ 	.word	0x00000008
.L_274:


//--------------------- .nv.info._ZN7cutlass13device_kernelIN5flash19enable_sm80_to_sm89INS1_16FlashAttnFwdSm80INS1_25CollectiveMainloopFwdSm80ILi8ELi1ELb1EN4cute5tupleIJNS5_1CILi128EEENS7_ILi48EEENS7_ILi256EEEEEELi256ENS_6half_tEfNS_4arch4Sm80ELb0ELb1ELb1ELb1ELb1ELb0ELb1ELb1EEENS1_21CollectiveEpilogueFwdINS6_IJS8_SA_S9_EEENS6_IJNS7_ILi1EEESI_SI_EEESC_SE_Li256ELb1ELb1ELb1ELb0EEENS1_36VarlenDynamicPersistentTileSchedulerILi128ELi48ELi256ELi256ELb1ELb1ELb0ELb1ELb0ELb1EEEEEEEEEvNT_6ParamsE --------------------------
	.section	.nv.info._ZN7cutlass13device_kernelIN5flash19enable_sm80_to_sm89INS1_16FlashAttnFwdSm80INS1_25CollectiveMainloopFwdSm80ILi8ELi1ELb1EN4cute5tupleIJNS5_1CILi128EEENS7_ILi48EEENS7_ILi256EEEEEELi256ENS_6half_tEfNS_4arch4Sm80ELb0ELb1ELb1ELb1ELb1ELb0ELb1ELb1EEENS1_21CollectiveEpilogueFwdINS6_IJS8_SA_S9_EEENS6_IJNS7_ILi1EEESI_SI_EEESC_SE_Li256ELb1ELb1ELb1ELb0EEENS1_36VarlenDynamicPersistentTileSchedulerILi128ELi48ELi256ELi256ELb1ELb1ELb0ELb1ELb0ELb1EEEEEEEEEvNT_6ParamsE,"",@"SHT_CUDA_INFO"
	.sectionflags	@""
	.align	4


	//----- nvinfo : EIATTR_CUDA_API_VERSION
	.align		4
        /*0000*/ 	.byte	0x04, 0x37
        /*0002*/ 	.short	(.L_276 - .L_275)
.L_275:
        /*0004*/ 	.word	0x00000082


	//----- nvinfo : EIATTR_KPARAM_INFO
	.align		4
.L_276:
        /*0008*/ 	.byte	0x04, 0x17
        /*000a*/ 	.short	(.L_278 - .L_277)
.L_277:
        /*000c*/ 	.word	0x00000000
        /*0010*/ 	.short	0x0000
        /*0012*/ 	.short	0x0000
        /*0014*/ 	.byte	0x00, 0xf0, 0xe1, 0x10


	//----- nvinfo : EIATTR_SPARSE_MMA_MASK
	.align		4
.L_278:
        /*0018*/ 	.byte	0x03, 0x50
        /*001a*/ 	.short	0x0000


	//----- nvinfo : EIATTR_MAXREG_COUNT
	.align		4
        /*001c*/ 	.byte	0x03, 0x1b
        /*001e*/ 	.short	0x00ff


	//----- nvinfo : EIATTR_MERCURY_ISA_VERSION
	.align		4
        /*0020*/ 	.byte	0x03, 0x5f
        /*0022*/ 	.short	0x0101


	//----- nvinfo : EIATTR_EXIT_INSTR_OFFSETS
	.align		4
        /*0024*/ 	.byte	0x04, 0x1c
        /*0026*/ 	.short	(.L_280 - .L_279)


	//   ....[0]....
.L_279:
        /*0028*/ 	.word	0x00000010


	//----- nvinfo : EIATTR_MAX_THREADS
	.align		4
.L_280:
        /*002c*/ 	.byte	0x04, 0x05
        /*002e*/ 	.short	(.L_282 - .L_281)
.L_281:
        /*0030*/ 	.word	0x00000100
        /*0034*/ 	.word	0x00000001
        /*0038*/ 	.word	0x00000001


	//----- nvinfo : EIATTR_CBANK_PARAM_SIZE
	.align		4
.L_282:
        /*003c*/ 	.byte	0x03, 0x19
        /*003e*/ 	.short	0x0438


	//----- nvinfo : EIATTR_PARAM_CBANK
	.align		4
        /*0040*/ 	.byte	0x04, 0x0a
        /*0042*/ 	.short	(.L_284 - .L_283)
	.align		4
.L_283:
        /*0044*/ 	.word	index@(.nv.constant0._ZN7cutlass13device_kernelIN5flash19enable_sm80_to_sm89INS1_16FlashAttnFwdSm80INS1_25CollectiveMainloopFwdSm80ILi8ELi1ELb1EN4cute5tupleIJNS5_1CILi128EEENS7_ILi48EEENS7_ILi256EEEEEELi256ENS_6half_tEfNS_4arch4Sm80ELb0ELb1ELb1ELb1ELb1ELb0ELb1ELb1EEENS1_21CollectiveEpilogueFwdINS6_IJS8_SA_S9_EEENS6_IJNS7_ILi1EEESI_SI_EEESC_SE_Li256ELb1ELb1ELb1ELb0EEENS1_36VarlenDynamicPersistentTileSchedulerILi128ELi48ELi256ELi256ELb1ELb1ELb0ELb1ELb0ELb1EEEEEEEEEvNT_6ParamsE)
        /*0048*/ 	.short	0x0210
        /*004a*/ 	.short	0x0438


	//----- nvinfo : EIATTR_SW_WAR
	.align		4
.L_284:
        /*004c*/ 	.byte	0x04, 0x36
        /*004e*/ 	.short	(.L_286 - .L_285)
.L_285:
        /*0050*/ 	.word	0x00000008
.L_286:


//--------------------- .nv.info._ZN7cutlass13device_kernelIN5flash19enable_sm80_to_sm89INS1_16FlashAttnFwdSm80INS1_25CollectiveMainloopFwdSm80ILi8ELi1ELb0EN4cute5tupleIJNS5_1CILi128EEENS7_ILi32EEENS7_ILi256EEEEEELi256ENS_6half_tEfNS_4arch4Sm80ELb0ELb1ELb1ELb1ELb1ELb1ELb1ELb1EEENS1_21CollectiveEpilogueFwdINS6_IJS8_SA_S9_EEENS6_IJNS7_ILi1EEESI_SI_EEESC_SE_Li256ELb1ELb1ELb1ELb0EEENS1_36VarlenDynamicPersistentTileSchedulerILi128ELi32ELi256ELi256ELb1ELb1ELb0ELb1ELb0ELb1EEEEEEEEEvNT_6ParamsE --------------------------
	.section	.nv.info._ZN7cutlass13device_kernelIN5flash19enable_sm80_to_sm89INS1_16FlashAttnFwdSm80INS1_25CollectiveMainloopFwdSm80ILi8ELi1ELb0EN4cute5tupleIJNS5_1CILi128EEENS7_ILi32EEENS7_ILi256EEEEEELi256ENS_6half_tEfNS_4arch4Sm80ELb0ELb1ELb1ELb1ELb1ELb1ELb1ELb1EEENS1_21CollectiveEpilogueFwdINS6_IJS8_SA_S9_EEENS6_IJNS7_ILi1EEESI_SI_EEESC_SE_Li256ELb1ELb1ELb1ELb0EEENS1_36VarlenDynamicPersistentTileSchedulerILi128ELi32ELi256ELi256ELb1ELb1ELb0ELb1ELb0ELb1EEEEEEEEEvNT_6ParamsE,"",@"SHT_CUDA_INFO"
	.sectionflags	@""
	.align	4


	//----- nvinfo : EIATTR_CUDA_API_VERSION
	.align		4
        /*0000*/ 	.byte	0x04, 0x37
        /*0002*/ 	.short	(.L_288 - .L_287)
.L_287:
        /*0004*/ 	.word	0x00000082


	//----- nvinfo : EIATTR_KPARAM_INFO
	.align		4
.L_288:
        /*0008*/ 	.byte	0x04, 0x17
        /*000a*/ 	.short	(.L_290 - .L_289)
.L_289:
        /*000c*/ 	.word	0x00000000
        /*0010*/ 	.short	0x0000
        /*0012*/ 	.short	0x0000
        /*0014*/ 	.byte	0x00, 0xf0, 0xe1, 0x10


	//----- nvinfo : EIATTR_SPARSE_MMA_MASK
	.align		4
.L_290:
        /*0018*/ 	.byte	0x03, 0x50
        /*001a*/ 	.short	0x0000


	//----- nvinfo : EIATTR_MAXREG_COUNT
	.align		4
        /*001c*/ 	.byte	0x03, 0x1b
        /*001e*/ 	.short	0x00ff


	//----- nvinfo : EIATTR_MERCURY_ISA_VERSION
	.align		4
        /*0020*/ 	.byte	0x03, 0x5f
        /*0022*/ 	.short	0x0101


	//----- nvinfo : EIATTR_EXIT_INSTR_OFFSETS
	.align		4
        /*0024*/ 	.byte	0x04, 0x1c
        /*0026*/ 	.short	(.L_292 - .L_291)


	//   ....[0]....
.L_291:
        /*0028*/ 	.word	0x00000010


	//----- nvinfo : EIATTR_MAX_THREADS
	.align		4
.L_292:
        /*002c*/ 	.byte	0x04, 0x05
        /*002e*/ 	.short	(.L_294 - .L_293)
.L_293:
        /*0030*/ 	.word	0x00000100
        /*0034*/ 	.word	0x00000001
        /*0038*/ 	.word	0x00000001


	//----- nvinfo : EIATTR_CBANK_PARAM_SIZE
	.align		4
.L_294:
        /*003c*/ 	.byte	0x03, 0x19
        /*003e*/ 	.short	0x0438


	//----- nvinfo : EIATTR_PARAM_CBANK
	.align		4
        /*0040*/ 	.byte	0x04, 0x0a
        /*0042*/ 	.short	(.L_296 - .L_295)
	.align		4
.L_295:
        /*0044*/ 	.word	index@(.nv.constant0._ZN7cutlass13device_kernelIN5flash19enable_sm80_to_sm89INS1_16FlashAttnFwdSm80INS1_25CollectiveMainloopFwdSm80ILi8ELi1ELb0EN4cute5tupleIJNS5_1CILi128EEENS7_ILi32EEENS7_ILi256EEEEEELi256ENS_6half_tEfNS_4arch4Sm80ELb0ELb1ELb1ELb1ELb1ELb1ELb1ELb1EEENS1_21CollectiveEpilogueFwdINS6_IJS8_SA_S9_EEENS6_IJNS7_ILi1EEESI_SI_EEESC_SE_Li256ELb1ELb1ELb1ELb0EEENS1_36VarlenDynamicPersistentTileSchedulerILi128ELi32ELi256ELi256ELb1ELb1ELb0ELb1ELb0ELb1EEEEEEEEEvNT_6ParamsE)
        /*0048*/ 	.short	0x0210
        /*004a*/ 	.short	0x0438


	//----- nvinfo : EIATTR_SW_WAR
	.align		4
.L_296:
        /*004c*/ 	.byte	0x04, 0x36
        /*004e*/ 	.short	(.L_298 - .L_297)
.L_297:
        /*0050*/ 	.word	0x00000008
.L_298:


//--------------------- .nv.info._ZN7cutlass13device_kernelIN5flash19enable_sm80_to_sm89INS1_16FlashAttnFwdSm80INS1_25CollectiveMainloopFwdSm80ILi8ELi1ELb1EN4cute5tupleIJNS5_1CILi128EEENS7_ILi64EEENS7_ILi256EEEEEELi256ENS_6half_tEfNS_4arch4Sm80ELb1ELb0ELb1ELb0ELb1ELb0ELb1ELb1EEENS1_21CollectiveEpilogueFwdINS6_IJS8_SA_S9_EEENS6_IJNS7_ILi1EEESI_SI_EEESC_SE_Li256ELb0ELb1ELb1ELb0EEENS1_30DynamicPersistentTileSchedulerILi256ELi256ELb1ELb1ELb0EEEEEEEEEvNT_6ParamsE --------------------------
	.section	.nv.info._ZN7cutlass13device_kernelIN5flash19enable_sm80_to_sm89INS1_16FlashAttnFwdSm80INS1_25CollectiveMainloopFwdSm80ILi8ELi1ELb1EN4cute5tupleIJNS5_1CILi128EEENS7_ILi64EEENS7_ILi256EEEEEELi256ENS_6half_tEfNS_4arch4Sm80ELb1ELb0ELb1ELb0ELb1ELb0ELb1ELb1EEENS1_21CollectiveEpilogueFwdINS6_IJS8_SA_S9_EEENS6_IJNS7_ILi1EEESI_SI_EEESC_SE_Li256ELb0ELb1ELb1ELb0EEENS1_30DynamicPersistentTileSchedulerILi256ELi256ELb1ELb1ELb0EEEEEEEEEvNT_6ParamsE,"",@"SHT_CUDA_INFO"
	.sectionflags	@""
	.align	4


	//----- nvinfo : EIATTR_CUDA_API_VERSION
	.align		4
        /*0000*/ 	.byte	0x04, 0x37
        /*0002*/ 	.short	(.L_300 - .L_299)
.L_299:
        /*0004*/ 	.word	0x00000082


	//----- nvinfo : EIATTR_KPARAM_INFO
	.align		4
.L_300:
        /*0008*/ 	.byte	0x04, 0x17
        /*000a*/ 	.short	(.L_302 - .L_301)
.L_301:
        /*000c*/ 	.word	0x00000000
        /*0010*/ 	.short	0x0000
        /*0012*/ 	.short	0x0000
        /*0014*/ 	.byte	0x00, 0xf0, 0xa1, 0x10


	//----- nvinfo : EIATTR_SPARSE_MMA_MASK
	.align		4
.L_302:
        /*0018*/ 	.byte	0x03, 0x50
        /*001a*/ 	.short	0x0000


	//----- nvinfo : EIATTR_MAXREG_COUNT
	.align		4
        /*001c*/ 	.byte	0x03, 0x1b
        /*001e*/ 	.short	0x00ff


	//----- nvinfo : EIATTR_MERCURY_ISA_VERSION
	.align		4
        /*0020*/ 	.byte	0x03, 0x5f
        /*0022*/ 	.short	0x0101


	//----- nvinfo : EIATTR_EXIT_INSTR_OFFSETS
	.align		4
        /*0024*/ 	.byte	0x04, 0x1c
        /*0026*/ 	.short	(.L_304 - .L_303)


	//   ....[0]....
.L_303:
        /*0028*/ 	.word	0x00000010


	//----- nvinfo : EIATTR_MAX_THREADS
	.align		4
.L_304:
        /*002c*/ 	.byte	0x04, 0x05
        /*002e*/ 	.short	(.L_306 - .L_305)
.L_305:
        /*0030*/ 	.word	0x00000100
        /*0034*/ 	.word	0x00000001
        /*0038*/ 	.word	0x00000001


	//----- nvinfo : EIATTR_CBANK_PARAM_SIZE
	.align		4
.L_306:
        /*003c*/ 	.byte	0x03, 0x19
        /*003e*/ 	.short	0x0428


	//----- nvinfo : EIATTR_PARAM_CBANK
	.align		4
        /*0040*/ 	.byte	0x04, 0x0a
        /*0042*/ 	.short	(.L_308 - .L_307)
	.align		4
.L_307:
        /*0044*/ 	.word	index@(.nv.constant0._ZN7cutlass13device_kernelIN5flash19enable_sm80_to_sm89INS1_16FlashAttnFwdSm80INS1_25CollectiveMainloopFwdSm80ILi8ELi1ELb1EN4cute5tupleIJNS5_1CILi128EEENS7_ILi64EEENS7_ILi256EEEEEELi256ENS_6half_tEfNS_4arch4Sm80ELb1ELb0ELb1ELb0ELb1ELb0ELb1ELb1EEENS1_21CollectiveEpilogueFwdINS6_IJS8_SA_S9_EEENS6_IJNS7_ILi1EEESI_SI_EEESC_SE_Li256ELb0ELb1ELb1ELb0EEENS1_30DynamicPersistentTileSchedulerILi256ELi256ELb1ELb1ELb0EEEEEEEEEvNT_6ParamsE)
        /*0048*/ 	.short	0x0210
        /*004a*/ 	.short	0x0428


	//----- nvinfo : EIATTR_SW_WAR
	.align		4
.L_308:
        /*004c*/ 	.byte	0x04, 0x36
        /*004e*/ 	.short	(.L_310 - .L_309)
.L_309:
        /*0050*/ 	.word	0x00000008
.L_310:


//--------------------- .nv.info._ZN7cutlass13device_kernelIN5flash19enable_sm80_to_sm89INS1_16FlashAttnFwdSm80INS1_25CollectiveMainloopFwdSm80ILi8ELi1ELb1EN4cute5tupleIJNS5_1CILi128EEENS7_ILi48EEENS7_ILi256EEEEEELi256ENS_6half_tEfNS_4arch4Sm80ELb1ELb0ELb1ELb1ELb1ELb0ELb1ELb1EEENS1_21CollectiveEpilogueFwdINS6_IJS8_SA_S9_EEENS6_IJNS7_ILi1EEESI_SI_EEESC_SE_Li256ELb1ELb1ELb1ELb0EEENS1_36VarlenDynamicPersistentTileSchedulerILi128ELi48ELi256ELi256ELb1ELb1ELb0ELb1ELb1ELb1EEEEEEEEEvNT_6ParamsE --------------------------
	.section	.nv.info._ZN7cutlass13device_kernelIN5flash19enable_sm80_to_sm89INS1_16FlashAttnFwdSm80INS1_25CollectiveMainloopFwdSm80ILi8ELi1ELb1EN4cute5tupleIJNS5_1CILi128EEENS7_ILi48EEENS7_ILi256EEEEEELi256ENS_6half_tEfNS_4arch4Sm80ELb1ELb0ELb1ELb1ELb1ELb0ELb1ELb1EEENS1_21CollectiveEpilogueFwdINS6_IJS8_SA_S9_EEENS6_IJNS7_ILi1EEESI_SI_EEESC_SE_Li256ELb1ELb1ELb1ELb0EEENS1_36VarlenDynamicPersistentTileSchedulerILi128ELi48ELi256ELi256ELb1ELb1ELb0ELb1ELb1ELb1EEEEEEEEEvNT_6ParamsE,"",@"SHT_CUDA_INFO"
	.sectionflags	@""
	.align	4


	//----- nvinfo : EIATTR_CUDA_API_VERSION
	.align		4
        /*0000*/ 	.byte	0x04, 0x37
        /*0002*/ 	.short	(.L_312 - .L_311)
.L_311:
        /*0004*/ 	.word	0x00000082


	//----- nvinfo : EIATTR_KPARAM_INFO
	.align		4
.L_312:
        /*0008*/ 	.byte	0x04, 0x17
        /*000a*/ 	.short	(.L_314 - .L_313)
.L_313:
        /*000c*/ 	.word	0x00000000
        /*0010*/ 	.short	0x0000
        /*0012*/ 	.short	0x0000
        /*0014*/ 	.byte	0x00, 0xf0, 0xe1, 0x10


	//----- nvinfo : EIATTR_SPARSE_MMA_MASK
	.align		4
.L_314:
        /*0018*/ 	.byte	0x03, 0x50
        /*001a*/ 	.short	0x0000


	//----- nvinfo : EIATTR_MAXREG_COUNT
	.align		4
        /*001c*/ 	.byte	0x03, 0x1b
        /*001e*/ 	.short	0x00ff


	//----- nvinfo : EIATTR_MERCURY_ISA_VERSION
	.align		4
        /*0020*/ 	.byte	0x03, 0x5f
        /*0022*/ 	.short	0x0101


	//----- nvinfo : EIATTR_EXIT_INSTR_OFFSETS
	.align		4
        /*0024*/ 	.byte	0x04, 0x1c
        /*0026*/ 	.short	(.L_316 - .L_315)


	//   ....[0]....
.L_315:
        /*0028*/ 	.word	0x00000010


	//----- nvinfo : EIATTR_MAX_THREADS
	.align		4
.L_316:
        /*002c*/ 	.byte	0x04, 0x05
        /*002e*/ 	.short	(.L_318 - .L_317)
.L_317:
        /*0030*/ 	.word	0x00000100
        /*0034*/ 	.word	0x00000001
        /*0038*/ 	.word	0x00000001


	//----- nvinfo : EIATTR_CBANK_PARAM_SIZE
	.align		4
.L_318:
        /*003c*/ 	.byte	0x03, 0x19
        /*003e*/ 	.short	0x0438


	//----- nvinfo : EIATTR_PARAM_CBANK
	.align		4
        /*0040*/ 	.byte	0x04, 0x0a
        /*0042*/ 	.short	(.L_320 - .L_319)
	.align		4
.L_319:
        /*0044*/ 	.word	index@(.nv.constant0._ZN7cutlass13device_kernelIN5flash19enable_sm80_to_sm89INS1_16FlashAttnFwdSm80INS1_25CollectiveMainloopFwdSm80ILi8ELi1ELb1EN4cute5tupleIJNS5_1CILi128EEENS7_ILi48EEENS7_ILi256EEEEEELi256ENS_6half_tEfNS_4arch4Sm80ELb1ELb0ELb1ELb1ELb1ELb0ELb1ELb1EEENS1_21CollectiveEpilogueFwdINS6_IJS8_SA_S9_EEENS6_IJNS7_ILi1EEESI_SI_EEESC_SE_Li256ELb1ELb1ELb1ELb0EEENS1_36VarlenDynamicPersistentTileSchedulerILi128ELi48ELi256ELi256ELb1ELb1ELb0ELb1ELb1ELb1EEEEEEEEEvNT_6ParamsE)
        /*0048*/ 	.short	0x0210
        /*004a*/ 	.short	0x0438


	//----- nvinfo : EIATTR_SW_WAR
	.align		4
.L_320:
        /*004c*/ 	.byte	0x04, 0x36
        /*004e*/ 	.short	(.L_322 - .L_321)
.L_321:
        /*0050*/ 	.word	0x00000008
.L_322:


//--------------------- .nv.info._ZN7cutlass13device_kernelIN5flash19enable_sm80_to_sm89INS1_16FlashAttnFwdSm80INS1_25CollectiveMainloopFwdSm80ILi8ELi1ELb0EN4cute5tupleIJNS5_1CILi128EEENS7_ILi32EEENS7_ILi256EEEEEELi256ENS_6half_tEfNS_4arch4Sm80ELb1ELb0ELb1ELb1ELb1ELb1ELb1ELb1EEENS1_21CollectiveEpilogueFwdINS6_IJS8_SA_S9_EEENS6_IJNS7_ILi1EEESI_SI_EEESC_SE_Li256ELb1ELb1ELb1ELb0EEENS1_36VarlenDynamicPersistentTileSchedulerILi128ELi32ELi256ELi256ELb1ELb1ELb0ELb1ELb1ELb1EEEEEEEEEvNT_6ParamsE --------------------------
	.section	.nv.info._ZN7cutlass13device_kernelIN5flash19enable_sm80_to_sm89INS1_16FlashAttnFwdSm80INS1_25CollectiveMainloopFwdSm80ILi8ELi1ELb0EN4cute5tupleIJNS5_1CILi128EEENS7_ILi32EEENS7_ILi256EEEEEELi256ENS_6half_tEfNS_4arch4Sm80ELb1ELb0ELb1ELb1ELb1ELb1ELb1ELb1EEENS1_21CollectiveEpilogueFwdINS6_IJS8_SA_S9_EEENS6_IJNS7_ILi1EEESI_SI_EEESC_SE_Li256ELb1ELb1ELb1ELb0EEENS1_36VarlenDynamicPersistentTileSchedulerILi128ELi32ELi256ELi256ELb1ELb1ELb0ELb1ELb1ELb1EEEEEEEEEvNT_6ParamsE,"",@"SHT_CUDA_INFO"
	.sectionflags	@""
	.align	4


	//----- nvinfo : EIATTR_CUDA_API_VERSION
	.align		4
        /*0000*/ 	.byte	0x04, 0x37
        /*0002*/ 	.short	(.L_324 - .L_323)
.L_323:
        /*0004*/ 	.word	0x00000082


	//----- nvinfo : EIATTR_KPARAM_INFO
	.align		4
.L_324:
        /*0008*/ 	.byte	0x04, 0x17
        /*000a*/ 	.short	(.L_326 - .L_325)
.L_325:
        /*000c*/ 	.word	0x00000000
        /*0010*/ 	.short	0x0000
        /*0012*/ 	.short	0x0000
        /*0014*/ 	.byte	0x00, 0xf0, 0xe1, 0x10


	//----- nvinfo : EIATTR_SPARSE_MMA_MASK
	.align		4
.L_326:
        /*0018*/ 	.byte	0x03, 0x50
        /*001a*/ 	.short	0x0000


	//----- nvinfo : EIATTR_MAXREG_COUNT
	.align		4
        /*001c*/ 	.byte	0x03, 0x1b
        /*001e*/ 	.short	0x00ff


	//----- nvinfo : EIATTR_MERCURY_ISA_VERSION
	.align		4
        /*0020*/ 	.byte	0x03, 0x5f
        /*0022*/ 	.short	0x0101


	//----- nvinfo : EIATTR_EXIT_INSTR_OFFSETS
	.align		4
        /*0024*/ 	.byte	0x04, 0x1c
        /*0026*/ 	.short	(.L_328 - .L_327)


	//   ....[0]....
.L_327:
        /*0028*/ 	.word	0x00000010


	//----- nvinfo : EIATTR_MAX_THREADS
	.align		4
.L_328:
        /*002c*/ 	.byte	0x04, 0x05
        /*002e*/ 	.short	(.L_330 - .L_329)
.L_329:
        /*0030*/ 	.word	0x00000100
        /*0034*/ 	.word	0x00000001
        /*0038*/ 	.word	0x00000001


	//----- nvinfo : EIATTR_CBANK_PARAM_SIZE
	.align		4
.L_330:
        /*003c*/ 	.byte	0x03, 0x19
        /*003e*/ 	.short	0x0438


	//----- nvinfo : EIATTR_PARAM_CBANK
	.align		4
        /*0040*/ 	.byte	0x04, 0x0a
        /*0042*/ 	.short	(.L_332 - .L_331)
	.align		4
.L_331:
        /*0044*/ 	.word	index@(.nv.constant0._ZN7cutlass13device_kernelIN5flash19enable_sm80_to_sm89INS1_16FlashAttnFwdSm80INS1_25CollectiveMainloopFwdSm80ILi8ELi1ELb0EN4cute5tupleIJNS5_1CILi128EEENS7_ILi32EEENS7_ILi256EEEEEELi256ENS_6half_tEfNS_4arch4Sm80ELb1ELb0ELb1ELb1ELb1ELb1ELb1ELb1EEENS1_21CollectiveEpilogueFwdINS6_IJS8_SA_S9_EEENS6_IJNS7_ILi1EEESI_SI_EEESC_SE_Li256ELb1ELb1ELb1ELb0EEENS1_36VarlenDynamicPersistentTileSchedulerILi128ELi32ELi256ELi256ELb1ELb1ELb0ELb1ELb1ELb1EEEEEEEEEvNT_6ParamsE)
        /*0048*/ 	.short	0x0210
        /*004a*/ 	.short	0x0438


	//----- nvinfo : EIATTR_SW_WAR
	.align		4
.L_332:
        /*004c*/ 	.byte	0x04, 0x36
        /*004e*/ 	.short	(.L_334 - .L_333)
.L_333:
        /*0050*/ 	.word	0x00000008
.L_334:


//--------------------- .nv.info._ZN7cutlass13device_kernelIN5flash19enable_sm80_to_sm89INS1_16FlashAttnFwdSm80INS1_25CollectiveMainloopFwdSm80ILi8ELi1ELb0EN4cute5tupleIJNS5_1CILi128EEENS7_ILi96EEENS7_ILi256EEEEEELi256ENS_6half_tEfNS_4arch4Sm80ELb0ELb0ELb1ELb0ELb1ELb0ELb1ELb1EEENS1_21CollectiveEpilogueFwdINS6_IJS8_SA_S9_EEENS6_IJNS7_ILi1EEESI_SI_EEESC_SE_Li256ELb0ELb1ELb1ELb0EEENS1_19SingleTileSchedulerILb0ELb1ELb1ELi128EEEEEEEEEvNT_6ParamsE --------------------------
	.section	.nv.info._ZN7cutlass13device_kernelIN5flash19enable_sm80_to_sm89INS1_16FlashAttnFwdSm80INS1_25CollectiveMainloopFwdSm80ILi8ELi1ELb0EN4cute5tupleIJNS5_1CILi128EEENS7_ILi96EEENS7_ILi256EEEEEELi256ENS_6half_tEfNS_4arch4Sm80ELb0ELb0ELb1ELb0ELb1ELb0ELb1ELb1EEENS1_21CollectiveEpilogueFwdINS6_IJS8_SA_S9_EEENS6_IJNS7_ILi1EEESI_SI_EEESC_SE_Li256ELb0ELb1ELb1ELb0EEENS1_19SingleTileSchedulerILb0ELb1ELb1ELi128EEEEEEEEEvNT_6ParamsE,"",@"SHT_CUDA_INFO"
	.sectionflags	@""
	.align	4


	//----- nvinfo : EIATTR_CUDA_API_VERSION
	.align		4
        /*0000*/ 	.byte	0x04, 0x37
        /*0002*/ 	.short	(.L_336 - .L_335)
.L_335:
        /*0004*/ 	.word	0x00000082


	//----- nvinfo : EIATTR_KPARAM_INFO
	.align		4
.L_336:
        /*0008*/ 	.byte	0x04, 0x17
        /*000a*/ 	.short	(.L_338 - .L_337)
.L_337:
        /*000c*/ 	.word	0x00000000
        /*0010*/ 	.short	0x0000
        /*0012*/ 	.short	0x0000
        /*0014*/ 	.byte	0x00, 0xf0, 0x61, 0x10


	//----- nvinfo : EIATTR_SPARSE_MMA_MASK
	.align		4
.L_338:
        /*0018*/ 	.byte	0x03, 0x50
        /*001a*/ 	.short	0x0000


	//----- nvinfo : EIATTR_MAXREG_COUNT
	.align		4
        /*001c*/ 	.byte	0x03, 0x1b
        /*001e*/ 	.short	0x00ff


	//----- nvinfo : EIATTR_MERCURY_ISA_VERSION
	.align		4
        /*0020*/ 	.byte	0x03, 0x5f
        /*0022*/ 	.short	0x0101


	//----- nvinfo : EIATTR_EXIT_INSTR_OFFSETS
	.align		4
        /*0024*/ 	.byte	0x04, 0x1c
        /*0026*/ 	.short	(.L_340 - .L_339)


	//   ....[0]....
.L_339:
        /*0028*/ 	.word	0x00000010


	//----- nvinfo : EIATTR_MAX_THREADS
	.align		4
.L_340:
        /*002c*/ 	.byte	0x04, 0x05
        /*002e*/ 	.short	(.L_342 - .L_341)
.L_341:
        /*0030*/ 	.word	0x00000100
        /*0034*/ 	.word	0x00000001
        /*0038*/ 	.word	0x00000001


	//----- nvinfo : EIATTR_CBANK_PARAM_SIZE
	.align		4
.L_342:
        /*003c*/ 	.byte	0x03, 0x19
        /*003e*/ 	.short	0x0418


	//----- nvinfo : EIATTR_PARAM_CBANK
	.align		4
        /*0040*/ 	.byte	0x04, 0x0a
        /*0042*/ 	.short	(.L_344 - .L_343)
	.align		4
.L_343:
        /*0044*/ 	.word	index@(.nv.constant0._ZN7cutlass13device_kernelIN5flash19enable_sm80_to_sm89INS1_16FlashAttnFwdSm80INS1_25CollectiveMainloopFwdSm80ILi8ELi1ELb0EN4cute5tupleIJNS5_1CILi128EEENS7_ILi96EEENS7_ILi256EEEEEELi256ENS_6half_tEfNS_4arch4Sm80ELb0ELb0ELb1ELb0ELb1ELb0ELb1ELb1EEENS1_21CollectiveEpilogueFwdINS6_IJS8_SA_S9_EEENS6_IJNS7_ILi1EEESI_SI_EEESC_SE_Li256ELb0ELb1ELb1ELb0EEENS1_19SingleTileSchedulerILb0ELb1ELb1ELi128EEEEEEEEEvNT_6ParamsE)
        /*0048*/ 	.short	0x0210
        /*004a*/ 	.short	0x0418


	//----- nvinfo : EIATTR_SW_WAR
	.align		4
.L_344:
        /*004c*/ 	.byte	0x04, 0x36
        /*004e*/ 	.short	(.L_346 - .L_345)
.L_345:
        /*0050*/ 	.word	0x00000008
.L_346:


//--------------------- .nv.info._ZN7cutlass13device_kernelIN5flash19enable_sm80_to_sm89INS1_16FlashAttnFwdSm80INS1_25CollectiveMainloopFwdSm80ILi8ELi1ELb0EN4cute5tupleIJNS5_1CILi128EEENS7_ILi64EEENS7_ILi256EEEEEELi256ENS_6half_tEfNS_4arch4Sm80ELb0ELb0ELb1ELb1ELb1ELb0ELb1ELb1EEENS1_21CollectiveEpilogueFwdINS6_IJS8_SA_S9_EEENS6_IJNS7_ILi1EEESI_SI_EEESC_SE_Li256ELb1ELb1ELb1ELb0EEENS1_36VarlenDynamicPersistentTileSchedulerILi128ELi64ELi256ELi256ELb1ELb1ELb0ELb0ELb1ELb1EEEEEEEEEvNT_6ParamsE --------------------------
	.section	.nv.info._ZN7cutlass13device_kernelIN5flash19enable_sm80_to_sm89INS1_16FlashAttnFwdSm80INS1_25CollectiveMainloopFwdSm80ILi8ELi1ELb0EN4cute5tupleIJNS5_1CILi128EEENS7_ILi64EEENS7_ILi256EEEEEELi256ENS_6half_tEfNS_4arch4Sm80ELb0ELb0ELb1ELb1ELb1ELb0ELb1ELb1EEENS1_21CollectiveEpilogueFwdINS6_IJS8_SA_S9_EEENS6_IJNS7_ILi1EEESI_SI_EEESC_SE_Li256ELb1ELb1ELb1ELb0EEENS1_36VarlenDynamicPersistentTileSchedulerILi128ELi64ELi256ELi256ELb1ELb1ELb0ELb0ELb1ELb1EEEEEEEEEvNT_6ParamsE,"",@"SHT_CUDA_INFO"
	.sectionflags	@""
	.align	4


	//----- nvinfo : EIATTR_CUDA_API_VERSION
	.align		4
        /*0000*/ 	.byte	0x04, 0x37
        /*0002*/ 	.short	(.L_348 - .L_347)
.L_347:
        /*0004*/ 	.word	0x00000082


	//----- nvinfo : EIATTR_KPARAM_INFO
	.align		4
.L_348:
        /*0008*/ 	.byte	0x04, 0x17
        /*000a*/ 	.short	(.L_350 - .L_349)
.L_349:
        /*000c*/ 	.word	0x00000000
        /*0010*/ 	.short	0x0000
        /*0012*/ 	.short	0x0000
        /*0014*/ 	.byte	0x00, 0xf0, 0xe1, 0x10


	//----- nvinfo : EIATTR_SPARSE_MMA_MASK
	.align		4
.L_350:
        /*0018*/ 	.byte	0x03, 0x50
        /*001a*/ 	.short	0x0000


	//----- nvinfo : EIATTR_MAXREG_COUNT
	.align		4
        /*001c*/ 	.byte	0x03, 0x1b
        /*001e*/ 	.short	0x00ff


	//----- nvinfo : EIATTR_MERCURY_ISA_VERSION
	.align		4
        /*0020*/ 	.byte	0x03, 0x5f
        /*0022*/ 	.short	0x0101


	//----- nvinfo : EIATTR_EXIT_INSTR_OFFSETS
	.align		4
        /*0024*/ 	.byte	0x04, 0x1c
        /*0026*/ 	.short	(.L_352 - .L_351)


	//   ....[0]....
.L_351:
        /*0028*/ 	.word	0x00000010


	//----- nvinfo : EIATTR_MAX_THREADS
	.align		4
.L_352:
        /*002c*/ 	.byte	0x04, 0x05
        /*002e*/ 	.short	(.L_354 - .L_353)
.L_353:
        /*0030*/ 	.word	0x00000100
        /*0034*/ 	.word	0x00000001
        /*0038*/ 	.word	0x00000001


	//----- nvinfo : EIATTR_CBANK_PARAM_SIZE
	.align		4
.L_354:
        /*003c*/ 	.byte	0x03, 0x19
        /*003e*/ 	.short	0x0438


	//----- nvinfo : EIATTR_PARAM_CBANK
	.align		4
        /*0040*/ 	.byte	0x04, 0x0a
        /*0042*/ 	.short	(.L_356 - .L_355)
	.align		4
.L_355:
        /*0044*/ 	.word	index@(.nv.constant0._ZN7cutlass13device_kernelIN5flash19enable_sm80_to_sm89INS1_16FlashAttnFwdSm80INS1_25CollectiveMainloopFwdSm80ILi8ELi1ELb0EN4cute5tupleIJNS5_1CILi128EEENS7_ILi64EEENS7_ILi256EEEEEELi256ENS_6half_tEfNS_4arch4Sm80ELb0ELb0ELb1ELb1ELb1ELb0ELb1ELb1EEENS1_21CollectiveEpilogueFwdINS6_IJS8_SA_S9_EEENS6_IJNS7_ILi1EEESI_SI_EEESC_SE_Li256ELb1ELb1ELb1ELb0EEENS1_36VarlenDynamicPersistentTileSchedulerILi128ELi64ELi256ELi256ELb1ELb1ELb0ELb0ELb1ELb1EEEEEEEEEvNT_6ParamsE)
        /*0048*/ 	.short	0x0210
        /*004a*/ 	.short	0x0438


	//----- nvinfo : EIATTR_SW_WAR
	.align		4
.L_356:
        /*004c*/ 	.byte	0x04, 0x36
        /*004e*/ 	.short	(.L_358 - .L_357)
.L_357:
        /*0050*/ 	.word	0x00000008
.L_358:


//--------------------- .nv.info._ZN7cutlass13device_kernelIN5flash19enable_sm80_to_sm89INS1_16FlashAttnFwdSm80INS1_25CollectiveMainloopFwdSm80ILi8ELi1ELb0EN4cute5tupleIJNS5_1CILi128EEENS7_ILi48EEENS7_ILi256EEEEEELi256ENS_6half_tEfNS_4arch4Sm80ELb0ELb0ELb1ELb1ELb1ELb1ELb1ELb1EEENS1_21CollectiveEpilogueFwdINS6_IJS8_SA_S9_EEENS6_IJNS7_ILi1EEESI_SI_EEESC_SE_Li256ELb1ELb1ELb1ELb0EEENS1_36VarlenDynamicPersistentTileSchedulerILi128ELi48ELi256ELi256ELb1ELb1ELb0ELb0ELb1ELb1EEEEEEEEEvNT_6ParamsE --------------------------
	.section	.nv.info._ZN7cutlass13device_kernelIN5flash19enable_sm80_to_sm89INS1_16FlashAttnFwdSm80INS1_25CollectiveMainloopFwdSm80ILi8ELi1ELb0EN4cute5tupleIJNS5_1CILi128EEENS7_ILi48EEENS7_ILi256EEEEEELi256ENS_6half_tEfNS_4arch4Sm80ELb0ELb0ELb1ELb1ELb1ELb1ELb1ELb1EEENS1_21CollectiveEpilogueFwdINS6_IJS8_SA_S9_EEENS6_IJNS7_ILi1EEESI_SI_EEESC_SE_Li256ELb1ELb1ELb1ELb0EEENS1_36VarlenDynamicPersistentTileSchedulerILi128ELi48ELi256ELi256ELb1ELb1ELb0ELb0ELb1ELb1EEEEEEEEEvNT_6ParamsE,"",@"SHT_CUDA_INFO"
	.sectionflags	@""
	.align	4


	//----- nvinfo : EIATTR_CUDA_API_VERSION
	.align		4
        /*0000*/ 	.byte	0x04, 0x37
        /*0002*/ 	.short	(.L_360 - .L_359)
.L_359:
        /*0004*/ 	.word	0x00000082


	//----- nvinfo : EIATTR_KPARAM_INFO
	.align		4
.L_360:
        /*0008*/ 	.byte	0x04, 0x17
        /*000a*/ 	.short	(.L_362 - .L_361)
.L_361:
        /*000c*/ 	.word	0x00000000
        /*0010*/ 	.short	0x0000
        /*0012*/ 	.short	0x0000
        /*0014*/ 	.byte	0x00, 0xf0, 0xe1, 0x10


	//----- nvinfo : EIATTR_SPARSE_MMA_MASK
	.align		4
.L_362:
        /*0018*/ 	.byte	0x03, 0x50
        /*001a*/ 	.short	0x0000


	//----- nvinfo : EIATTR_MAXREG_COUNT
	.align		4
        /*001c*/ 	.byte	0x03, 0x1b
        /*001e*/ 	.short	0x00ff


	//----- nvinfo : EIATTR_MERCURY_ISA_VERSION
	.align		4
        /*0020*/ 	.byte	0x03, 0x5f
        /*0022*/ 	.short	0x0101


	//----- nvinfo : EIATTR_EXIT_INSTR_OFFSETS
	.align		4
        /*0024*/ 	.byte	0x04, 0x1c
        /*0026*/ 	.short	(.L_364 - .L_363)


	//   ....[0]....
.L_363:
        /*0028*/ 	.word	0x00000010


	//----- nvinfo : EIATTR_MAX_THREADS
	.align		4
.L_364:
        /*002c*/ 	.byte	0x04, 0x05
        /*002e*/ 	.short	(.L_366 - .L_365)
.L_365:
        /*0030*/ 	.word	0x00000100
        /*0034*/ 	.word	0x00000001
        /*0038*/ 	.word	0x00000001


	//----- nvinfo : EIATTR_CBANK_PARAM_SIZE
	.align		4
.L_366:
        /*003c*/ 	.byte	0x03, 0x19
        /*003e*/ 	.short	0x0438


	//----- nvinfo : EIATTR_PARAM_CBANK
	.align		4
        /*0040*/ 	.byte	0x04, 0x0a
        /*0042*/ 	.short	(.L_368 - .L_367)
	.align		4
.L_367:
        /*0044*/ 	.word	index@(.nv.constant0._ZN7cutlass13device_kernelIN5flash19enable_sm80_to_sm89INS1_16FlashAttnFwdSm80INS1_25CollectiveMainloopFwdSm80ILi8ELi1ELb0EN4cute5tupleIJNS5_1CILi128EEENS7_ILi48EEENS7_ILi256EEEEEELi256ENS_6half_tEfNS_4arch4Sm80ELb0ELb0ELb1ELb1ELb1ELb1ELb1ELb1EEENS1_21CollectiveEpilogueFwdINS6_IJS8_SA_S9_EEENS6_IJNS7_ILi1EEESI_SI_EEESC_SE_Li256ELb1ELb1ELb1ELb0EEENS1_36VarlenDynamicPersistentTileSchedulerILi128ELi48ELi256ELi256ELb1ELb1ELb0ELb0ELb1ELb1EEEEEEEEEvNT_6ParamsE)
        /*0048*/ 	.short	0x0210
        /*004a*/ 	.short	0x0438


	//----- nvinfo : EIATTR_SW_WAR
	.align		4
.L_368:
        /*004c*/ 	.byte	0x04, 0x36
        /*004e*/ 	.short	(.L_370 - .L_369)
.L_369:
        /*0050*/ 	.word	0x00000008
.L_370:


//--------------------- .nv.info._ZN7cutlass13device_kernelIN5flash19enable_sm80_to_sm89INS1_16FlashAttnFwdSm80INS1_25CollectiveMainloopFwdSm80ILi8ELi1ELb0EN4cute5tupleIJNS5_1CILi128EEENS7_ILi64EEENS7_ILi256EEEEEELi256ENS_6half_tEfNS_4arch4Sm80ELb0ELb1ELb1ELb0ELb1ELb0ELb1ELb1EEENS1_21CollectiveEpilogueFwdINS6_IJS8_SA_S9_EEENS6_IJNS7_ILi1EEESI_SI_EEESC_SE_Li256ELb0ELb1ELb1ELb0EEENS1_19SingleTileSchedulerILb0ELb1ELb1ELi128EEEEEEEEEvNT_6ParamsE --------------------------
	.section	.nv.info._ZN7cutlass13device_kernelIN5flash19enable_sm80_to_sm89INS1_16FlashAttnFwdSm80INS1_25CollectiveMainloopFwdSm80ILi8ELi1ELb0EN4cute5tupleIJNS5_1CILi128EEENS7_ILi64EEENS7_ILi256EEEEEELi256ENS_6half_tEfNS_4arch4Sm80ELb0ELb1ELb1ELb0ELb1ELb0ELb1ELb1EEENS1_21CollectiveEpilogueFwdINS6_IJS8_SA_S9_EEENS6_IJNS7_ILi1EEESI_SI_EEESC_SE_Li256ELb0ELb1ELb1ELb0EEENS1_19SingleTileSchedulerILb0ELb1ELb1ELi128EEEEEEEEEvNT_6ParamsE,"",@"SHT_CUDA_INFO"
	.sectionflags	@""
	.align	4


	//----- nvinfo : EIATTR_CUDA_API_VERSION
	.align		4
        /*0000*/ 	.byte	0x04, 0x37
        /*0002*/ 	.short	(.L_372 - .L_371)
.L_371:
        /*0004*/ 	.word	0x00000082


	//----- nvinfo : EIATTR_KPARAM_INFO
	.align		4
.L_372:
        /*0008*/ 	.byte	0x04, 0x17
        /*000a*/ 	.short	(.L_374 - .L_373)
.L_373:
        /*000c*/ 	.word	0x00000000
        /*0010*/ 	.short	0x0000
        /*0012*/ 	.short	0x0000
        /*0014*/ 	.byte	0x00, 0xf0, 0x61, 0x10


	//----- nvinfo : EIATTR_SPARSE_MMA_MASK
	.align		4
.L_374:
        /*0018*/ 	.byte	0x03, 0x50
        /*001a*/ 	.short	0x0000


	//----- nvinfo : EIATTR_MAXREG_COUNT
	.align		4
        /*001c*/ 	.byte	0x03, 0x1b
        /*001e*/ 	.short	0x00ff


	//----- nvinfo : EIATTR_MERCURY_ISA_VERSION
	.align		4
        /*0020*/ 	.byte	0x03, 0x5f
        /*0022*/ 	.short	0x0101


	//----- nvinfo : EIATTR_EXIT_INSTR_OFFSETS
	.align		4
        /*0024*/ 	.byte	0x04, 0x1c
        /*0026*/ 	.short	(.L_376 - .L_375)


	//   ....[0]....
.L_375:
        /*0028*/ 	.word	0x00000010


	//----- nvinfo : EIATTR_MAX_THREADS
	.align		4
.L_376:
        /*002c*/ 	.byte	0x04, 0x05
        /*002e*/ 	.short	(.L_378 - .L_377)
.L_377:
        /*0030*/ 	.word	0x00000100
        /*0034*/ 	.word	0x00000001
        /*0038*/ 	.word	0x00000001


	//----- nvinfo : EIATTR_CBANK_PARAM_SIZE
	.align		4
.L_378:
        /*003c*/ 	.byte	0x03, 0x19
        /*003e*/ 	.short	0x0418


	//----- nvinfo : EIATTR_PARAM_CBANK
	.align		4
        /*0040*/ 	.byte	0x04, 0x0a
        /*0042*/ 	.short	(.L_380 - .L_379)
	.align		4
.L_379:
        /*0044*/ 	.word	index@(.nv.constant0._ZN7cutlass13device_kernelIN5flash19enable_sm80_to_sm89INS1_16FlashAttnFwdSm80INS1_25CollectiveMainloopFwdSm80ILi8ELi1ELb0EN4cute5tupleIJNS5_1CILi128EEENS7_ILi64EEENS7_ILi256EEEEEELi256ENS_6half_tEfNS_4arch4Sm80ELb0ELb1ELb1ELb0ELb1ELb0ELb1ELb1EEENS1_21CollectiveEpilogueFwdINS6_IJS8_SA_S9_EEENS6_IJNS7_ILi1EEESI_SI_EEESC_SE_Li256ELb0ELb1ELb1ELb0EEENS1_19SingleTileSchedulerILb0ELb1ELb1ELi128EEEEEEEEEvNT_6ParamsE)
        /*0048*/ 	.short	0x0210
        /*004a*/ 	.short	0x0418


	//----- nvinfo : EIATTR_SW_WAR
	.align		4
.L_380:
        /*004c*/ 	.byte	0x04, 0x36
        /*004e*/ 	.short	(.L_382 - .L_381)
.L_381:
        /*0050*/ 	.word	0x00000008
.L_382:


//--------------------- .nv.info._ZN7cutlass13device_kernelIN5flash19enable_sm80_to_sm89INS1_16FlashAttnFwdSm80INS1_25CollectiveMainloopFwdSm80ILi8ELi1ELb0EN4cute5tupleIJNS5_1CILi128EEENS7_ILi64EEENS7_ILi256EEEEEELi256ENS_6half_tEfNS_4arch4Sm80ELb0ELb1ELb1ELb1ELb1ELb0ELb1ELb1EEENS1_21CollectiveEpilogueFwdINS6_IJS8_SA_S9_EEENS6_IJNS7_ILi1EEESI_SI_EEESC_SE_Li256ELb1ELb1ELb1ELb0EEENS1_36VarlenDynamicPersistentTileSchedulerILi128ELi64ELi256ELi256ELb1ELb1ELb0ELb1ELb0ELb1EEEEEEEEEvNT_6ParamsE --------------------------
	.section	.nv.info._ZN7cutlass13device_kernelIN5flash19enable_sm80_to_sm89INS1_16FlashAttnFwdSm80INS1_25CollectiveMainloopFwdSm80ILi8ELi1ELb0EN4cute5tupleIJNS5_1CILi128EEENS7_ILi64EEENS7_ILi256EEEEEELi256ENS_6half_tEfNS_4arch4Sm80ELb0ELb1ELb1ELb1ELb1ELb0ELb1ELb1EEENS1_21CollectiveEpilogueFwdINS6_IJS8_SA_S9_EEENS6_IJNS7_ILi1EEESI_SI_EEESC_SE_Li256ELb1ELb1ELb1ELb0EEENS1_36VarlenDynamicPersistentTileSchedulerILi128ELi64ELi256ELi256ELb1ELb1ELb0ELb1ELb0ELb1EEEEEEEEEvNT_6ParamsE,"",@"SHT_CUDA_INFO"
	.sectionflags	@""
	.align	4


	//----- nvinfo : EIATTR_CUDA_API_VERSION
	.align		4
        /*0000*/ 	.byte	0x04, 0x37
        /*0002*/ 	.short	(.L_384 - .L_383)
.L_383:
        /*0004*/ 	.word	0x00000082


	//----- nvinfo : EIATTR_KPARAM_INFO
	.align		4
.L_384:
        /*0008*/ 	.byte	0x04, 0x17
        /*000a*/ 	.short	(.L_386 - .L_385)
.L_385:
        /*000c*/ 	.word	0x00000000
        /*0010*/ 	.short	0x0000
        /*0012*/ 	.short	0x0000
        /*0014*/ 	.byte	0x00, 0xf0, 0xe1, 0x10


	//----- nvinfo : EIATTR_SPARSE_MMA_MASK
	.align		4
.L_386:
        /*0018*/ 	.byte	0x03, 0x50
        /*001a*/ 	.short	0x0000


	//----- nvinfo : EIATTR_MAXREG_COUNT
	.align		4
        /*001c*/ 	.byte	0x03, 0x1b
        /*001e*/ 	.short	0x00ff


	//----- nvinfo : EIATTR_MERCURY_ISA_VERSION
	.align		4
        /*0020*/ 	.byte	0x03, 0x5f
        /*0022*/ 	.short	0x0101


	//----- nvinfo : EIATTR_EXIT_INSTR_OFFSETS
	.align		4
        /*0024*/ 	.byte	0x04, 0x1c
        /*0026*/ 	.short	(.L_388 - .L_387)


	//   ....[0]....
.L_387:
        /*0028*/ 	.word	0x00000010


	//----- nvinfo : EIATTR_MAX_THREADS
	.align		4
.L_388:
        /*002c*/ 	.byte	0x04, 0x05
        /*002e*/ 	.short	(.L_390 - .L_389)
.L_389:
        /*0030*/ 	.word	0x00000100
        /*0034*/ 	.word	0x00000001
        /*0038*/ 	.word	0x00000001


	//----- nvinfo : EIATTR_CBANK_PARAM_SIZE
	.align		4
.L_390:
        /*003c*/ 	.byte	0x03, 0x19
        /*003e*/ 	.short	0x0438


	//----- nvinfo : EIATTR_PARAM_CBANK
	.align		4
        /*0040*/ 	.byte	0x04, 0x0a
        /*0042*/ 	.short	(.L_392 - .L_391)
	.align		4
.L_391:
        /*0044*/ 	.word	index@(.nv.constant0._ZN7cutlass13device_kernelIN5flash19enable_sm80_to_sm89INS1_16FlashAttnFwdSm80INS1_25CollectiveMainloopFwdSm80ILi8ELi1ELb0EN4cute5tupleIJNS5_1CILi128EEENS7_ILi64EEENS7_ILi256EEEEEELi256ENS_6half_tEfNS_4arch4Sm80ELb0ELb1ELb1ELb1ELb1ELb0ELb1ELb1EEENS1_21CollectiveEpilogueFwdINS6_IJS8_SA_S9_EEENS6_IJNS7_ILi1EEESI_SI_EEESC_SE_Li256ELb1ELb1ELb1ELb0EEENS1_36VarlenDynamicPersistentTileSchedulerILi128ELi64ELi256ELi256ELb1ELb1ELb0ELb1ELb0ELb1EEEEEEEEEvNT_6ParamsE)
        /*0048*/ 	.short	0x0210
        /*004a*/ 	.short	0x0438


	//----- nvinfo : EIATTR_SW_WAR
	.align		4
.L_392:
        /*004c*/ 	.byte	0x04, 0x36
        /*004e*/ 	.short	(.L_394 - .L_393)
.L_393:
        /*0050*/ 	.word	0x00000008
.L_394:


//--------------------- .nv.info._ZN7cutlass13device_kernelIN5flash19enable_sm80_to_sm89INS1_16FlashAttnFwdSm80INS1_25CollectiveMainloopFwdSm80ILi8ELi1ELb0EN4cute5tupleIJNS5_1CILi128EEENS7_ILi48EEENS7_ILi256EEEEEELi256ENS_6half_tEfNS_4arch4Sm80ELb0ELb1ELb1ELb1ELb1ELb1ELb1ELb1EEENS1_21CollectiveEpilogueFwdINS6_IJS8_SA_S9_EEENS6_IJNS7_ILi1EEESI_SI_EEESC_SE_Li256ELb1ELb1ELb1ELb0EEENS1_36VarlenDynamicPersistentTileSchedulerILi128ELi48ELi256ELi256ELb1ELb1ELb0ELb1ELb0ELb1EEEEEEEEEvNT_6ParamsE --------------------------
	.section	.nv.info._ZN7cutlass13device_kernelIN5flash19enable_sm80_to_sm89INS1_16FlashAttnFwdSm80INS1_25CollectiveMainloopFwdSm80ILi8ELi1ELb0EN4cute5tupleIJNS5_1CILi128EEENS7_ILi48EEENS7_ILi256EEEEEELi256ENS_6half_tEfNS_4arch4Sm80ELb0ELb1ELb1ELb1ELb1ELb1ELb1ELb1EEENS1_21CollectiveEpilogueFwdINS6_IJS8_SA_S9_EEENS6_IJNS7_ILi1EEESI_SI_EEESC_SE_Li256ELb1ELb1ELb1ELb0EEENS1_36VarlenDynamicPersistentTileSchedulerILi128ELi48ELi256ELi256ELb1ELb1ELb0ELb1ELb0ELb1EEEEEEEEEvNT_6ParamsE,"",@"SHT_CUDA_INFO"
	.sectionflags	@""
	.align	4


	//----- nvinfo : EIATTR_CUDA_API_VERSION
	.align		4
        /*0000*/ 	.byte	0x04, 0x37
        /*0002*/ 	.short	(.L_396 - .L_395)
.L_395:
        /*0004*/ 	.word	0x00000082


	//----- nvinfo : EIATTR_KPARAM_INFO
	.align		4
.L_396:
        /*0008*/ 	.byte	0x04, 0x17
        /*000a*/ 	.short	(.L_398 - .L_397)
.L_397:
        /*000c*/ 	.word	0x00000000
        /*0010*/ 	.short	0x0000
        /*0012*/ 	.short	0x0000
        /*0014*/ 	.byte	0x00, 0xf0, 0xe1, 0x10


	//----- nvinfo : EIATTR_SPARSE_MMA_MASK
	.align		4
.L_398:
        /*0018*/ 	.byte	0x03, 0x50
        /*001a*/ 	.short	0x0000


	//----- nvinfo : EIATTR_MAXREG_COUNT
	.align		4
        /*001c*/ 	.byte	0x03, 0x1b
        /*001e*/ 	.short	0x00ff


	//----- nvinfo : EIATTR_MERCURY_ISA_VERSION
	.align		4
        /*0020*/ 	.byte	0x03, 0x5f
        /*0022*/ 	.short	0x0101


	//----- nvinfo : EIATTR_EXIT_INSTR_OFFSETS
	.align		4
        /*0024*/ 	.byte	0x04, 0x1c
        /*0026*/ 	.short	(.L_400 - .L_399)


	//   ....[0]....
.L_399:
        /*0028*/ 	.word	0x00000010


	//----- nvinfo : EIATTR_MAX_THREADS
	.align		4
.L_400:
        /*002c*/ 	.byte	0x04, 0x05
        /*002e*/ 	.short	(.L_402 - .L_401)
.L_401:
        /*0030*/ 	.word	0x00000100
        /*0034*/ 	.word	0x00000001
        /*0038*/ 	.word	0x00000001


	//----- nvinfo : EIATTR_CBANK_PARAM_SIZE
	.align		4
.L_402:
        /*003c*/ 	.byte	0x03, 0x19
        /*003e*/ 	.short	0x0438


	//----- nvinfo : EIATTR_PARAM_CBANK
	.align		4
        /*0040*/ 	.byte	0x04, 0x0a
        /*0042*/ 	.short	(.L_404 - .L_403)
	.align		4
.L_403:
        /*0044*/ 	.word	index@(.nv.constant0._ZN7cutlass13device_kernelIN5flash19enable_sm80_to_sm89INS1_16FlashAttnFwdSm80INS1_25CollectiveMainloopFwdSm80ILi8ELi1ELb0EN4cute5tupleIJNS5_1CILi128EEENS7_ILi48EEENS7_ILi256EEEEEELi256ENS_6half_tEfNS_4arch4Sm80ELb0ELb1ELb1ELb1ELb1ELb1ELb1ELb1EEENS1_21CollectiveEpilogueFwdINS6_IJS8_SA_S9_EEENS6_IJNS7_ILi1EEESI_SI_EEESC_SE_Li256ELb1ELb1ELb1ELb0EEENS1_36VarlenDynamicPersistentTileSchedulerILi128ELi48ELi256ELi256ELb1ELb1ELb0ELb1ELb0ELb1EEEEEEEEEvNT_6ParamsE)
        /*0048*/ 	.short	0x0210
        /*004a*/ 	.short	0x0438


	//----- nvinfo : EIATTR_SW_WAR
	.align		4
.L_404:
        /*004c*/ 	.byte	0x04, 0x36
        /*004e*/ 	.short	(.L_406 - .L_405)
.L_405:
        /*0050*/ 	.word	0x00000008
.L_406:


//--------------------- .nv.info._ZN7cutlass13device_kernelIN5flash19enable_sm80_to_sm89INS1_16FlashAttnFwdSm80INS1_25CollectiveMainloopFwdSm80ILi8ELi1ELb0EN4cute5tupleIJNS5_1CILi128EEENS7_ILi96EEENS7_ILi256EEEEEELi256ENS_6half_tEfNS_4arch4Sm80ELb1ELb0ELb1ELb0ELb1ELb0ELb1ELb1EEENS1_21CollectiveEpilogueFwdINS6_IJS8_SA_S9_EEENS6_IJNS7_ILi1EEESI_SI_EEESC_SE_Li256ELb0ELb1ELb1ELb0EEENS1_30DynamicPersistentTileSchedulerILi256ELi256ELb1ELb1ELb0EEEEEEEEEvNT_6ParamsE --------------------------
	.section	.nv.info._ZN7cutlass13device_kernelIN5flash19enable_sm80_to_sm89INS1_16FlashAttnFwdSm80INS1_25CollectiveMainloopFwdSm80ILi8ELi1ELb0EN4cute5tupleIJNS5_1CILi128EEENS7_ILi96EEENS7_ILi256EEEEEELi256ENS_6half_tEfNS_4arch4Sm80ELb1ELb0ELb1ELb0ELb1ELb0ELb1ELb1EEENS1_21CollectiveEpilogueFwdINS6_IJS8_SA_S9_EEENS6_IJNS7_ILi1EEESI_SI_EEESC_SE_Li256ELb0ELb1ELb1ELb0EEENS1_30DynamicPersistentTileSchedulerILi256ELi256ELb1ELb1ELb0EEEEEEEEEvNT_6ParamsE,"",@"SHT_CUDA_INFO"
	.sectionflags	@""
	.align	4


	//----- nvinfo : EIATTR_CUDA_API_VERSION
	.align		4
        /*0000*/ 	.byte	0x04, 0x37
        /*0002*/ 	.short	(.L_408 - .L_407)
.L_407:
        /*0004*/ 	.word	0x00000082


	//----- nvinfo : EIATTR_KPARAM_INFO
	.align		4
.L_408:
        /*0008*/ 	.byte	0x04, 0x17
        /*000a*/ 	.short	(.L_410 - .L_409)
.L_409:
        /*000c*/ 	.word	0x00000000
        /*0010*/ 	.short	0x0000
        /*0012*/ 	.short	0x0000
        /*0014*/ 	.byte	0x00, 0xf0, 0xa1, 0x10


	//----- nvinfo : EIATTR_SPARSE_MMA_MASK
	.align		4
.L_410:
        /*0018*/ 	.byte	0x03, 0x50
        /*001a*/ 	.short	0x0000


	//----- nvinfo : EIATTR_MAXREG_COUNT
	.align		4
        /*001c*/ 	.byte	0x03, 0x1b
        /*001e*/ 	.short	0x00ff


	//----- nvinfo : EIATTR_MERCURY_ISA_VERSION
	.align		4
        /*0020*/ 	.byte	0x03, 0x5f
        /*0022*/ 	.short	0x0101


	//----- nvinfo : EIATTR_EXIT_INSTR_OFFSETS
	.align		4
        /*0024*/ 	.byte	0x04, 0x1c
        /*0026*/ 	.short	(.L_412 - .L_411)


	//   ....[0]....
.L_411:
        /*0028*/ 	.word	0x00000010


	//----- nvinfo : EIATTR_MAX_THREADS
	.align		4
.L_412:
        /*002c*/ 	.byte	0x04, 0x05
        /*002e*/ 	.short	(.L_414 - .L_413)
.L_413:
        /*0030*/ 	.word	0x00000100
        /*0034*/ 	.word	0x00000001
        /*0038*/ 	.word	0x00000001


	//----- nvinfo : EIATTR_CBANK_PARAM_SIZE
	.align		4
.L_414:
        /*003c*/ 	.byte	0x03, 0x19
        /*003e*/ 	.short	0x0428


	//----- nvinfo : EIATTR_PARAM_CBANK
	.align		4
        /*0040*/ 	.byte	0x04, 0x0a
        /*0042*/ 	.short	(.L_416 - .L_415)
	.align		4
.L_415:
        /*0044*/ 	.word	index@(.nv.constant0._ZN7cutlass13device_kernelIN5flash19enable_sm80_to_sm89INS1_16FlashAttnFwdSm80INS1_25CollectiveMainloopFwdSm80ILi8ELi1ELb0EN4cute5tupleIJNS5_1CILi128EEENS7_ILi96EEENS7_ILi256EEEEEELi256ENS_6half_tEfNS_4arch4Sm80ELb1ELb0ELb1ELb0ELb1ELb0ELb1ELb1EEENS1_21CollectiveEpilogueFwdINS6_IJS8_SA_S9_EEENS6_IJNS7_ILi1EEESI_SI_EEESC_SE_Li256ELb0ELb1ELb1ELb0EEENS1_30DynamicPersistentTileSchedulerILi256ELi256ELb1ELb1ELb0EEEEEEEEEvNT_6ParamsE)
        /*0048*/ 	.short	0x0210
        /*004a*/ 	.short	0x0428


	//----- nvinfo : EIATTR_SW_WAR
	.align		4
.L_416:
        /*004c*/ 	.byte	0x04, 0x36
        /*004e*/ 	.short	(.L_418 - .L_417)
.L_417:
        /*0050*/ 	.word	0x00000008
.L_418:


//--------------------- .nv.info._ZN7cutlass13device_kernelIN5flash19enable_sm80_to_sm89INS1_16FlashAttnFwdSm80INS1_25CollectiveMainloopFwdSm80ILi8ELi1ELb0EN4cute5tupleIJNS5_1CILi128EEENS7_ILi64EEENS7_ILi256EEEEEELi256ENS_6half_tEfNS_4arch4Sm80ELb1ELb0ELb1ELb1ELb1ELb0ELb1ELb1EEENS1_21CollectiveEpilogueFwdINS6_IJS8_SA_S9_EEENS6_IJNS7_ILi1EEESI_SI_EEESC_SE_Li256ELb1ELb1ELb1ELb0EEENS1_36VarlenDynamicPersistentTileSchedulerILi128ELi64ELi256ELi256ELb1ELb1ELb0ELb1ELb1ELb1EEEEEEEEEvNT_6ParamsE --------------------------
	.section	.nv.info._ZN7cutlass13device_kernelIN5flash19enable_sm80_to_sm89INS1_16FlashAttnFwdSm80INS1_25CollectiveMainloopFwdSm80ILi8ELi1ELb0EN4cute5tupleIJNS5_1CILi128EEENS7_ILi64EEENS7_ILi256EEEEEELi256ENS_6half_tEfNS_4arch4Sm80ELb1ELb0ELb1ELb1ELb1ELb0ELb1ELb1EEENS1_21CollectiveEpilogueFwdINS6_IJS8_SA_S9_EEENS6_IJNS7_ILi1EEESI_SI_EEESC_SE_Li256ELb1ELb1ELb1ELb0EEENS1_36VarlenDynamicPersistentTileSchedulerILi128ELi64ELi256ELi256ELb1ELb1ELb0ELb1ELb1ELb1EEEEEEEEEvNT_6ParamsE,"",@"SHT_CUDA_INFO"
	.sectionflags	@""
	.align	4


	//----- nvinfo : EIATTR_CUDA_API_VERSION
	.align		4
        /*0000*/ 	.byte	0x04, 0x37
        /*0002*/ 	.short	(.L_420 - .L_419)
.L_419:
        /*0004*/ 	.word	0x00000082


	//----- nvinfo : EIATTR_KPARAM_INFO
	.align		4
.L_420:
        /*0008*/ 	.byte	0x04, 0x17
        /*000a*/ 	.short	(.L_422 - .L_421)
.L_421:
        /*000c*/ 	.word	0x00000000
        /*0010*/ 	.short	0x0000
        /*0012*/ 	.short	0x0000
        /*0014*/ 	.byte	0x00, 0xf0, 0xe1, 0x10


	//----- nvinfo : EIATTR_SPARSE_MMA_MASK
	.align		4
.L_422:
        /*0018*/ 	.byte	0x03, 0x50
        /*001a*/ 	.short	0x0000


	//----- nvinfo : EIATTR_MAXREG_COUNT
	.align		4
        /*001c*/ 	.byte	0x03, 0x1b
        /*001e*/ 	.short	0x00ff


	//----- nvinfo : EIATTR_MERCURY_ISA_VERSION
	.align		4
        /*0020*/ 	.byte	0x03, 0x5f
        /*0022*/ 	.short	0x0101


	//----- nvinfo : EIATTR_EXIT_INSTR_OFFSETS
	.align		4
        /*0024*/ 	.byte	0x04, 0x1c
        /*0026*/ 	.short	(.L_424 - .L_423)


	//   ....[0]....
.L_423:
        /*0028*/ 	.word	0x00000010


	//----- nvinfo : EIATTR_MAX_THREADS
	.align		4
.L_424:
        /*002c*/ 	.byte	0x04, 0x05
        /*002e*/ 	.short	(.L_426 - .L_425)
.L_425:
        /*0030*/ 	.word	0x00000100
        /*0034*/ 	.word	0x00000001
        /*0038*/ 	.word	0x00000001


	//----- nvinfo : EIATTR_CBANK_PARAM_SIZE
	.align		4
.L_426:
        /*003c*/ 	.byte	0x03, 0x19
        /*003e*/ 	.short	0x0438


	//----- nvinfo : EIATTR_PARAM_CBANK
	.align		4
        /*0040*/ 	.byte	0x04, 0x0a
        /*0042*/ 	.short	(.L_428 - .L_427)
	.align		4
.L_427:
        /*0044*/ 	.word	index@(.nv.constant0._ZN7cutlass13device_kernelIN5flash19enable_sm80_to_sm89INS1_16FlashAttnFwdSm80INS1_25CollectiveMainloopFwdSm80ILi8ELi1ELb0EN4cute5tupleIJNS5_1CILi128EEENS7_ILi64EEENS7_ILi256EEEEEELi256ENS_6half_tEfNS_4arch4Sm80ELb1ELb0ELb1ELb1ELb1ELb0ELb1ELb1EEENS1_21CollectiveEpilogueFwdINS6_IJS8_SA_S9_EEENS6_IJNS7_ILi1EEESI_SI_EEESC_SE_Li256ELb1ELb1ELb1ELb0EEENS1_36VarlenDynamicPersistentTileSchedulerILi128ELi64ELi256ELi256ELb1ELb1ELb0ELb1ELb1ELb1EEEEEEEEEvNT_6ParamsE)
        /*0048*/ 	.short	0x0210
        /*004a*/ 	.short	0x0438


	//----- nvinfo : EIATTR_SW_WAR
	.align		4
.L_428:
        /*004c*/ 	.byte	0x04, 0x36
        /*004e*/ 	.short	(.L_430 - .L_429)
.L_429:
        /*0050*/ 	.word	0x00000008
.L_430:


//--------------------- .nv.info._ZN7cutlass13device_kernelIN5flash19enable_sm80_to_sm89INS1_16FlashAttnFwdSm80INS1_25CollectiveMainloopFwdSm80ILi8ELi1ELb0EN4cute5tupleIJNS5_1CILi128EEENS7_ILi48EEENS7_ILi256EEEEEELi256ENS_6half_tEfNS_4arch4Sm80ELb1ELb0ELb1ELb1ELb1ELb1ELb1ELb1EEENS1_21CollectiveEpilogueFwdINS6_IJS8_SA_S9_EEENS6_IJNS7_ILi1EEESI_SI_EEESC_SE_Li256ELb1ELb1ELb1ELb0EEENS1_36VarlenDynamicPersistentTileSchedulerILi128ELi48ELi256ELi256ELb1ELb1ELb0ELb1ELb1ELb1EEEEEEEEEvNT_6ParamsE --------------------------
	.section	.nv.info._ZN7cutlass13device_kernelIN5flash19enable_sm80_to_sm89INS1_16FlashAttnFwdSm80INS1_25CollectiveMainloopFwdSm80ILi8ELi1ELb0EN4cute5tupleIJNS5_1CILi128EEENS7_ILi48EEENS7_ILi256EEEEEELi256ENS_6half_tEfNS_4arch4Sm80ELb1ELb0ELb1ELb1ELb1ELb1ELb1ELb1EEENS1_21CollectiveEpilogueFwdINS6_IJS8_SA_S9_EEENS6_IJNS7_ILi1EEESI_SI_EEESC_SE_Li256ELb1ELb1ELb1ELb0EEENS1_36VarlenDynamicPersistentTileSchedulerILi128ELi48ELi256ELi256ELb1ELb1ELb0ELb1ELb1ELb1EEEEEEEEEvNT_6ParamsE,"",@"SHT_CUDA_INFO"
	.sectionflags	@""
	.align	4


	//----- nvinfo : EIATTR_CUDA_API_VERSION
	.align		4
        /*0000*/ 	.byte	0x04, 0x37
        /*0002*/ 	.short	(.L_432 - .L_431)
.L_431:
        /*0004*/ 	.word	0x00000082


	//----- nvinfo : EIATTR_KPARAM_INFO
	.align		4
.L_432:
        /*0008*/ 	.byte	0x04, 0x17
        /*000a*/ 	.short	(.L_434 - .L_433)
.L_433:
        /*000c*/ 	.word	0x00000000
        /*0010*/ 	.short	0x0000
        /*0012*/ 	.short	0x0000
        /*0014*/ 	.byte	0x00, 0xf0, 0xe1, 0x10


	//----- nvinfo : EIATTR_SPARSE_MMA_MASK
	.align		4
.L_434:
        /*0018*/ 	.byte	0x03, 0x50
        /*001a*/ 	.short	0x0000


	//----- nvinfo : EIATTR_MAXREG_COUNT
	.align		4
        /*001c*/ 	.byte	0x03, 0x1b
        /*001e*/ 	.short	0x00ff


	//----- nvinfo : EIATTR_MERCURY_ISA_VERSION
	.align		4
        /*0020*/ 	.byte	0x03, 0x5f
        /*0022*/ 	.short	0x0101


	//----- nvinfo : EIATTR_EXIT_INSTR_OFFSETS
	.align		4
        /*0024*/ 	.byte	0x04, 0x1c
        /*0026*/ 	.short	(.L_436 - .L_435)


	//   ....[0]....
.L_435:
        /*0028*/ 	.word	0x00000010


	//----- nvinfo : EIATTR_MAX_THREADS
	.align		4
.L_436:
        /*002c*/ 	.byte	0x04, 0x05
        /*002e*/ 	.short	(.L_438 - .L_437)
.L_437:
        /*0030*/ 	.word	0x00000100
        /*0034*/ 	.word	0x00000001
        /*0038*/ 	.word	0x00000001


	//----- nvinfo : EIATTR_CBANK_PARAM_SIZE
	.align		4
.L_438:
        /*003c*/ 	.byte	0x03, 0x19
        /*003e*/ 	.short	0x0438


	//----- nvinfo : EIATTR_PARAM_CBANK
	.align		4
        /*0040*/ 	.byte	0x04, 0x0a
        /*0042*/ 	.short	(.L_440 - .L_439)
	.align		4
.L_439:
        /*0044*/ 	.word	index@(.nv.constant0._ZN7cutlass13device_kernelIN5flash19enable_sm80_to_sm89INS1_16FlashAttnFwdSm80INS1_25CollectiveMainloopFwdSm80ILi8ELi1ELb0EN4cute5tupleIJNS5_1CILi128EEENS7_ILi48EEENS7_ILi256EEEEEELi256ENS_6half_tEfNS_4arch4Sm80ELb1ELb0ELb1ELb1ELb1ELb1ELb1ELb1EEENS1_21CollectiveEpilogueFwdINS6_IJS8_SA_S9_EEENS6_IJNS7_ILi1EEESI_SI_EEESC_SE_Li256ELb1ELb1ELb1ELb0EEENS1_36VarlenDynamicPersistentTileSchedulerILi128ELi48ELi256ELi256ELb1ELb1ELb0ELb1ELb1ELb1EEEEEEEEEvNT_6ParamsE)
        /*0048*/ 	.short	0x0210
        /*004a*/ 	.short	0x0438


	//----- nvinfo : EIATTR_SW_WAR
	.align		4
.L_440:
        /*004c*/ 	.byte	0x04, 0x36
        /*004e*/ 	.short	(.L_442 - .L_441)
.L_441:
        /*0050*/ 	.word	0x00000008
.L_442:


//--------------------- .nv.info._ZN7cutlass13device_kernelIN5flash19enable_sm80_to_sm89INS1_16FlashAttnFwdSm80INS1_25CollectiveMainloopFwdSm80ILi8ELi1ELb1EN4cute5tupleIJNS5_1CILi128EEENS7_ILi64EEENS7_ILi256EEEEEELi256ENS_6half_tEfNS_4arch4Sm80ELb0ELb0ELb0ELb0ELb1ELb0ELb1ELb1EEENS1_21CollectiveEpilogueFwdINS6_IJS8_SA_S9_EEENS6_IJNS7_ILi1EEESI_SI_EEESC_SE_Li256ELb0ELb1ELb1ELb0EEENS1_19SingleTileSchedulerILb0ELb1ELb1ELi128EEEEEEEEEvNT_6ParamsE --------------------------
	.section	.nv.info._ZN7cutlass13device_kernelIN5flash19enable_sm80_to_sm89INS1_16FlashAttnFwdSm80INS1_25CollectiveMainloopFwdSm80ILi8ELi1ELb1EN4cute5tupleIJNS5_1CILi128EEENS7_ILi64EEENS7_ILi256EEEEEELi256ENS_6half_tEfNS_4arch4Sm80ELb0ELb0ELb0ELb0ELb1ELb0ELb1ELb1EEENS1_21CollectiveEpilogueFwdINS6_IJS8_SA_S9_EEENS6_IJNS7_ILi1EEESI_SI_EEESC_SE_Li256ELb0ELb1ELb1ELb0EEENS1_19SingleTileSchedulerILb0ELb1ELb1ELi128EEEEEEEEEvNT_6ParamsE,"",@"SHT_CUDA_INFO"
	.sectionflags	@""
	.align	4


	//----- nvinfo : EIATTR_CUDA_API_VERSION
	.align		4
        /*0000*/ 	.byte	0x04, 0x37
        /*0002*/ 	.short	(.L_444 - .L_443)
.L_443:
        /*0004*/ 	.word	0x00000082


	//----- nvinfo : EIATTR_KPARAM_INFO
	.align		4
.L_444:
        /*0008*/ 	.byte	0x04, 0x17
        /*000a*/ 	.short	(.L_446 - .L_445)
.L_445:
        /*000c*/ 	.word	0x00000000
        /*0010*/ 	.short	0x0000
        /*0012*/ 	.short	0x0000
        /*0014*/ 	.byte	0x00, 0xf0, 0x61, 0x10


	//----- nvinfo : EIATTR_SPARSE_MMA_MASK
	.align		4
.L_446:
        /*0018*/ 	.byte	0x03, 0x50
        /*001a*/ 	.short	0x0000


	//----- nvinfo : EIATTR_MAXREG_COUNT
	.align		4
        /*001c*/ 	.byte	0x03, 0x1b
        /*001e*/ 	.short	0x00ff


	//----- nvinfo : EIATTR_MERCURY_ISA_VERSION
	.align		4
        /*0020*/ 	.byte	0x03, 0x5f
        /*0022*/ 	.short	0x0101


	//----- nvinfo : EIATTR_EXIT_INSTR_OFFSETS
	.align		4
        /*0024*/ 	.byte	0x04, 0x1c
        /*0026*/ 	.short	(.L_448 - .L_447)


	//   ....[0]....
.L_447:
        /*0028*/ 	.word	0x00000010


	//----- nvinfo : EIATTR_MAX_THREADS
	.align		4
.L_448:
        /*002c*/ 	.byte	0x04, 0x05
        /*002e*/ 	.short	(.L_450 - .L_449)
.L_449:
        /*0030*/ 	.word	0x00000100
        /*0034*/ 	.word	0x00000001
        /*0038*/ 	.word	0x00000001


	//----- nvinfo : EIATTR_CBANK_PARAM_SIZE
	.align		4
.L_450:
        /*003c*/ 	.byte	0x03, 0x19
        /*003e*/ 	.short	0x0418


	//----- nvinfo : EIATTR_PARAM_CBANK
	.align		4
        /*0040*/ 	.byte	0x04, 0x0a
        /*0042*/ 	.short	(.L_452 - .L_451)
	.align		4
.L_451:
        /*0044*/ 	.word	index@(.nv.constant0._ZN7cutlass13device_kernelIN5flash19enable_sm80_to_sm89INS1_16FlashAttnFwdSm80INS1_25CollectiveMainloopFwdSm80ILi8ELi1ELb1EN4cute5tupleIJNS5_1CILi128EEENS7_ILi64EEENS7_ILi256EEEEEELi256ENS_6half_tEfNS_4arch4Sm80ELb0ELb0ELb0ELb0ELb1ELb0ELb1ELb1EEENS1_21CollectiveEpilogueFwdINS6_IJS8_SA_S9_EEENS6_IJNS7_ILi1EEESI_SI_EEESC_SE_Li256ELb0ELb1ELb1ELb0EEENS1_19SingleTileSchedulerILb0ELb1ELb1ELi128EEEEEEEEEvNT_6ParamsE)
        /*0048*/ 	.short	0x0210
        /*004a*/ 	.short	0x0418


	//----- nvinfo : EIATTR_SW_WAR
	.align		4
.L_452:
        /*004c*/ 	.byte	0x04, 0x36
        /*004e*/ 	.short	(.L_454 - .L_453)
.L_453:
        /*0050*/ 	.word	0x00000008
.L_454:


//--------------------- .nv.info._ZN7cutlass13device_kernelIN5flash19enable_sm80_to_sm89INS1_16FlashAttnFwdSm80INS1_25CollectiveMainloopFwdSm80ILi8ELi1ELb1EN4cute5tupleIJNS5_1CILi128EEENS7_ILi48EEENS7_ILi256EEEEEELi256ENS_6half_tEfNS_4arch4Sm80ELb0ELb0ELb0ELb1ELb1ELb0ELb1ELb1EEENS1_21CollectiveEpilogueFwdINS6_IJS8_SA_S9_EEENS6_IJNS7_ILi1EEESI_SI_EEESC_SE_Li256ELb1ELb1ELb1ELb0EEENS1_36VarlenDynamicPersistentTileSchedulerILi128ELi48ELi256ELi256ELb1ELb1ELb0ELb0ELb1ELb1EEEEEEEEEvNT_6ParamsE --------------------------
	.section	.nv.info._ZN7cutlass13device_kernelIN5flash19enable_sm80_to_sm89INS1_16FlashAttnFwdSm80INS1_25CollectiveMainloopFwdSm80ILi8ELi1ELb1EN4cute5tupleIJNS5_1CILi128EEENS7_ILi48EEENS7_ILi256EEEEEELi256ENS_6half_tEfNS_4arch4Sm80ELb0ELb0ELb0ELb1ELb1ELb0ELb1ELb1EEENS1_21CollectiveEpilogueFwdINS6_IJS8_SA_S9_EEENS6_IJNS7_ILi1EEESI_SI_EEESC_SE_Li256ELb1ELb1ELb1ELb0EEENS1_36VarlenDynamicPersistentTileSchedulerILi128ELi48ELi256ELi256ELb1ELb1ELb0ELb0ELb1ELb1EEEEEEEEEvNT_6ParamsE,"",@"SHT_CUDA_INFO"
	.sectionflags	@""
	.align	4


	//----- nvinfo : EIATTR_CUDA_API_VERSION
	.align		4
        /*0000*/ 	.byte	0x04, 0x37
        /*0002*/ 	.short	(.L_456 - .L_455)
.L_455:
        /*0004*/ 	.word	0x00000082


	//----- nvinfo : EIATTR_KPARAM_INFO
	.align		4
.L_456:
        /*0008*/ 	.byte	0x04, 0x17
        /*000a*/ 	.short	(.L_458 - .L_457)
.L_457:
        /*000c*/ 	.word	0x00000000
        /*0010*/ 	.short	0x0000
        /*0012*/ 	.short	0x0000
        /*0014*/ 	.byte	0x00, 0xf0, 0xe1, 0x10


	//----- nvinfo : EIATTR_SPARSE_MMA_MASK
	.align		4
.L_458:
        /*0018*/ 	.byte	0x03, 0x50
        /*001a*/ 	.short	0x0000


	//----- nvinfo : EIATTR_MAXREG_COUNT
	.align		4
        /*001c*/ 	.byte	0x03, 0x1b
        /*001e*/ 	.short	0x00ff


	//----- nvinfo : EIATTR_MERCURY_ISA_VERSION
	.align		4
        /*0020*/ 	.byte	0x03, 0x5f
        /*0022*/ 	.short	0x0101


	//----- nvinfo : EIATTR_EXIT_INSTR_OFFSETS
	.align		4
        /*0024*/ 	.byte	0x04, 0x1c
        /*0026*/ 	.short	(.L_460 - .L_459)


	//   ....[0]....
.L_459:
        /*0028*/ 	.word	0x00000010


	//----- nvinfo : EIATTR_MAX_THREADS
	.align		4
.L_460:
        /*002c*/ 	.byte	0x04, 0x05
        /*002e*/ 	.short	(.L_462 - .L_461)
.L_461:
        /*0030*/ 	.word	0x00000100
        /*0034*/ 	.word	0x00000001
        /*0038*/ 	.word	0x00000001


	//----- nvinfo : EIATTR_CBANK_PARAM_SIZE
	.align		4
.L_462:
        /*003c*/ 	.byte	0x03, 0x19
        /*003e*/ 	.short	0x0438


	//----- nvinfo : EIATTR_PARAM_CBANK
	.align		4
        /*0040*/ 	.byte	0x04, 0x0a
        /*0042*/ 	.short	(.L_464 - .L_463)
	.align		4
.L_463:
        /*0044*/ 	.word	index@(.nv.constant0._ZN7cutlass13device_kernelIN5flash19enable_sm80_to_sm89INS1_16FlashAttnFwdSm80INS1_25CollectiveMainloopFwdSm80ILi8ELi1ELb1EN4cute5tupleIJNS5_1CILi128EEENS7_ILi48EEENS7_ILi256EEEEEELi256ENS_6half_tEfNS_4arch4Sm80ELb0ELb0ELb0ELb1ELb1ELb0ELb1ELb1EEENS1_21CollectiveEpilogueFwdINS6_IJS8_SA_S9_EEENS6_IJNS7_ILi1EEESI_SI_EEESC_SE_Li256ELb1ELb1ELb1ELb0EEENS1_36VarlenDynamicPersistentTileSchedulerILi128ELi48ELi256ELi256ELb1ELb1ELb0ELb0ELb1ELb1EEEEEEEEEvNT_6ParamsE)
        /*0048*/ 	.short	0x0210
        /*004a*/ 	.short	0x0438


	//----- nvinfo : EIATTR_SW_WAR
	.align		4
.L_464:
        /*004c*/ 	.byte	0x04, 0x36
        /*004e*/ 	.short	(.L_466 - .L_465)
.L_465:
        /*0050*/ 	.word	0x00000008
.L_466:


//--------------------- .nv.info._ZN7cutlass13device_kernelIN5flash19enable_sm80_to_sm89INS1_16FlashAttnFwdSm80INS1_25CollectiveMainloopFwdSm80ILi8ELi1ELb0EN4cute5tupleIJNS5_1CILi128EEENS7_ILi32EEENS7_ILi256EEEEEELi256ENS_6half_tEfNS_4arch4Sm80ELb0ELb0ELb0ELb1ELb1ELb1ELb1ELb1EEENS1_21CollectiveEpilogueFwdINS6_IJS8_SA_S9_EEENS6_IJNS7_ILi1EEESI_SI_EEESC_SE_Li256ELb1ELb1ELb1ELb0EEENS1_36VarlenDynamicPersistentTileSchedulerILi128ELi32ELi256ELi256ELb1ELb1ELb0ELb0ELb1ELb1EEEEEEEEEvNT_6ParamsE --------------------------
	.section	.nv.info._ZN7cutlass13device_kernelIN5flash19enable_sm80_to_sm89INS1_16FlashAttnFwdSm80INS1_25CollectiveMainloopFwdSm80ILi8ELi1ELb0EN4cute5tupleIJNS5_1CILi128EEENS7_ILi32EEENS7_ILi256EEEEEELi256ENS_6half_tEfNS_4arch4Sm80ELb0ELb0ELb0ELb1ELb1ELb1ELb1ELb1EEENS1_21CollectiveEpilogueFwdINS6_IJS8_SA_S9_EEENS6_IJNS7_ILi1EEESI_SI_EEESC_SE_Li256ELb1ELb1ELb1ELb0EEENS1_36VarlenDynamicPersistentTileSchedulerILi128ELi32ELi256ELi256ELb1ELb1ELb0ELb0ELb1ELb1EEEEEEEEEvNT_6ParamsE,"",@"SHT_CUDA_INFO"
	.sectionflags	@""
	.align	4


	//----- nvinfo : EIATTR_CUDA_API_VERSION
	.align		4
        /*0000*/ 	.byte	0x04, 0x37
        /*0002*/ 	.short	(.L_468 - .L_467)
.L_467:
        /*0004*/ 	.word	0x00000082


	//----- nvinfo : EIATTR_KPARAM_INFO
	.align		4
.L_468:
        /*0008*/ 	.byte	0x04, 0x17
        /*000a*/ 	.short	(.L_470 - .L_469)
.L_469:
        /*000c*/ 	.word	0x00000000
        /*0010*/ 	.short	0x0000
        /*0012*/ 	.short	0x0000
        /*0014*/ 	.byte	0x00, 0xf0, 0xe1, 0x10


	//----- nvinfo : EIATTR_SPARSE_MMA_MASK
	.align		4
.L_470:
        /*0018*/ 	.byte	0x03, 0x50
        /*001a*/ 	.short	0x0000


	//----- nvinfo : EIATTR_MAXREG_COUNT
	.align		4
        /*001c*/ 	.byte	0x03, 0x1b
        /*001e*/ 	.short	0x00ff


	//----- nvinfo : EIATTR_MERCURY_ISA_VERSION
	.align		4
        /*0020*/ 	.byte	0x03, 0x5f
        /*0022*/ 	.short	0x0101


	//----- nvinfo : EIATTR_EXIT_INSTR_OFFSETS
	.align		4
        /*0024*/ 	.byte	0x04, 0x1c
        /*0026*/ 	.short	(.L_472 - .L_471)


	//   ....[0]....
.L_471:
        /*0028*/ 	.word	0x00000010


	//----- nvinfo : EIATTR_MAX_THREADS
	.align		4
.L_472:
        /*002c*/ 	.byte	0x04, 0x05
        /*002e*/ 	.short	(.L_474 - .L_473)
.L_473:
        /*0030*/ 	.word	0x00000100
        /*0034*/ 	.word	0x00000001
        /*0038*/ 	.word	0x00000001


	//----- nvinfo : EIATTR_CBANK_PARAM_SIZE
	.align		4
.L_474:
        /*003c*/ 	.byte	0x03, 0x19
        /*003e*/ 	.short	0x0438


	//----- nvinfo : EIATTR_PARAM_CBANK
	.align		4
        /*0040*/ 	.byte	0x04, 0x0a
        /*0042*/ 	.short	(.L_476 - .L_475)
	.align		4
.L_475:
        /*0044*/ 	.word	index@(.nv.constant0._ZN7cutlass13device_kernelIN5flash19enable_sm80_to_sm89INS1_16FlashAttnFwdSm80INS1_25CollectiveMainloopFwdSm80ILi8ELi1ELb0EN4cute5tupleIJNS5_1CILi128EEENS7_ILi32EEENS7_ILi256EEEEEELi256ENS_6half_tEfNS_4arch4Sm80ELb0ELb0ELb0ELb1ELb1ELb1ELb1ELb1EEENS1_21CollectiveEpilogueFwdINS6_IJS8_SA_S9_EEENS6_IJNS7_ILi1EEESI_SI_EEESC_SE_Li256ELb1ELb1ELb1ELb0EEENS1_36VarlenDynamicPersistentTileSchedulerILi128ELi32ELi256ELi256ELb1ELb1ELb0ELb0ELb1ELb1EEEEEEEEEvNT_6ParamsE)
        /*0048*/ 	.short	0x0210
        /*004a*/ 	.short	0x0438


	//----- nvinfo : EIATTR_SW_WAR
	.align		4
.L_476:
        /*004c*/ 	.byte	0x04, 0x36
        /*004e*/ 	.short	(.L_478 - .L_477)
.L_477:
        /*0050*/ 	.word	0x00000008
.L_478:


//--------------------- .nv.info._ZN7cutlass13device_kernelIN5flash19enable_sm80_to_sm89INS1_16FlashAttnFwdSm80INS1_25CollectiveMainloopFwdSm80ILi8ELi1ELb1EN4cute5tupleIJNS5_1CILi128EEENS7_ILi48EEENS7_ILi256EEEEEELi256ENS_6half_tEfNS_4arch4Sm80ELb0ELb1ELb0ELb0ELb1ELb0ELb1ELb1EEENS1_21CollectiveEpilogueFwdINS6_IJS8_SA_S9_EEENS6_IJNS7_ILi1EEESI_SI_EEESC_SE_Li256ELb0ELb1ELb1ELb0EEENS1_19SingleTileSchedulerILb0ELb1ELb1ELi128EEEEEEEEEvNT_6ParamsE --------------------------
	.section	.nv.info._ZN7cutlass13device_kernelIN5flash19enable_sm80_to_sm89INS1_16FlashAttnFwdSm80INS1_25CollectiveMainloopFwdSm80ILi8ELi1ELb1EN4cute5tupleIJNS5_1CILi128EEENS7_ILi48EEENS7_ILi256EEEEEELi256ENS_6half_tEfNS_4arch4Sm80ELb0ELb1ELb0ELb0ELb1ELb0ELb1ELb1EEENS1_21CollectiveEpilogueFwdINS6_IJS8_SA_S9_EEENS6_IJNS7_ILi1EEESI_SI_EEESC_SE_Li256ELb0ELb1ELb1ELb0EEENS1_19SingleTileSchedulerILb0ELb1ELb1ELi128EEEEEEEEEvNT_6ParamsE,"",@"SHT_CUDA_INFO"
	.sectionflags	@""
	.align	4


	//----- nvinfo : EIATTR_CUDA_API_VERSION
	.align		4
        /*0000*/ 	.byte	0x04, 0x37
        /*0002*/ 	.short	(.L_480 - .L_479)
.L_479:
        /*0004*/ 	.word	0x00000082


	//----- nvinfo : EIATTR_KPARAM_INFO
	.align		4
.L_480:
        /*0008*/ 	.byte	0x04, 0x17
        /*000a*/ 	.short	(.L_482 - .L_481)
.L_481:
        /*000c*/ 	.word	0x00000000
        /*0010*/ 	.short	0x0000
        /*0012*/ 	.short	0x0000
        /*0014*/ 	.byte	0x00, 0xf0, 0x61, 0x10


	//----- nvinfo : EIATTR_SPARSE_MMA_MASK
	.align		4
.L_482:
        /*0018*/ 	.byte	0x03, 0x50
        /*001a*/ 	.short	0x0000


	//----- nvinfo : EIATTR_MAXREG_COUNT
	.align		4
        /*001c*/ 	.byte	0x03, 0x1b
        /*001e*/ 	.short	0x00ff


	//----- nvinfo : EIATTR_MERCURY_ISA_VERSION
	.align		4
        /*0020*/ 	.byte	0x03, 0x5f
        /*0022*/ 	.short	0x0101


	//----- nvinfo : EIATTR_EXIT_INSTR_OFFSETS
	.align		4
        /*0024*/ 	.byte	0x04, 0x1c
        /*0026*/ 	.short	(.L_484 - .L_483)


	//   ....[0]....
.L_483:
        /*0028*/ 	.word	0x00000010


	//----- nvinfo : EIATTR_MAX_THREADS
	.align		4
.L_484:
        /*002c*/ 	.byte	0x04, 0x05
        /*002e*/ 	.short	(.L_486 - .L_485)
.L_485:
        /*0030*/ 	.word	0x00000100
        /*0034*/ 	.word	0x00000001
        /*0038*/ 	.word	0x00000001


	//----- nvinfo : EIATTR_CBANK_PARAM_SIZE
	.align		4
.L_486:
        /*003c*/ 	.byte	0x03, 0x19
        /*003e*/ 	.short	0x0418


	//----- nvinfo : EIATTR_PARAM_CBANK
	.align		4
        /*0040*/ 	.byte	0x04, 0x0a
        /*0042*/ 	.short	(.L_488 - .L_487)
	.align		4
.L_487:
        /*0044*/ 	.word	index@(.nv.constant0._ZN7cutlass13device_kernelIN5flash19enable_sm80_to_sm89INS1_16FlashAttnFwdSm80INS1_25CollectiveMainloopFwdSm80ILi8ELi1ELb1EN4cute5tupleIJNS5_1CILi128EEENS7_ILi48EEENS7_ILi256EEEEEELi256ENS_6half_tEfNS_4arch4Sm80ELb0ELb1ELb0ELb0ELb1ELb0ELb1ELb1EEENS1_21CollectiveEpilogueFwdINS6_IJS8_SA_S9_EEENS6_IJNS7_ILi1EEESI_SI_EEESC_SE_Li256ELb0ELb1ELb1ELb0EEENS1_19SingleTileSchedulerILb0ELb1ELb1ELi128EEEEEEEEEvNT_6ParamsE)
        /*0048*/ 	.short	0x0210
        /*004a*/ 	.short	0x0418


	//----- nvinfo : EIATTR_SW_WAR
	.align		4
.L_488:
        /*004c*/ 	.byte	0x04, 0x36
        /*004e*/ 	.short	(.L_490 - .L_489)
.L_489:
        /*0050*/ 	.word	0x00000008
.L_490:


//--------------------- .nv.info._ZN7cutlass13device_kernelIN5flash19enable_sm80_to_sm89INS1_16FlashAttnFwdSm80INS1_25CollectiveMainloopFwdSm80ILi8ELi1ELb1EN4cute5tupleIJNS5_1CILi128EEENS7_ILi48EEENS7_ILi256EEEEEELi256ENS_6half_tEfNS_4arch4Sm80ELb0ELb1ELb0ELb1ELb1ELb0ELb1ELb1EEENS1_21CollectiveEpilogueFwdINS6_IJS8_SA_S9_EEENS6_IJNS7_ILi1EEESI_SI_EEESC_SE_Li256ELb1ELb1ELb1ELb0EEENS1_36VarlenDynamicPersistentTileSchedulerILi128ELi48ELi256ELi256ELb1ELb1ELb0ELb1ELb0ELb1EEEEEEEEEvNT_6ParamsE --------------------------
	.section	.nv.info._ZN7cutlass13device_kernelIN5flash19enable_sm80_to_sm89INS1_16FlashAttnFwdSm80INS1_25CollectiveMainloopFwdSm80ILi8ELi1ELb1EN4cute5tupleIJNS5_1CILi128EEENS7_ILi48EEENS7_ILi256EEEEEELi256ENS_6half_tEfNS_4arch4Sm80ELb0ELb1ELb0ELb1ELb1ELb0ELb1ELb1EEENS1_21CollectiveEpilogueFwdINS6_IJS8_SA_S9_EEENS6_IJNS7_ILi1EEESI_SI_EEESC_SE_Li256ELb1ELb1ELb1ELb0EEENS1_36VarlenDynamicPersistentTileSchedulerILi128ELi48ELi256ELi256ELb1ELb1ELb0ELb1ELb0ELb1EEEEEEEEEvNT_6ParamsE,"",@"SHT_CUDA_INFO"
	.sectionflags	@""
	.align	4


	//----- nvinfo : EIATTR_CUDA_API_VERSION
	.align		4
        /*0000*/ 	.byte	0x04, 0x37
        /*0002*/ 	.short	(.L_492 - .L_491)
.L_491:
        /*0004*/ 	.word	0x00000082


	//----- nvinfo : EIATTR_KPARAM_INFO
	.align		4
.L_492:
        /*0008*/ 	.byte	0x04, 0x17
        /*000a*/ 	.short	(.L_494 - .L_493)
.L_493:
        /*000c*/ 	.word	0x00000000
        /*0010*/ 	.short	0x0000
        /*0012*/ 	.short	0x0000
        /*0014*/ 	.byte	0x00, 0xf0, 0xe1, 0x10


	//----- nvinfo : EIATTR_SPARSE_MMA_MASK
	.align		4
.L_494:
        /*0018*/ 	.byte	0x03, 0x50
        /*001a*/ 	.short	0x0000


	//----- nvinfo : EIATTR_MAXREG_COUNT
	.align		4
        /*001c*/ 	.byte	0x03, 0x1b
        /*001e*/ 	.short	0x00ff


	//----- nvinfo : EIATTR_MERCURY_ISA_VERSION
	.align		4
        /*0020*/ 	.byte	0x03, 0x5f
        /*0022*/ 	.short	0x0101


	//----- nvinfo : EIATTR_EXIT_INSTR_OFFSETS
	.align		4
        /*0024*/ 	.byte	0x04, 0x1c
        /*0026*/ 	.short	(.L_496 - .L_495)


	//   ....[0]....
.L_495:
        /*0028*/ 	.word	0x00000010


	//----- nvinfo : EIATTR_MAX_THREADS
	.align		4
.L_496:
        /*002c*/ 	.byte	0x04, 0x05
        /*002e*/ 	.short	(.L_498 - .L_497)
.L_497:
        /*0030*/ 	.word	0x00000100
        /*0034*/ 	.word	0x00000001
        /*0038*/ 	.word	0x00000001


	//----- nvinfo : EIATTR_CBANK_PARAM_SIZE
	.align		4
.L_498:
        /*003c*/ 	.byte	0x03, 0x19
        /*003e*/ 	.short	0x0438


	//----- nvinfo : EIATTR_PARAM_CBANK
	.align		4
        /*0040*/ 	.byte	0x04, 0x0a
        /*0042*/ 	.short	(.L_500 - .L_499)
	.align		4
.L_499:
        /*0044*/ 	.word	index@(.nv.constant0._ZN7cutlass13device_kernelIN5flash19enable_sm80_to_sm89INS1_16FlashAttnFwdSm80INS1_25CollectiveMainloopFwdSm80ILi8ELi1ELb1EN4cute5tupleIJNS5_1CILi128EEENS7_ILi48EEENS7_ILi256EEEEEELi256ENS_6half_tEfNS_4arch4Sm80ELb0ELb1ELb0ELb1ELb1ELb0ELb1ELb1EEENS1_21CollectiveEpilogueFwdINS6_IJS8_SA_S9_EEENS6_IJNS7_ILi1EEESI_SI_EEESC_SE_Li256ELb1ELb1ELb1ELb0EEENS1_36VarlenDynamicPersistentTileSchedulerILi128ELi48ELi256ELi256ELb1ELb1ELb0ELb1ELb0ELb1EEEEEEEEEvNT_6ParamsE)
        /*0048*/ 	.short	0x0210
        /*004a*/ 	.short	0x0438


	//----- nvinfo : EIATTR_SW_WAR
	.align		4
.L_500:
        /*004c*/ 	.byte	0x04, 0x36
        /*004e*/ 	.short	(.L_502 - .L_501)
.L_501:
        /*0050*/ 	.word	0x00000008
.L_502:


//--------------------- .nv.info._ZN7cutlass13device_kernelIN5flash19enable_sm80_to_sm89INS1_16FlashAttnFwdSm80INS1_25CollectiveMainloopFwdSm80ILi8ELi1ELb0EN4cute5tupleIJNS5_1CILi128EEENS7_ILi32EEENS7_ILi256EEEEEELi256ENS_6half_tEfNS_4arch4Sm80ELb0ELb1ELb0ELb1ELb1ELb1ELb1ELb1EEENS1_21CollectiveEpilogueFwdINS6_IJS8_SA_S9_EEENS6_IJNS7_ILi1EEESI_SI_EEESC_SE_Li256ELb1ELb1ELb1ELb0EEENS1_36VarlenDynamicPersistentTileSchedulerILi128ELi32ELi256ELi256ELb1ELb1ELb0ELb1ELb0ELb1EEEEEEEEEvNT_6ParamsE --------------------------
	.section	.nv.info._ZN7cutlass13device_kernelIN5flash19enable_sm80_to_sm89INS1_16FlashAttnFwdSm80INS1_25CollectiveMainloopFwdSm80ILi8ELi1ELb0EN4cute5tupleIJNS5_1CILi128EEENS7_ILi32EEENS7_ILi256EEEEEELi256ENS_6half_tEfNS_4arch4Sm80ELb0ELb1ELb0ELb1ELb1ELb1ELb1ELb1EEENS1_21CollectiveEpilogueFwdINS6_IJS8_SA_S9_EEENS6_IJNS7_ILi1EEESI_SI_EEESC_SE_Li256ELb1ELb1ELb1ELb0EEENS1_36VarlenDynamicPersistentTileSchedulerILi128ELi32ELi256ELi256ELb1ELb1ELb0ELb1ELb0ELb1EEEEEEEEEvNT_6ParamsE,"",@"SHT_CUDA_INFO"
	.sectionflags	@""
	.align	4


	//----- nvinfo : EIATTR_CUDA_API_VERSION
	.align		4
        /*0000*/ 	.byte	0x04, 0x37
        /*0002*/ 	.short	(.L_504 - .L_503)
.L_503:
        /*0004*/ 	.word	0x00000082


	//----- nvinfo : EIATTR_KPARAM_INFO
	.align		4
.L_504:
        /*0008*/ 	.byte	0x04, 0x17
        /*000a*/ 	.short	(.L_506 - .L_505)
.L_505:
        /*000c*/ 	.word	0x00000000
        /*0010*/ 	.short	0x0000
        /*0012*/ 	.short	0x0000
        /*0014*/ 	.byte	0x00, 0xf0, 0xe1, 0x10


	//----- nvinfo : EIATTR_SPARSE_MMA_MASK
	.align		4
.L_506:
        /*0018*/ 	.byte	0x03, 0x50
        /*001a*/ 	.short	0x0000


	//----- nvinfo : EIATTR_MAXREG_COUNT
	.align		4
        /*001c*/ 	.byte	0x03, 0x1b
        /*001e*/ 	.short	0x00ff


	//----- nvinfo : EIATTR_MERCURY_ISA_VERSION
	.align		4
        /*0020*/ 	.byte	0x03, 0x5f
        /*0022*/ 	.short	0x0101


	//----- nvinfo : EIATTR_EXIT_INSTR_OFFSETS
	.align		4
        /*0024*/ 	.byte	0x04, 0x1c
        /*0026*/ 	.short	(.L_508 - .L_507)


	//   ....[0]....
.L_507:
        /*0028*/ 	.word	0x00000010


	//----- nvinfo : EIATTR_MAX_THREADS
	.align		4
.L_508:
        /*002c*/ 	.byte	0x04, 0x05
        /*002e*/ 	.short	(.L_510 - .L_509)
.L_509:
        /*0030*/ 	.word	0x00000100
        /*0034*/ 	.word	0x00000001
        /*0038*/ 	.word	0x00000001


	//----- nvinfo : EIATTR_CBANK_PARAM_SIZE
	.align		4
.L_510:
        /*003c*/ 	.byte	0x03, 0x19
        /*003e*/ 	.short	0x0438


	//----- nvinfo : EIATTR_PARAM_CBANK
	.align		4
        /*0040*/ 	.byte	0x04, 0x0a
        /*0042*/ 	.short	(.L_512 - .L_511)
	.align		4
.L_511:
        /*0044*/ 	.word	index@(.nv.constant0._ZN7cutlass13device_kernelIN5flash19enable_sm80_to_sm89INS1_16FlashAttnFwdSm80INS1_25CollectiveMainloopFwdSm80ILi8ELi1ELb0EN4cute5tupleIJNS5_1CILi128EEENS7_ILi32EEENS7_ILi256EEEEEELi256ENS_6half_tEfNS_4arch4Sm80ELb0ELb1ELb0ELb1ELb1ELb1ELb1ELb1EEENS1_21CollectiveEpilogueFwdINS6_IJS8_SA_S9_EEENS6_IJNS7_ILi1EEESI_SI_EEESC_SE_Li256ELb1ELb1ELb1ELb0EEENS1_36VarlenDynamicPersistentTileSchedulerILi128ELi32ELi256ELi256ELb1ELb1ELb0ELb1ELb0ELb1EEEEEEEEEvNT_6ParamsE)
        /*0048*/ 	.short	0x0210
        /*004a*/ 	.short	0x0438


	//----- nvinfo : EIATTR_SW_WAR
	.align		4
.L_512:
        /*004c*/ 	.byte	0x04, 0x36
        /*004e*/ 	.short	(.L_514 - .L_513)
.L_513:
        /*0050*/ 	.word	0x00000008
.L_514:


//--------------------- .nv.info._ZN7cutlass13device_kernelIN5flash19enable_sm80_to_sm89INS1_16FlashAttnFwdSm80INS1_25CollectiveMainloopFwdSm80ILi8ELi1ELb1EN4cute5tupleIJNS5_1CILi128EEENS7_ILi64EEENS7_ILi256EEEEEELi256ENS_6half_tEfNS_4arch4Sm80ELb1ELb0ELb0ELb0ELb1ELb0ELb1ELb1EEENS1_21CollectiveEpilogueFwdINS6_IJS8_SA_S9_EEENS6_IJNS7_ILi1EEESI_SI_EEESC_SE_Li256ELb0ELb1ELb1ELb0EEENS1_30DynamicPersistentTileSchedulerILi256ELi256ELb1ELb1ELb0EEEEEEEEEvNT_6ParamsE --------------------------
	.section	.nv.info._ZN7cutlass13device_kernelIN5flash19enable_sm80_to_sm89INS1_16FlashAttnFwdSm80INS1_25CollectiveMainloopFwdSm80ILi8ELi1ELb1EN4cute5tupleIJNS5_1CILi128EEENS7_ILi64EEENS7_ILi256EEEEEELi256ENS_6half_tEfNS_4arch4Sm80ELb1ELb0ELb0ELb0ELb1ELb0ELb1ELb1EEENS1_21CollectiveEpilogueFwdINS6_IJS8_SA_S9_EEENS6_IJNS7_ILi1EEESI_SI_EEESC_SE_Li256ELb0ELb1ELb1ELb0EEENS1_30DynamicPersistentTileSchedulerILi256ELi256ELb1ELb1ELb0EEEEEEEEEvNT_6ParamsE,"",@"SHT_CUDA_INFO"
	.sectionflags	@""
	.align	4


	//----- nvinfo : EIATTR_CUDA_API_VERSION
	.align		4
        /*0000*/ 	.byte	0x04, 0x37
        /*0002*/ 	.short	(.L_516 - .L_515)
.L_515:
        /*0004*/ 	.word	0x00000082


	//----- nvinfo : EIATTR_KPARAM_INFO
	.align		4
.L_516:
        /*0008*/ 	.byte	0x04, 0x17
        /*000a*/ 	.short	(.L_518 - .L_517)
.L_517:
        /*000c*/ 	.word	0x00000000
        /*0010*/ 	.short	0x0000
        /*0012*/ 	.short	0x0000
        /*0014*/ 	.byte	0x00, 0xf0, 0xa1, 0x10


	//----- nvinfo : EIATTR_SPARSE_MMA_MASK
	.align		4
.L_518:
        /*0018*/ 	.byte	0x03, 0x50
        /*001a*/ 	.short	0x0000


	//----- nvinfo : EIATTR_MAXREG_COUNT
	.align		4
        /*001c*/ 	.byte	0x03, 0x1b
        /*001e*/ 	.short	0x00ff


	//----- nvinfo : EIATTR_MERCURY_ISA_VERSION
	.align		4
        /*0020*/ 	.byte	0x03, 0x5f
        /*0022*/ 	.short	0x0101


	//----- nvinfo : EIATTR_EXIT_INSTR_OFFSETS
	.align		4
        /*0024*/ 	.byte	0x04, 0x1c
        /*0026*/ 	.short	(.L_520 - .L_519)


	//   ....[0]....
.L_519:
        /*0028*/ 	.word	0x00000010


	//----- nvinfo : EIATTR_MAX_THREADS
	.align		4
.L_520:
        /*002c*/ 	.byte	0x04, 0x05
        /*002e*/ 	.short	(.L_522 - .L_521)
.L_521:
        /*0030*/ 	.word	0x00000100
        /*0034*/ 	.word	0x00000001
        /*0038*/ 	.word	0x00000001


	//----- nvinfo : EIATTR_CBANK_PARAM_SIZE
	.align		4
.L_522:
        /*003c*/ 	.byte	0x03, 0x19
        /*003e*/ 	.short	0x0428


	//----- nvinfo : EIATTR_PARAM_CBANK
	.align		4
        /*0040*/ 	.byte	0x04, 0x0a
        /*0042*/ 	.short	(.L_524 - .L_523)
	.align		4
.L_523:
        /*0044*/ 	.word	index@(.nv.constant0._ZN7cutlass13device_kernelIN5flash19enable_sm80_to_sm89INS1_16FlashAttnFwdSm80INS1_25CollectiveMainloopFwdSm80ILi8ELi1ELb1EN4cute5tupleIJNS5_1CILi128EEENS7_ILi64EEENS7_ILi256EEEEEELi256ENS_6half_tEfNS_4arch4Sm80ELb1ELb0ELb0ELb0ELb1ELb0ELb1ELb1EEENS1_21CollectiveEpilogueFwdINS6_IJS8_SA_S9_EEENS6_IJNS7_ILi1EEESI_SI_EEESC_SE_Li256ELb0ELb1ELb1ELb0EEENS1_30DynamicPersistentTileSchedulerILi256ELi256ELb1ELb1ELb0EEEEEEEEEvNT_6ParamsE)
        /*0048*/ 	.short	0x0210
        /*004a*/ 	.short	0x0428


	//----- nvinfo : EIATTR_SW_WAR
	.align		4
.L_524:
        /*004c*/ 	.byte	0x04, 0x36
        /*004e*/ 	.short	(.L_526 - .L_525)
.L_525:
        /*0050*/ 	.word	0x00000008
.L_526:


//--------------------- .nv.info._ZN7cutlass13device_kernelIN5flash19enable_sm80_to_sm89INS1_16FlashAttnFwdSm80INS1_25CollectiveMainloopFwdSm80ILi8ELi1ELb1EN4cute5tupleIJNS5_1CILi128EEENS7_ILi48EEENS7_ILi256EEEEEELi256ENS_6half_tEfNS_4arch4Sm80ELb1ELb0ELb0ELb1ELb1ELb0ELb1ELb1EEENS1_21CollectiveEpilogueFwdINS6_IJS8_SA_S9_EEENS6_IJNS7_ILi1EEESI_SI_EEESC_SE_Li256ELb1ELb1ELb1ELb0EEENS1_36VarlenDynamicPersistentTileSchedulerILi128ELi48ELi256ELi256ELb1ELb1ELb0ELb1ELb1ELb1EEEEEEEEEvNT_6ParamsE --------------------------
	.section	.nv.info._ZN7cutlass13device_kernelIN5flash19enable_sm80_to_sm89INS1_16FlashAttnFwdSm80INS1_25CollectiveMainloopFwdSm80ILi8ELi1ELb1EN4cute5tupleIJNS5_1CILi128EEENS7_ILi48EEENS7_ILi256EEEEEELi256ENS_6half_tEfNS_4arch4Sm80ELb1ELb0ELb0ELb1ELb1ELb0ELb1ELb1EEENS1_21CollectiveEpilogueFwdINS6_IJS8_SA_S9_EEENS6_IJNS7_ILi1EEESI_SI_EEESC_SE_Li256ELb1ELb1ELb1ELb0EEENS1_36VarlenDynamicPersistentTileSchedulerILi128ELi48ELi256ELi256ELb1ELb1ELb0ELb1ELb1ELb1EEEEEEEEEvNT_6ParamsE,"",@"SHT_CUDA_INFO"
	.sectionflags	@""
	.align	4


	//----- nvinfo : EIATTR_CUDA_API_VERSION
	.align		4
        /*0000*/ 	.byte	0x04, 0x37
        /*0002*/ 	.short	(.L_528 - .L_527)
.L_527:
        /*0004*/ 	.word	0x00000082


	//----- nvinfo : EIATTR_KPARAM_INFO
	.align		4
.L_528:
        /*0008*/ 	.byte	0x04, 0x17
        /*000a*/ 	.short	(.L_530 - .L_529)
.L_529:
        /*000c*/ 	.word	0x00000000
        /*0010*/ 	.short	0x0000
        /*0012*/ 	.short	0x0000
        /*0014*/ 	.byte	0x00, 0xf0, 0xe1, 0x10


	//----- nvinfo : EIATTR_SPARSE_MMA_MASK
	.align		4
.L_530:
        /*0018*/ 	.byte	0x03, 0x50
        /*001a*/ 	.short	0x0000


	//----- nvinfo : EIATTR_MAXREG_COUNT
	.align		4
        /*001c*/ 	.byte	0x03, 0x1b
        /*001e*/ 	.short	0x00ff


	//----- nvinfo : EIATTR_MERCURY_ISA_VERSION
	.align		4
        /*0020*/ 	.byte	0x03, 0x5f
        /*0022*/ 	.short	0x0101


	//----- nvinfo : EIATTR_EXIT_INSTR_OFFSETS
	.align		4
        /*0024*/ 	.byte	0x04, 0x1c
        /*0026*/ 	.short	(.L_532 - .L_531)


	//   ....[0]....
.L_531:
        /*0028*/ 	.word	0x00000010


	//----- nvinfo : EIATTR_MAX_THREADS
	.align		4
.L_532:
        /*002c*/ 	.byte	0x04, 0x05
        /*002e*/ 	.short	(.L_534 - .L_533)
.L_533:
        /*0030*/ 	.word	0x00000100
        /*0034*/ 	.word	0x00000001
        /*0038*/ 	.word	0x00000001


	//----- nvinfo : EIATTR_CBANK_PARAM_SIZE
	.align		4
.L_534:
        /*003c*/ 	.byte	0x03, 0x19
        /*003e*/ 	.short	0x0438


	//----- nvinfo : EIATTR_PARAM_CBANK
	.align		4
        /*0040*/ 	.byte	0x04, 0x0a
        /*0042*/ 	.short	(.L_536 - .L_535)
	.align		4
.L_535:
        /*0044*/ 	.word	index@(.nv.constant0._ZN7cutlass13device_kernelIN5flash19enable_sm80_to_sm89INS1_16FlashAttnFwdSm80INS1_25CollectiveMainloopFwdSm80ILi8ELi1ELb1EN4cute5tupleIJNS5_1CILi128EEENS7_ILi48EEENS7_ILi256EEEEEELi256ENS_6half_tEfNS_4arch4Sm80ELb1ELb0ELb0ELb1ELb1ELb0ELb1ELb1EEENS1_21CollectiveEpilogueFwdINS6_IJS8_SA_S9_EEENS6_IJNS7_ILi1EEESI_SI_EEESC_SE_Li256ELb1ELb1ELb1ELb0EEENS1_36VarlenDynamicPersistentTileSchedulerILi128ELi48ELi256ELi256ELb1ELb1ELb0ELb1ELb1ELb1EEEEEEEEEvNT_6ParamsE)
        /*0048*/ 	.short	0x0210
        /*004a*/ 	.short	0x0438


	//----- nvinfo : EIATTR_SW_WAR
	.align		4
.L_536:
        /*004c*/ 	.byte	0x04, 0x36
        /*004e*/ 	.short	(.L_538 - .L_537)
.L_537:
        /*0050*/ 	.word	0x00000008
.L_538:


//--------------------- .nv.info._ZN7cutlass13device_kernelIN5flash19enable_sm80_to_sm89INS1_16FlashAttnFwdSm80INS1_25CollectiveMainloopFwdSm80ILi8ELi1ELb0EN4cute5tupleIJNS5_1CILi128EEENS7_ILi32EEENS7_ILi256EEEEEELi256ENS_6half_tEfNS_4arch4Sm80ELb1ELb0ELb0ELb1ELb1ELb1ELb1ELb1EEENS1_21CollectiveEpilogueFwdINS6_IJS8_SA_S9_EEENS6_IJNS7_ILi1EEESI_SI_EEESC_SE_Li256ELb1ELb1ELb1ELb0EEENS1_36VarlenDynamicPersistentTileSchedulerILi128ELi32ELi256ELi256ELb1ELb1ELb0ELb1ELb1ELb1EEEEEEEEEvNT_6ParamsE --------------------------
	.section	.nv.info._ZN7cutlass13device_kernelIN5flash19enable_sm80_to_sm89INS1_16FlashAttnFwdSm80INS1_25CollectiveMainloopFwdSm80ILi8ELi1ELb0EN4cute5tupleIJNS5_1CILi128EEENS7_ILi32EEENS7_ILi256EEEEEELi256ENS_6half_tEfNS_4arch4Sm80ELb1ELb0ELb0ELb1ELb1ELb1ELb1ELb1EEENS1_21CollectiveEpilogueFwdINS6_IJS8_SA_S9_EEENS6_IJNS7_ILi1EEESI_SI_EEESC_SE_Li256ELb1ELb1ELb1ELb0EEENS1_36VarlenDynamicPersistentTileSchedulerILi128ELi32ELi256ELi256ELb1ELb1ELb0ELb1ELb1ELb1EEEEEEEEEvNT_6ParamsE,"",@"SHT_CUDA_INFO"
	.sectionflags	@""
	.align	4


	//----- nvinfo : EIATTR_CUDA_API_VERSION
	.align		4
        /*0000*/ 	.byte	0x04, 0x37
        /*0002*/ 	.short	(.L_540 - .L_539)
.L_539:
        /*0004*/ 	.word	0x00000082


	//----- nvinfo : EIATTR_KPARAM_INFO
	.align		4
.L_540:
        /*0008*/ 	.byte	0x04, 0x17
        /*000a*/ 	.short	(.L_542 - .L_541)
.L_541:
        /*000c*/ 	.word	0x00000000
        /*0010*/ 	.short	0x0000
        /*0012*/ 	.short	0x0000
        /*0014*/ 	.byte	0x00, 0xf0, 0xe1, 0x10


	//----- nvinfo : EIATTR_SPARSE_MMA_MASK
	.align		4
.L_542:
        /*0018*/ 	.byte	0x03, 0x50
        /*001a*/ 	.short	0x0000


	//----- nvinfo : EIATTR_MAXREG_COUNT
	.align		4
        /*001c*/ 	.byte	0x03, 0x1b
        /*001e*/ 	.short	0x00ff


	//----- nvinfo : EIATTR_MERCURY_ISA_VERSION
	.align		4
        /*0020*/ 	.byte	0x03, 0x5f
        /*0022*/ 	.short	0x0101


	//----- nvinfo : EIATTR_EXIT_INSTR_OFFSETS
	.align		4
        /*0024*/ 	.byte	0x04, 0x1c
        /*0026*/ 	.short	(.L_544 - .L_543)


	//   ....[0]....
.L_543:
        /*0028*/ 	.word	0x00000010


	//----- nvinfo : EIATTR_MAX_THREADS
	.align		4
.L_544:
        /*002c*/ 	.byte	0x04, 0x05
        /*002e*/ 	.short	(.L_546 - .L_545)
.L_545:
        /*0030*/ 	.word	0x00000100
        /*0034*/ 	.word	0x00000001
        /*0038*/ 	.word	0x00000001


	//----- nvinfo : EIATTR_CBANK_PARAM_SIZE
	.align		4
.L_546:
        /*003c*/ 	.byte	0x03, 0x19
        /*003e*/ 	.short	0x0438


	//----- nvinfo : EIATTR_PARAM_CBANK
	.align		4
        /*0040*/ 	.byte	0x04, 0x0a
        /*0042*/ 	.short	(.L_548 - .L_547)
	.align		4
.L_547:
        /*0044*/ 	.word	index@(.nv.constant0._ZN7cutlass13device_kernelIN5flash19enable_sm80_to_sm89INS1_16FlashAttnFwdSm80INS1_25CollectiveMainloopFwdSm80ILi8ELi1ELb0EN4cute5tupleIJNS5_1CILi128EEENS7_ILi32EEENS7_ILi256EEEEEELi256ENS_6half_tEfNS_4arch4Sm80ELb1ELb0ELb0ELb1ELb1ELb1ELb1ELb1EEENS1_21CollectiveEpilogueFwdINS6_IJS8_SA_S9_EEENS6_IJNS7_ILi1EEESI_SI_EEESC_SE_Li256ELb1ELb1ELb1ELb0EEENS1_36VarlenDynamicPersistentTileSchedulerILi128ELi32ELi256ELi256ELb1ELb1ELb0ELb1ELb1ELb1EEEEEEEEEvNT_6ParamsE)
        /*0048*/ 	.short	0x0210
        /*004a*/ 	.short	0x0438


	//----- nvinfo : EIATTR_SW_WAR
	.align		4
.L_548:
        /*004c*/ 	.byte	0x04, 0x36
        /*004e*/ 	.short	(.L_550 - .L_549)
.L_549:
        /*0050*/ 	.word	0x00000008
.L_550:


//--------------------- .nv.info._ZN7cutlass13device_kernelIN5flash19enable_sm80_to_sm89INS1_16FlashAttnFwdSm80INS1_25CollectiveMainloopFwdSm80ILi8ELi1ELb0EN4cute5tupleIJNS5_1CILi128EEENS7_ILi96EEENS7_ILi256EEEEEELi256ENS_6half_tEfNS_4arch4Sm80ELb0ELb0ELb0ELb0ELb1ELb0ELb1ELb1EEENS1_21CollectiveEpilogueFwdINS6_IJS8_SA_S9_EEENS6_IJNS7_ILi1EEESI_SI_EEESC_SE_Li256ELb0ELb1ELb1ELb0EEENS1_19SingleTileSchedulerILb0ELb1ELb1ELi128EEEEEEEEEvNT_6ParamsE --------------------------
	.section	.nv.info._ZN7cutlass13device_kernelIN5flash19enable_sm80_to_sm89INS1_16FlashAttnFwdSm80INS1_25CollectiveMainloopFwdSm80ILi8ELi1ELb0EN4cute5tupleIJNS5_1CILi128EEENS7_ILi96EEENS7_ILi256EEEEEELi256ENS_6half_tEfNS_4arch4Sm80ELb0ELb0ELb0ELb0ELb1ELb0ELb1ELb1EEENS1_21CollectiveEpilogueFwdINS6_IJS8_SA_S9_EEENS6_IJNS7_ILi1EEESI_SI_EEESC_SE_Li256ELb0ELb1ELb1ELb0EEENS1_19SingleTileSchedulerILb0ELb1ELb1ELi128EEEEEEEEEvNT_6ParamsE,"",@"SHT_CUDA_INFO"
	.sectionflags	@""
	.align	4


	//----- nvinfo : EIATTR_CUDA_API_VERSION
	.align		4
        /*0000*/ 	.byte	0x04, 0x37
        /*0002*/ 	.short	(.L_552 - .L_551)
.L_551:
        /*0004*/ 	.word	0x00000082


	//----- nvinfo : EIATTR_KPARAM_INFO
	.align		4
.L_552:
        /*0008*/ 	.byte	0x04, 0x17
        /*000a*/ 	.short	(.L_554 - .L_553)
.L_553:
        /*000c*/ 	.word	0x00000000
        /*0010*/ 	.short	0x0000
        /*0012*/ 	.short	0x0000
        /*0014*/ 	.byte	0x00, 0xf0, 0x61, 0x10


	//----- nvinfo : EIATTR_SPARSE_MMA_MASK
	.align		4
.L_554:
        /*0018*/ 	.byte	0x03, 0x50
        /*001a*/ 	.short	0x0000


	//----- nvinfo : EIATTR_MAXREG_COUNT
	.align		4
        /*001c*/ 	.byte	0x03, 0x1b
        /*001e*/ 	.short	0x00ff


	//----- nvinfo : EIATTR_MERCURY_ISA_VERSION
	.align		4
        /*0020*/ 	.byte	0x03, 0x5f
        /*0022*/ 	.short	0x0101


	//----- nvinfo : EIATTR_EXIT_INSTR_OFFSETS
	.align		4
        /*0024*/ 	.byte	0x04, 0x1c
        /*0026*/ 	.short	(.L_556 - .L_555)


	//   ....[0]....
.L_555:
        /*0028*/ 	.word	0x00000010


	//----- nvinfo : EIATTR_MAX_THREADS
	.align		4
.L_556:
        /*002c*/ 	.byte	0x04, 0x05
        /*002e*/ 	.short	(.L_558 - .L_557)
.L_557:
        /*0030*/ 	.word	0x00000100
        /*0034*/ 	.word	0x00000001
        /*0038*/ 	.word	0x00000001


	//----- nvinfo : EIATTR_CBANK_PARAM_SIZE
	.align		4
.L_558:
        /*003c*/ 	.byte	0x03, 0x19
        /*003e*/ 	.short	0x0418


	//----- nvinfo : EIATTR_PARAM_CBANK
	.align		4
        /*0040*/ 	.byte	0x04, 0x0a
        /*0042*/ 	.short	(.L_560 - .L_559)
	.align		4
.L_559:
        /*0044*/ 	.word	index@(.nv.constant0._ZN7cutlass13device_kernelIN5flash19enable_sm80_to_sm89INS1_16FlashAttnFwdSm80INS1_25CollectiveMainloopFwdSm80ILi8ELi1ELb0EN4cute5tupleIJNS5_1CILi128EEENS7_ILi96EEENS7_ILi256EEEEEELi256ENS_6half_tEfNS_4arch4Sm80ELb0ELb0ELb0ELb0ELb1ELb0ELb1ELb1EEENS1_21CollectiveEpilogueFwdINS6_IJS8_SA_S9_EEENS6_IJNS7_ILi1EEESI_SI_EEESC_SE_Li256ELb0ELb1ELb1ELb0EEENS1_19SingleTileSchedulerILb0ELb1ELb1ELi128EEEEEEEEEvNT_6ParamsE)
        /*0048*/ 	.short	0x0210
        /*004a*/ 	.short	0x0418


	//----- nvinfo : EIATTR_SW_WAR
	.align		4
.L_560:
        /*004c*/ 	.byte	0x04, 0x36
        /*004e*/ 	.short	(.L_562 - .L_561)
.L_561:
        /*0050*/ 	.word	0x00000008
.L_562:


//--------------------- .nv.info._ZN7cutlass13device_kernelIN5flash19enable_sm80_to_sm89INS1_16FlashAttnFwdSm80INS1_25CollectiveMainloopFwdSm80ILi8ELi1ELb0EN4cute5tupleIJNS5_1CILi128EEENS7_ILi64EEENS7_ILi256EEEEEELi256ENS_6half_tEfNS_4arch4Sm80ELb0ELb0ELb0ELb1ELb1ELb0ELb1ELb1EEENS1_21CollectiveEpilogueFwdINS6_IJS8_SA_S9_EEENS6_IJNS7_ILi1EEESI_SI_EEESC_SE_Li256ELb1ELb1ELb1ELb0EEENS1_36VarlenDynamicPersistentTileSchedulerILi128ELi64ELi256ELi256ELb1ELb1ELb0ELb0ELb1ELb1EEEEEEEEEvNT_6ParamsE --------------------------
	.section	.nv.info._ZN7cutlass13device_kernelIN5flash19enable_sm80_to_sm89INS1_16FlashAttnFwdSm80INS1_25CollectiveMainloopFwdSm80ILi8ELi1ELb0EN4cute5tupleIJNS5_1CILi128EEENS7_ILi64EEENS7_ILi256EEEEEELi256ENS_6half_tEfNS_4arch4Sm80ELb0ELb0ELb0ELb1ELb1ELb0ELb1ELb1EEENS1_21CollectiveEpilogueFwdINS6_IJS8_SA_S9_EEENS6_IJNS7_ILi1EEESI_SI_EEESC_SE_Li256ELb1ELb1ELb1ELb0EEENS1_36VarlenDynamicPersistentTileSchedulerILi128ELi64ELi256ELi256ELb1ELb1ELb0ELb0ELb1ELb1EEEEEEEEEvNT_6ParamsE,"",@"SHT_CUDA_INFO"
	.sectionflags	@""
	.align	4


	//----- nvinfo : EIATTR_CUDA_API_VERSION
	.align		4
        /*0000*/ 	.byte	0x04, 0x37
        /*0002*/ 	.short	(.L_564 - .L_563)
.L_563:
        /*0004*/ 	.word	0x00000082


	//----- nvinfo : EIATTR_KPARAM_INFO
	.align		4
.L_564:
        /*0008*/ 	.byte	0x04, 0x17
        /*000a*/ 	.short	(.L_566 - .L_565)
.L_565:
        /*000c*/ 	.word	0x00000000
        /*0010*/ 	.short	0x0000
        /*0012*/ 	.short	0x0000
        /*0014*/ 	.byte	0x00, 0xf0, 0xe1, 0x10


	//----- nvinfo : EIATTR_SPARSE_MMA_MASK
	.align		4
.L_566:
        /*0018*/ 	.byte	0x03, 0x50
        /*001a*/ 	.short	0x0000


	//----- nvinfo : EIATTR_MAXREG_COUNT
	.align		4
        /*001c*/ 	.byte	0x03, 0x1b
        /*001e*/ 	.short	0x00ff


	//----- nvinfo : EIATTR_MERCURY_ISA_VERSION
	.align		4
        /*0020*/ 	.byte	0x03, 0x5f
        /*0022*/ 	.short	0x0101


	//----- nvinfo : EIATTR_EXIT_INSTR_OFFSETS
	.align		4
        /*0024*/ 	.byte	0x04, 0x1c
        /*0026*/ 	.short	(.L_568 - .L_567)


	//   ....[0]....
.L_567:
        /*0028*/ 	.word	0x00000010


	//----- nvinfo : EIATTR_MAX_THREADS
	.align		4
.L_568:
        /*002c*/ 	.byte	0x04, 0x05
        /*002e*/ 	.short	(.L_570 - .L_569)
.L_569:
        /*0030*/ 	.word	0x00000100
        /*0034*/ 	.word	0x00000001
        /*0038*/ 	.word	0x00000001


	//----- nvinfo : EIATTR_CBANK_PARAM_SIZE
	.align		4
.L_570:
        /*003c*/ 	.byte	0x03, 0x19
        /*003e*/ 	.short	0x0438


	//----- nvinfo : EIATTR_PARAM_CBANK
	.align		4
        /*0040*/ 	.byte	0x04, 0x0a
        /*0042*/ 	.short	(.L_572 - .L_571)
	.align		4
.L_571:
        /*0044*/ 	.word	index@(.nv.constant0._ZN7cutlass13device_kernelIN5flash19enable_sm80_to_sm89INS1_16FlashAttnFwdSm80INS1_25CollectiveMainloopFwdSm80ILi8ELi1ELb0EN4cute5tupleIJNS5_1CILi128EEENS7_ILi64EEENS7_ILi256EEEEEELi256ENS_6half_tEfNS_4arch4Sm80ELb0ELb0ELb0ELb1ELb1ELb0ELb1ELb1EEENS1_21CollectiveEpilogueFwdINS6_IJS8_SA_S9_EEENS6_IJNS7_ILi1EEESI_SI_EEESC_SE_Li256ELb1ELb1ELb1ELb0EEENS1_36VarlenDynamicPersistentTileSchedulerILi128ELi64ELi256ELi256ELb1ELb1ELb0ELb0ELb1ELb1EEEEEEEEEvNT_6ParamsE)
        /*0048*/ 	.short	0x0210
        /*004a*/ 	.short	0x0438


	//----- nvinfo : EIATTR_SW_WAR
	.align		4
.L_572:
        /*004c*/ 	.byte	0x04, 0x36
        /*004e*/ 	.short	(.L_574 - .L_573)
.L_573:
        /*0050*/ 	.word	0x00000008
.L_574:


//--------------------- .nv.info._ZN7cutlass13device_kernelIN5flash19enable_sm80_to_sm89INS1_16FlashAttnFwdSm80INS1_25CollectiveMainloopFwdSm80ILi8ELi1ELb0EN4cute5tupleIJNS5_1CILi128EEENS7_ILi48EEENS7_ILi256EEEEEELi256ENS_6half_tEfNS_4arch4Sm80ELb0ELb0ELb0ELb1ELb1ELb1ELb1ELb1EEENS1_21CollectiveEpilogueFwdINS6_IJS8_SA_S9_EEENS6_IJNS7_ILi1EEESI_SI_EEESC_SE_Li256ELb1ELb1ELb1ELb0EEENS1_36VarlenDynamicPersistentTileSchedulerILi128ELi48ELi256ELi256ELb1ELb1ELb0ELb0ELb1ELb1EEEEEEEEEvNT_6ParamsE --------------------------
	.section	.nv.info._ZN7cutlass13device_kernelIN5flash19enable_sm80_to_sm89INS1_16FlashAttnFwdSm80INS1_25CollectiveMainloopFwdSm80ILi8ELi1ELb0EN4cute5tupleIJNS5_1CILi128EEENS7_ILi48EEENS7_ILi256EEEEEELi256ENS_6half_tEfNS_4arch4Sm80ELb0ELb0ELb0ELb1ELb1ELb1ELb1ELb1EEENS1_21CollectiveEpilogueFwdINS6_IJS8_SA_S9_EEENS6_IJNS7_ILi1EEESI_SI_EEESC_SE_Li256ELb1ELb1ELb1ELb0EEENS1_36VarlenDynamicPersistentTileSchedulerILi128ELi48ELi256ELi256ELb1ELb1ELb0ELb0ELb1ELb1EEEEEEEEEvNT_6ParamsE,"",@"SHT_CUDA_INFO"
	.sectionflags	@""
	.align	4


	//----- nvinfo : EIATTR_CUDA_API_VERSION
	.align		4
        /*0000*/ 	.byte	0x04, 0x37
        /*0002*/ 	.short	(.L_576 - .L_575)
.L_575:
        /*0004*/ 	.word	0x00000082


	//----- nvinfo : EIATTR_KPARAM_INFO
	.align		4
.L_576:
        /*0008*/ 	.byte	0x04, 0x17
        /*000a*/ 	.short	(.L_578 - .L_577)
.L_577:
        /*000c*/ 	.word	0x00000000
        /*0010*/ 	.short	0x0000
        /*0012*/ 	.short	0x0000
        /*0014*/ 	.byte	0x00, 0xf0, 0xe1, 0x10


	//----- nvinfo : EIATTR_SPARSE_MMA_MASK
	.align		4
.L_578:
        /*0018*/ 	.byte	0x03, 0x50
        /*001a*/ 	.short	0x0000


	//----- nvinfo : EIATTR_MAXREG_COUNT
	.align		4
        /*001c*/ 	.byte	0x03, 0x1b
        /*001e*/ 	.short	0x00ff


	//----- nvinfo : EIATTR_MERCURY_ISA_VERSION
	.align		4
        /*0020*/ 	.byte	0x03, 0x5f
        /*0022*/ 	.short	0x0101


	//----- nvinfo : EIATTR_EXIT_INSTR_OFFSETS
	.align		4
        /*0024*/ 	.byte	0x04, 0x1c
        /*0026*/ 	.short	(.L_580 - .L_579)


	//   ....[0]....
.L_579:
        /*0028*/ 	.word	0x00000010


	//----- nvinfo : EIATTR_MAX_THREADS
	.align		4
.L_580:
        /*002c*/ 	.byte	0x04, 0x05
        /*002e*/ 	.short	(.L_582 - .L_581)
.L_581:
        /*0030*/ 	.word	0x00000100
        /*0034*/ 	.word	0x00000001
        /*0038*/ 	.word	0x00000001


	//----- nvinfo : EIATTR_CBANK_PARAM_SIZE
	.align		4
.L_582:
        /*003c*/ 	.byte	0x03, 0x19
        /*003e*/ 	.short	0x0438


	//----- nvinfo : EIATTR_PARAM_CBANK
	.align		4
        /*0040*/ 	.byte	0x04, 0x0a
        /*0042*/ 	.short	(.L_584 - .L_583)
	.align		4
.L_583:
        /*0044*/ 	.word	index@(.nv.constant0._ZN7cutlass13device_kernelIN5flash19enable_sm80_to_sm89INS1_16FlashAttnFwdSm80INS1_25CollectiveMainloopFwdSm80ILi8ELi1ELb0EN4cute5tupleIJNS5_1CILi128EEENS7_ILi48EEENS7_ILi256EEEEEELi256ENS_6half_tEfNS_4arch4Sm80ELb0ELb0ELb0ELb1ELb1ELb1ELb1ELb1EEENS1_21CollectiveEpilogueFwdINS6_IJS8_SA_S9_EEENS6_IJNS7_ILi1EEESI_SI_EEESC_SE_Li256ELb1ELb1ELb1ELb0EEENS1_36VarlenDynamicPersistentTileSchedulerILi128ELi48ELi256ELi256ELb1ELb1ELb0ELb0ELb1ELb1EEEEEEEEEvNT_6ParamsE)
        /*0048*/ 	.short	0x0210
        /*004a*/ 	.short	0x0438


	//----- nvinfo : EIATTR_SW_WAR
	.align		4
.L_584:
        /*004c*/ 	.byte	0x04, 0x36
        /*004e*/ 	.short	(.L_586 - .L_585)
.L_585:
        /*0050*/ 	.word	0x00000008
.L_586:


//--------------------- .nv.info._ZN7cutlass13device_kernelIN5flash19enable_sm80_to_sm89INS1_16FlashAttnFwdSm80INS1_25CollectiveMainloopFwdSm80ILi8ELi1ELb0EN4cute5tupleIJNS5_1CILi128EEENS7_ILi64EEENS7_ILi256EEEEEELi256ENS_6half_tEfNS_4arch4Sm80ELb0ELb1ELb0ELb0ELb1ELb0ELb1ELb1EEENS1_21CollectiveEpilogueFwdINS6_IJS8_SA_S9_EEENS6_IJNS7_ILi1EEESI_SI_EEESC_SE_Li256ELb0ELb1ELb1ELb0EEENS1_19SingleTileSchedulerILb0ELb1ELb1ELi128EEEEEEEEEvNT_6ParamsE --------------------------
	.section	.nv.info._ZN7cutlass13device_kernelIN5flash19enable_sm80_to_sm89INS1_16FlashAttnFwdSm80INS1_25CollectiveMainloopFwdSm80ILi8ELi1ELb0EN4cute5tupleIJNS5_1CILi128EEENS7_ILi64EEENS7_ILi256EEEEEELi256ENS_6half_tEfNS_4arch4Sm80ELb0ELb1ELb0ELb0ELb1ELb0ELb1ELb1EEENS1_21CollectiveEpilogueFwdINS6_IJS8_SA_S9_EEENS6_IJNS7_ILi1EEESI_SI_EEESC_SE_Li256ELb0ELb1ELb1ELb0EEENS1_19SingleTileSchedulerILb0ELb1ELb1ELi128EEEEEEEEEvNT_6ParamsE,"",@"SHT_CUDA_INFO"
	.sectionflags	@""
	.align	4


	//----- nvinfo : EIATTR_CUDA_API_VERSION
	.align		4
        /*0000*/ 	.byte	0x04, 0x37
        /*0002*/ 	.short	(.L_588 - .L_587)
.L_587:
        /*0004*/ 	.word	0x00000082


	//----- nvinfo : EIATTR_KPARAM_INFO
	.align		4
.L_588:
        /*0008*/ 	.byte	0x04, 0x17
        /*000a*/ 	.short	(.L_590 - .L_589)
.L_589:
        /*000c*/ 	.word	0x00000000
        /*0010*/ 	.short	0x0000
        /*0012*/ 	.short	0x0000
        /*0014*/ 	.byte	0x00, 0xf0, 0x61, 0x10


	//----- nvinfo : EIATTR_SPARSE_MMA_MASK
	.align		4
.L_590:
        /*0018*/ 	.byte	0x03, 0x50
        /*001a*/ 	.short	0x0000


	//----- nvinfo : EIATTR_MAXREG_COUNT
	.align		4
        /*001c*/ 	.byte	0x03, 0x1b
        /*001e*/ 	.short	0x00ff


	//----- nvinfo : EIATTR_MERCURY_ISA_VERSION
	.align		4
        /*0020*/ 	.byte	0x03, 0x5f
        /*0022*/ 	.short	0x0101


	//----- nvinfo : EIATTR_EXIT_INSTR_OFFSETS
	.align		4
        /*0024*/ 	.byte	0x04, 0x1c
        /*0026*/ 	.short	(.L_592 - .L_591)


	//   ....[0]....
.L_591:
        /*0028*/ 	.word	0x00000010


	//----- nvinfo : EIATTR_MAX_THREADS
	.align		4
.L_592:
        /*002c*/ 	.byte	0x04, 0x05
        /*002e*/ 	.short	(.L_594 - .L_593)
.L_593:
        /*0030*/ 	.word	0x00000100
        /*0034*/ 	.word	0x00000001
        /*0038*/ 	.word	0x00000001


	//----- nvinfo : EIATTR_CBANK_PARAM_SIZE
	.align		4
.L_594:
        /*003c*/ 	.byte	0x03, 0x19
        /*003e*/ 	.short	0x0418


	//----- nvinfo : EIATTR_PARAM_CBANK
	.align		4
        /*0040*/ 	.byte	0x04, 0x0a
        /*0042*/ 	.short	(.L_596 - .L_595)
	.align		4
.L_595:
        /*0044*/ 	.word	index@(.nv.constant0._ZN7cutlass13device_kernelIN5flash19enable_sm80_to_sm89INS1_16FlashAttnFwdSm80INS1_25CollectiveMainloopFwdSm80ILi8ELi1ELb0EN4cute5tupleIJNS5_1CILi128EEENS7_ILi64EEENS7_ILi256EEEEEELi256ENS_6half_tEfNS_4arch4Sm80ELb0ELb1ELb0ELb0ELb1ELb0ELb1ELb1EEENS1_21CollectiveEpilogueFwdINS6_IJS8_SA_S9_EEENS6_IJNS7_ILi1EEESI_SI_EEESC_SE_Li256ELb0ELb1ELb1ELb0EEENS1_19SingleTileSchedulerILb0ELb1ELb1ELi128EEEEEEEEEvNT_6ParamsE)
        /*0048*/ 	.short	0x0210
        /*004a*/ 	.short	0x0418


	//----- nvinfo : EIATTR_SW_WAR
	.align		4
.L_596:
        /*004c*/ 	.byte	0x04, 0x36
        /*004e*/ 	.short	(.L_598 - .L_597)
.L_597:
        /*0050*/ 	.word	0x00000008
.L_598:


//--------------------- .nv.info._ZN7cutlass13device_kernelIN5flash19enable_sm80_to_sm89INS1_16FlashAttnFwdSm80INS1_25CollectiveMainloopFwdSm80ILi8ELi1ELb0EN4cute5tupleIJNS5_1CILi128EEENS7_ILi64EEENS7_ILi256EEEEEELi256ENS_6half_tEfNS_4arch4Sm80ELb0ELb1ELb0ELb1ELb1ELb0ELb1ELb1EEENS1_21CollectiveEpilogueFwdINS6_IJS8_SA_S9_EEENS6_IJNS7_ILi1EEESI_SI_EEESC_SE_Li256ELb1ELb1ELb1ELb0EEENS1_36VarlenDynamicPersistentTileSchedulerILi128ELi64ELi256ELi256ELb1ELb1ELb0ELb1ELb0ELb1EEEEEEEEEvNT_6ParamsE --------------------------
	.section	.nv.info._ZN7cutlass13device_kernelIN5flash19enable_sm80_to_sm89INS1_16FlashAttnFwdSm80INS1_25CollectiveMainloopFwdSm80ILi8ELi1ELb0EN4cute5tupleIJNS5_1CILi128EEENS7_ILi64EEENS7_ILi256EEEEEELi256ENS_6half_tEfNS_4arch4Sm80ELb0ELb1ELb0ELb1ELb1ELb0ELb1ELb1EEENS1_21CollectiveEpilogueFwdINS6_IJS8_SA_S9_EEENS6_IJNS7_ILi1EEESI_SI_EEESC_SE_Li256ELb1ELb1ELb1ELb0EEENS1_36VarlenDynamicPersistentTileSchedulerILi128ELi64ELi256ELi256ELb1ELb1ELb0ELb1ELb0ELb1EEEEEEEEEvNT_6ParamsE,"",@"SHT_CUDA_INFO"
	.sectionflags	@""
	.align	4


	//----- nvinfo : EIATTR_CUDA_API_VERSION
	.align		4
        /*0000*/ 	.byte	0x04, 0x37
        /*0002*/ 	.short	(.L_600 - .L_599)
.L_599:
        /*0004*/ 	.word	0x00000082


	//----- nvinfo : EIATTR_KPARAM_INFO
	.align		4
.L_600:
        /*0008*/ 	.byte	0x04, 0x17
        /*000a*/ 	.short	(.L_602 - .L_601)
.L_601:
        /*000c*/ 	.word	0x00000000
        /*0010*/ 	.short	0x0000
        /*0012*/ 	.short	0x0000
        /*0014*/ 	.byte	0x00, 0xf0, 0xe1, 0x10


	//----- nvinfo : EIATTR_SPARSE_MMA_MASK
	.align		4
.L_602:
        /*0018*/ 	.byte	0x03, 0x50
        /*001a*/ 	.short	0x0000


	//----- nvinfo : EIATTR_MAXREG_COUNT
	.align		4
        /*001c*/ 	.byte	0x03, 0x1b
        /*001e*/ 	.short	0x00ff


	//----- nvinfo : EIATTR_MERCURY_ISA_VERSION
	.align		4
        /*0020*/ 	.byte	0x03, 0x5f
        /*0022*/ 	.short	0x0101


	//----- nvinfo : EIATTR_EXIT_INSTR_OFFSETS
	.align		4
        /*0024*/ 	.byte	0x04, 0x1c
        /*0026*/ 	.short	(.L_604 - .L_603)


	//   ....[0]....
.L_603:
        /*0028*/ 	.word	0x00000010


	//----- nvinfo : EIATTR_MAX_THREADS
	.align		4
.L_604:
        /*002c*/ 	.byte	0x04, 0x05
        /*002e*/ 	.short	(.L_606 - .L_605)
.L_605:
        /*0030*/ 	.word	0x00000100
        /*0034*/ 	.word	0x00000001
        /*0038*/ 	.word	0x00000001


	//----- nvinfo : EIATTR_CBANK_PARAM_SIZE
	.align		4
.L_606:
        /*003c*/ 	.byte	0x03, 0x19
        /*003e*/ 	.short	0x0438


	//----- nvinfo : EIATTR_PARAM_CBANK
	.align		4
        /*0040*/ 	.byte	0x04, 0x0a
        /*0042*/ 	.short	(.L_608 - .L_607)
	.align		4
.L_607:
        /*0044*/ 	.word	index@(.nv.constant0._ZN7cutlass13device_kernelIN5flash19enable_sm80_to_sm89INS1_16FlashAttnFwdSm80INS1_25CollectiveMainloopFwdSm80ILi8ELi1ELb0EN4cute5tupleIJNS5_1CILi128EEENS7_ILi64EEENS7_ILi256EEEEEELi256ENS_6half_tEfNS_4arch4Sm80ELb0ELb1ELb0ELb1ELb1ELb0ELb1ELb1EEENS1_21CollectiveEpilogueFwdINS6_IJS8_SA_S9_EEENS6_IJNS7_ILi1EEESI_SI_EEESC_SE_Li256ELb1ELb1ELb1ELb0EEENS1_36VarlenDynamicPersistentTileSchedulerILi128ELi64ELi256ELi256ELb1ELb1ELb0ELb1ELb0ELb1EEEEEEEEEvNT_6ParamsE)
        /*0048*/ 	.short	0x0210
        /*004a*/ 	.short	0x0438


	//----- nvinfo : EIATTR_SW_WAR
	.align		4
.L_608:
        /*004c*/ 	.byte	0x04, 0x36
        /*004e*/ 	.short	(.L_610 - .L_609)
.L_609:
        /*0050*/ 	.word	0x00000008
.L_610:


//--------------------- .nv.info._ZN7cutlass13device_kernelIN5flash19enable_sm80_to_sm89INS1_16FlashAttnFwdSm80INS1_25CollectiveMainloopFwdSm80ILi8ELi1ELb0EN4cute5tupleIJNS5_1CILi128EEENS7_ILi48EEENS7_ILi256EEEEEELi256ENS_6half_tEfNS_4arch4Sm80ELb0ELb1ELb0ELb1ELb1ELb1ELb1ELb1EEENS1_21CollectiveEpilogueFwdINS6_IJS8_SA_S9_EEENS6_IJNS7_ILi1EEESI_SI_EEESC_SE_Li256ELb1ELb1ELb1ELb0EEENS1_36VarlenDynamicPersistentTileSchedulerILi128ELi48ELi256ELi256ELb1ELb1ELb0ELb1ELb0ELb1EEEEEEEEEvNT_6ParamsE --------------------------
	.section	.nv.info._ZN7cutlass13device_kernelIN5flash19enable_sm80_to_sm89INS1_16FlashAttnFwdSm80INS1_25CollectiveMainloopFwdSm80ILi8ELi1ELb0EN4cute5tupleIJNS5_1CILi128EEENS7_ILi48EEENS7_ILi256EEEEEELi256ENS_6half_tEfNS_4arch4Sm80ELb0ELb1ELb0ELb1ELb1ELb1ELb1ELb1EEENS1_21CollectiveEpilogueFwdINS6_IJS8_SA_S9_EEENS6_IJNS7_ILi1EEESI_SI_EEESC_SE_Li256ELb1ELb1ELb1ELb0EEENS1_36VarlenDynamicPersistentTileSchedulerILi128ELi48ELi256ELi256ELb1ELb1ELb0ELb1ELb0ELb1EEEEEEEEEvNT_6ParamsE,"",@"SHT_CUDA_INFO"
	.sectionflags	@""
	.align	4


	//----- nvinfo : EIATTR_CUDA_API_VERSION
	.align		4
        /*0000*/ 	.byte	0x04, 0x37
        /*0002*/ 	.short	(.L_612 - .L_611)
.L_611:
        /*0004*/ 	.word	0x00000082


	//----- nvinfo : EIATTR_KPARAM_INFO
	.align		4
.L_612:
        /*0008*/ 	.byte	0x04, 0x17
        /*000a*/ 	.short	(.L_614 - .L_613)
.L_613:
        /*000c*/ 	.word	0x00000000
        /*0010*/ 	.short	0x0000
        /*0012*/ 	.short	0x0000
        /*0014*/ 	.byte	0x00, 0xf0, 0xe1, 0x10


	//----- nvinfo : EIATTR_SPARSE_MMA_MASK
	.align		4
.L_614:
        /*0018*/ 	.byte	0x03, 0x50
        /*001a*/ 	.short	0x0000


	//----- nvinfo : EIATTR_MAXREG_COUNT
	.align		4
        /*001c*/ 	.byte	0x03, 0x1b
        /*001e*/ 	.short	0x00ff


	//----- nvinfo : EIATTR_MERCURY_ISA_VERSION
	.align		4
        /*0020*/ 	.byte	0x03, 0x5f
        /*0022*/ 	.short	0x0101


	//----- nvinfo : EIATTR_EXIT_INSTR_OFFSETS
	.align		4
        /*0024*/ 	.byte	0x04, 0x1c
        /*0026*/ 	.short	(.L_616 - .L_615)


	//   ....[0]....
.L_615:
        /*0028*/ 	.word	0x00000010


	//----- nvinfo : EIATTR_MAX_THREADS
	.align		4
.L_616:
        /*002c*/ 	.byte	0x04, 0x05
        /*002e*/ 	.short	(.L_618 - .L_617)
.L_617:
        /*0030*/ 	.word	0x00000100
        /*0034*/ 	.word	0x00000001
        /*0038*/ 	.word	0x00000001


	//----- nvinfo : EIATTR_CBANK_PARAM_SIZE
	.align		4
.L_618:
        /*003c*/ 	.byte	0x03, 0x19
        /*003e*/ 	.short	0x0438


	//----- nvinfo : EIATTR_PARAM_CBANK
	.align		4
        /*0040*/ 	.byte	0x04, 0x0a
        /*0042*/ 	.short	(.L_620 - .L_619)
	.align		4
.L_619:
        /*0044*/ 	.word	index@(.nv.constant0._ZN7cutlass13device_kernelIN5flash19enable_sm80_to_sm89INS1_16FlashAttnFwdSm80INS1_25CollectiveMainloopFwdSm80ILi8ELi1ELb0EN4cute5tupleIJNS5_1CILi128EEENS7_ILi48EEENS7_ILi256EEEEEELi256ENS_6half_tEfNS_4arch4Sm80ELb0ELb1ELb0ELb1ELb1ELb1ELb1ELb1EEENS1_21CollectiveEpilogueFwdINS6_IJS8_SA_S9_EEENS6_IJNS7_ILi1EEESI_SI_EEESC_SE_Li256ELb1ELb1ELb1ELb0EEENS1_36VarlenDynamicPersistentTileSchedulerILi128ELi48ELi256ELi256ELb1ELb1ELb0ELb1ELb0ELb1EEEEEEEEEvNT_6ParamsE)
        /*0048*/ 	.short	0x0210
        /*004a*/ 	.short	0x0438


	//----- nvinfo : EIATTR_SW_WAR
	.align		4
.L_620:
        /*004c*/ 	.byte	0x04, 0x36
        /*004e*/ 	.short	(.L_622 - .L_621)
.L_621:
        /*0050*/ 	.word	0x00000008
.L_622:


//--------------------- .nv.info._ZN7cutlass13device_kernelIN5flash19enable_sm80_to_sm89INS1_16FlashAttnFwdSm80INS1_25CollectiveMainloopFwdSm80ILi8ELi1ELb0EN4cute5tupleIJNS5_1CILi128EEENS7_ILi96EEENS7_ILi256EEEEEELi256ENS_6half_tEfNS_4arch4Sm80ELb1ELb0ELb0ELb0ELb1ELb0ELb1ELb1EEENS1_21CollectiveEpilogueFwdINS6_IJS8_SA_S9_EEENS6_IJNS7_ILi1EEESI_SI_EEESC_SE_Li256ELb0ELb1ELb1ELb0EEENS1_30DynamicPersistentTileSchedulerILi256ELi256ELb1ELb1ELb0EEEEEEEEEvNT_6ParamsE --------------------------
	.section	.nv.info._ZN7cutlass13device_kernelIN5flash19enable_sm80_to_sm89INS1_16FlashAttnFwdSm80INS1_25CollectiveMainloopFwdSm80ILi8ELi1ELb0EN4cute5tupleIJNS5_1CILi128EEENS7_ILi96EEENS7_ILi256EEEEEELi256ENS_6half_tEfNS_4arch4Sm80ELb1ELb0ELb0ELb0ELb1ELb0ELb1ELb1EEENS1_21CollectiveEpilogueFwdINS6_IJS8_SA_S9_EEENS6_IJNS7_ILi1EEESI_SI_EEESC_SE_Li256ELb0ELb1ELb1ELb0EEENS1_30DynamicPersistentTileSchedulerILi256ELi256ELb1ELb1ELb0EEEEEEEEEvNT_6ParamsE,"",@"SHT_CUDA_INFO"
	.sectionflags	@""
	.align	4


	//----- nvinfo : EIATTR_CUDA_API_VERSION
	.align		4
        /*0000*/ 	.byte	0x04, 0x37
        /*0002*/ 	.short	(.L_624 - .L_623)
.L_623:
        /*0004*/ 	.word	0x00000082


	//----- nvinfo : EIATTR_KPARAM_INFO
	.align		4
.L_624:
        /*0008*/ 	.byte	0x04, 0x17
        /*000a*/ 	.short	(.L_626 - .L_625)
.L_625:
        /*000c*/ 	.word	0x00000000
        /*0010*/ 	.short	0x0000
        /*0012*/ 	.short	0x0000
        /*0014*/ 	.byte	0x00, 0xf0, 0xa1, 0x10


	//----- nvinfo : EIATTR_SPARSE_MMA_MASK
	.align		4
.L_626:
        /*0018*/ 	.byte	0x03, 0x50
        /*001a*/ 	.short	0x0000


	//----- nvinfo : EIATTR_MAXREG_COUNT
	.align		4
        /*001c*/ 	.byte	0x03, 0x1b
        /*001e*/ 	.short	0x00ff


	//----- nvinfo : EIATTR_MERCURY_ISA_VERSION
	.align		4
        /*0020*/ 	.byte	0x03, 0x5f
        /*0022*/ 	.short	0x0101


	//----- nvinfo : EIATTR_EXIT_INSTR_OFFSETS
	.align		4
        /*0024*/ 	.byte	0x04, 0x1c
        /*0026*/ 	.short	(.L_628 - .L_627)


	//   ....[0]....
.L_627:
        /*0028*/ 	.word	0x00000010


	//----- nvinfo : EIATTR_MAX_THREADS
	.align		4
.L_628:
        /*002c*/ 	.byte	0x04, 0x05
        /*002e*/ 	.short	(.L_630 - .L_629)
.L_629:
        /*0030*/ 	.word	0x00000100
        /*0034*/ 	.word	0x00000001
        /*0038*/ 	.word	0x00000001


	//----- nvinfo : EIATTR_CBANK_PARAM_SIZE
	.align		4
.L_630:
        /*003c*/ 	.byte	0x03, 0x19
        /*003e*/ 	.short	0x0428


	//----- nvinfo : EIATTR_PARAM_CBANK
	.align		4
        /*0040*/ 	.byte	0x04, 0x0a
        /*0042*/ 	.short	(.L_632 - .L_631)
	.align		4
.L_631:
        /*0044*/ 	.word	index@(.nv.constant0._ZN7cutlass13device_kernelIN5flash19enable_sm80_to_sm89INS1_16FlashAttnFwdSm80INS1_25CollectiveMainloopFwdSm80ILi8ELi1ELb0EN4cute5tupleIJNS5_1CILi128EEENS7_ILi96EEENS7_ILi256EEEEEELi256ENS_6half_tEfNS_4arch4Sm80ELb1ELb0ELb0ELb0ELb1ELb0ELb1ELb1EEENS1_21CollectiveEpilogueFwdINS6_IJS8_SA_S9_EEENS6_IJNS7_ILi1EEESI_SI_EEESC_SE_Li256ELb0ELb1ELb1ELb0EEENS1_30DynamicPersistentTileSchedulerILi256ELi256ELb1ELb1ELb0EEEEEEEEEvNT_6ParamsE)
        /*0048*/ 	.short	0x0210
        /*004a*/ 	.short	0x0428


	//----- nvinfo : EIATTR_SW_WAR
	.align		4
.L_632:
        /*004c*/ 	.byte	0x04, 0x36
        /*004e*/ 	.short	(.L_634 - .L_633)
.L_633:
        /*0050*/ 	.word	0x00000008
.L_634:


//--------------------- .nv.info._ZN7cutlass13device_kernelIN5flash19enable_sm80_to_sm89INS1_16FlashAttnFwdSm80INS1_25CollectiveMainloopFwdSm80ILi8ELi1ELb0EN4cute5tupleIJNS5_1CILi128EEENS7_ILi64EEENS7_ILi256EEEEEELi256ENS_6half_tEfNS_4arch4Sm80ELb1ELb0ELb0ELb1ELb1ELb0ELb1ELb1EEENS1_21CollectiveEpilogueFwdINS6_IJS8_SA_S9_EEENS6_IJNS7_ILi1EEESI_SI_EEESC_SE_Li256ELb1ELb1ELb1ELb0EEENS1_36VarlenDynamicPersistentTileSchedulerILi128ELi64ELi256ELi256ELb1ELb1ELb0ELb1ELb1ELb1EEEEEEEEEvNT_6ParamsE --------------------------
	.section	.nv.info._ZN7cutlass13device_kernelIN5flash19enable_sm80_to_sm89INS1_16FlashAttnFwdSm80INS1_25CollectiveMainloopFwdSm80ILi8ELi1ELb0EN4cute5tupleIJNS5_1CILi128EEENS7_ILi64EEENS7_ILi256EEEEEELi256ENS_6half_tEfNS_4arch4Sm80ELb1ELb0ELb0ELb1ELb1ELb0ELb1ELb1EEENS1_21CollectiveEpilogueFwdINS6_IJS8_SA_S9_EEENS6_IJNS7_ILi1EEESI_SI_EEESC_SE_Li256ELb1ELb1ELb1ELb0EEENS1_36VarlenDynamicPersistentTileSchedulerILi128ELi64ELi256ELi256ELb1ELb1ELb0ELb1ELb1ELb1EEEEEEEEEvNT_6ParamsE,"",@"SHT_CUDA_INFO"
	.sectionflags	@""
	.align	4


	//----- nvinfo : EIATTR_CUDA_API_VERSION
	.align		4
        /*0000*/ 	.byte	0x04, 0x37
        /*0002*/ 	.short	(.L_636 - .L_635)
.L_635:
        /*0004*/ 	.word	0x00000082


	//----- nvinfo : EIATTR_KPARAM_INFO
	.align		4
.L_636:
        /*0008*/ 	.byte	0x04, 0x17
        /*000a*/ 	.short	(.L_638 - .L_637)
.L_637:
        /*000c*/ 	.word	0x00000000
        /*0010*/ 	.short	0x0000
        /*0012*/ 	.short	0x0000
        /*0014*/ 	.byte	0x00, 0xf0, 0xe1, 0x10


	//----- nvinfo : EIATTR_SPARSE_MMA_MASK
	.align		4
.L_638:
        /*0018*/ 	.byte	0x03, 0x50
        /*001a*/ 	.short	0x0000


	//----- nvinfo : EIATTR_MAXREG_COUNT
	.align		4
        /*001c*/ 	.byte	0x03, 0x1b
        /*001e*/ 	.short	0x00ff


	//----- nvinfo : EIATTR_MERCURY_ISA_VERSION
	.align		4
        /*0020*/ 	.byte	0x03, 0x5f
        /*0022*/ 	.short	0x0101


	//----- nvinfo : EIATTR_EXIT_INSTR_OFFSETS
	.align		4
        /*0024*/ 	.byte	0x04, 0x1c
        /*0026*/ 	.short	(.L_640 - .L_639)


	//   ....[0]....
.L_639:
        /*0028*/ 	.word	0x00000010


	//----- nvinfo : EIATTR_MAX_THREADS
	.align		4
.L_640:
        /*002c*/ 	.byte	0x04, 0x05
        /*002e*/ 	.short	(.L_642 - .L_641)
.L_641:
        /*0030*/ 	.word	0x00000100
        /*0034*/ 	.word	0x00000001
        /*0038*/ 	.word	0x00000001


	//----- nvinfo : EIATTR_CBANK_PARAM_SIZE
	.align		4
.L_642:
        /*003c*/ 	.byte	0x03, 0x19
        /*003e*/ 	.short	0x0438


	//----- nvinfo : EIATTR_PARAM_CBANK
	.align		4
        /*0040*/ 	.byte	0x04, 0x0a
        /*0042*/ 	.short	(.L_644 - .L_643)
	.align		4
.L_643:
        /*0044*/ 	.word	index@(.nv.constant0._ZN7cutlass13device_kernelIN5flash19enable_sm80_to_sm89INS1_16FlashAttnFwdSm80INS1_25CollectiveMainloopFwdSm80ILi8ELi1ELb0EN4cute5tupleIJNS5_1CILi128EEENS7_ILi64EEENS7_ILi256EEEEEELi256ENS_6half_tEfNS_4arch4Sm80ELb1ELb0ELb0ELb1ELb1ELb0ELb1ELb1EEENS1_21CollectiveEpilogueFwdINS6_IJS8_SA_S9_EEENS6_IJNS7_ILi1EEESI_SI_EEESC_SE_Li256ELb1ELb1ELb1ELb0EEENS1_36VarlenDynamicPersistentTileSchedulerILi128ELi64ELi256ELi256ELb1ELb1ELb0ELb1ELb1ELb1EEEEEEEEEvNT_6ParamsE)
        /*0048*/ 	.short	0x0210
        /*004a*/ 	.short	0x0438


	//----- nvinfo : EIATTR_SW_WAR
	.align		4
.L_644:
        /*004c*/ 	.byte	0x04, 0x36
        /*004e*/ 	.short	(.L_646 - .L_645)
.L_645:
        /*0050*/ 	.word	0x00000008
.L_646:


//--------------------- .nv.info._ZN7cutlass13device_kernelIN5flash19enable_sm80_to_sm89INS1_16FlashAttnFwdSm80INS1_25CollectiveMainloopFwdSm80ILi8ELi1ELb0EN4cute5tupleIJNS5_1CILi128EEENS7_ILi48EEENS7_ILi256EEEEEELi256ENS_6half_tEfNS_4arch4Sm80ELb1ELb0ELb0ELb1ELb1ELb1ELb1ELb1EEENS1_21CollectiveEpilogueFwdINS6_IJS8_SA_S9_EEENS6_IJNS7_ILi1EEESI_SI_EEESC_SE_Li256ELb1ELb1ELb1ELb0EEENS1_36VarlenDynamicPersistentTileSchedulerILi128ELi48ELi256ELi256ELb1ELb1ELb0ELb1ELb1ELb1EEEEEEEEEvNT_6ParamsE --------------------------
	.section	.nv.info._ZN7cutlass13device_kernelIN5flash19enable_sm80_to_sm89INS1_16FlashAttnFwdSm80INS1_25CollectiveMainloopFwdSm80ILi8ELi1ELb0EN4cute5tupleIJNS5_1CILi128EEENS7_ILi48EEENS7_ILi256EEEEEELi256ENS_6half_tEfNS_4arch4Sm80ELb1ELb0ELb0ELb1ELb1ELb1ELb1ELb1EEENS1_21CollectiveEpilogueFwdINS6_IJS8_SA_S9_EEENS6_IJNS7_ILi1EEESI_SI_EEESC_SE_Li256ELb1ELb1ELb1ELb0EEENS1_36VarlenDynamicPersistentTileSchedulerILi128ELi48ELi256ELi256ELb1ELb1ELb0ELb1ELb1ELb1EEEEEEEEEvNT_6ParamsE,"",@"SHT_CUDA_INFO"
	.sectionflags	@""
	.align	4


	//----- nvinfo : EIATTR_CUDA_API_VERSION
	.align		4
        /*0000*/ 	.byte	0x04, 0x37
        /*0002*/ 	.short	(.L_648 - .L_647)
.L_647:
        /*0004*/ 	.word	0x00000082


	//----- nvinfo : EIATTR_KPARAM_INFO
	.align		4
.L_648:
        /*0008*/ 	.byte	0x04, 0x17
        /*000a*/ 	.short	(.L_650 - .L_649)
.L_649:
        /*000c*/ 	.word	0x00000000
        /*0010*/ 	.short	0x0000
        /*0012*/ 	.short	0x0000
        /*0014*/ 	.byte	0x00, 0xf0, 0xe1, 0x10


	//----- nvinfo : EIATTR_SPARSE_MMA_MASK
	.align		4
.L_650:
        /*0018*/ 	.byte	0x03, 0x50
        /*001a*/ 	.short	0x0000


	//----- nvinfo : EIATTR_MAXREG_COUNT
	.align		4
        /*001c*/ 	.byte	0x03, 0x1b
        /*001e*/ 	.short	0x00ff


	//----- nvinfo : EIATTR_MERCURY_ISA_VERSION
	.align		4
        /*0020*/ 	.byte	0x03, 0x5f
        /*0022*/ 	.short	0x0101


	//----- nvinfo : EIATTR_EXIT_INSTR_OFFSETS
	.align		4
        /*0024*/ 	.byte	0x04, 0x1c
        /*0026*/ 	.short	(.L_652 - .L_651)


	//   ....[0]....
.L_651:
        /*0028*/ 	.word	0x00000010


	//----- nvinfo : EIATTR_MAX_THREADS
	.align		4
.L_652:
        /*002c*/ 	.byte	0x04, 0x05
        /*002e*/ 	.short	(.L_654 - .L_653)
.L_653:
        /*0030*/ 	.word	0x00000100
        /*0034*/ 	.word	0x00000001
        /*0038*/ 	.word	0x00000001


	//----- nvinfo : EIATTR_CBANK_PARAM_SIZE
	.align		4
.L_654:
        /*003c*/ 	.byte	0x03, 0x19
        /*003e*/ 	.short	0x0438


	//----- nvinfo : EIATTR_PARAM_CBANK
	.align		4
        /*0040*/ 	.byte	0x04, 0x0a
        /*0042*/ 	.short	(.L_656 - .L_655)
	.align		4
.L_655:
        /*0044*/ 	.word	index@(.nv.constant0._ZN7cutlass13device_kernelIN5flash19enable_sm80_to_sm89INS1_16FlashAttnFwdSm80INS1_25CollectiveMainloopFwdSm80ILi8ELi1ELb0EN4cute5tupleIJNS5_1CILi128EEENS7_ILi48EEENS7_ILi256EEEEEELi256ENS_6half_tEfNS_4arch4Sm80ELb1ELb0ELb0ELb1ELb1ELb1ELb1ELb1EEENS1_21CollectiveEpilogueFwdINS6_IJS8_SA_S9_EEENS6_IJNS7_ILi1EEESI_SI_EEESC_SE_Li256ELb1ELb1ELb1ELb0EEENS1_36VarlenDynamicPersistentTileSchedulerILi128ELi48ELi256ELi256ELb1ELb1ELb0ELb1ELb1ELb1EEEEEEEEEvNT_6ParamsE)
        /*0048*/ 	.short	0x0210
        /*004a*/ 	.short	0x0438


	//----- nvinfo : EIATTR_SW_WAR
	.align		4
.L_656:
        /*004c*/ 	.byte	0x04, 0x36
        /*004e*/ 	.short	(.L_658 - .L_657)
.L_657:
        /*0050*/ 	.word	0x00000008
.L_658:


//--------------------- .nv.callgraph             --------------------------
	.section	.nv.callgraph,"",@"SHT_CUDA_CALLGRAPH"
	.align	4
	.sectionentsize	8
	.align		4
        /*0000*/ 	.word	0x00000000
	.align		4
        /*0004*/ 	.word	0xffffffff
	.align		4
        /*0008*/ 	.word	0x00000000
	.align		4
        /*000c*/ 	.word	0xfffffffe
	.align		4
        /*0010*/ 	.word	0x00000000
	.align		4
        /*0014*/ 	.word	0xfffffffd
	.align		4
        /*0018*/ 	.word	0x00000000
	.align		4
        /*001c*/ 	.word	0xfffffffc


//--------------------- .nv.constant4             --------------------------
	.section	.nv.constant4,"a",@progbits
	.align	8
	.align		8
.nv.constant4:
        /*0000*/ 	.dword	_ZN89_INTERNAL_7d69a98a_53_flash_fwd_hdim256_fp16_paged_split_softcapall_sm80_cu_49158569_39954cuda3std3__45__cpo5beginE
	.align		8
        /*0008*/ 	.dword	_ZN89_INTERNAL_7d69a98a_53_flash_fwd_hdim256_fp16_paged_split_softcapall_sm80_cu_49158569_39954cuda3std3__45__cpo3endE
	.align		8
        /*0010*/ 	.dword	_ZN89_INTERNAL_7d69a98a_53_flash_fwd_hdim256_fp16_paged_split_softcapall_sm80_cu_49158569_39954cuda3std3__45__cpo6cbeginE
	.align		8
        /*0018*/ 	.dword	_ZN89_INTERNAL_7d69a98a_53_flash_fwd_hdim256_fp16_paged_split_softcapall_sm80_cu_49158569_39954cuda3std3__45__cpo4cendE
	.align		8
        /*0020*/ 	.dword	_ZN89_INTERNAL_7d69a98a_53_flash_fwd_hdim256_fp16_paged_split_softcapall_sm80_cu_49158569_39954cuda3std3__491_GLOBAL__N__7d69a98a_53_flash_fwd_hdim256_fp16_paged_split_softcapall_sm80_cu_49158569_39956ignoreE
	.align		8
        /*0028*/ 	.dword	_ZN89_INTERNAL_7d69a98a_53_flash_fwd_hdim256_fp16_paged_split_softcapall_sm80_cu_49158569_39954cuda3std3__419piecewise_constructE
	.align		8
        /*0030*/ 	.dword	_ZN89_INTERNAL_7d69a98a_53_flash_fwd_hdim256_fp16_paged_split_softcapall_sm80_cu_49158569_39954cuda3std3__48in_placeE
	.align		8
        /*0038*/ 	.dword	_ZN89_INTERNAL_7d69a98a_53_flash_fwd_hdim256_fp16_paged_split_softcapall_sm80_cu_49158569_39954cuda3std6ranges3__45__cpo4swapE
	.align		8
        /*0040*/ 	.dword	_ZN89_INTERNAL_7d69a98a_53_flash_fwd_hdim256_fp16_paged_split_softcapall_sm80_cu_49158569_39954cuda3std6ranges3__45__cpo9iter_moveE
	.align		8
        /*0048*/ 	.dword	_ZN89_INTERNAL_7d69a98a_53_flash_fwd_hdim256_fp16_paged_split_softcapall_sm80_cu_49158569_39954cute7productE
	.align		8
        /*0050*/ 	.dword	_ZN89_INTERNAL_7d69a98a_53_flash_fwd_hdim256_fp16_paged_split_softcapall_sm80_cu_49158569_39954cute1_E


//--------------------- .text._ZN7cutlass13device_kernelIN5flash19enable_sm80_to_sm89INS1_16FlashAttnFwdSm80INS1_25CollectiveMainloopFwdSm80ILi8ELi1ELb1EN4cute5tupleIJNS5_1CILi128EEENS7_ILi64EEENS7_ILi256EEEEEELi256ENS_6half_tEfNS_4arch4Sm80ELb0ELb0ELb1ELb0ELb1ELb0ELb1ELb1EEENS1_21CollectiveEpilogueFwdINS6_IJS8_SA_S9_EEENS6_IJNS7_ILi1EEESI_SI_EEESC_SE_Li256ELb0ELb1ELb1ELb0EEENS1_19SingleTileSchedulerILb0ELb1ELb1ELi128EEEEEEEEEvNT_6ParamsE --------------------------
	.section	.text._ZN7cutlass13device_kernelIN5flash19enable_sm80_to_sm89INS1_16FlashAttnFwdSm80INS1_25CollectiveMainloopFwdSm80ILi8ELi1ELb1EN4cute5tupleIJNS5_1CILi128EEENS7_ILi64EEENS7_ILi256EEEEEELi256ENS_6half_tEfNS_4arch4Sm80ELb0ELb0ELb1ELb0ELb1ELb0ELb1ELb1EEENS1_21CollectiveEpilogueFwdINS6_IJS8_SA_S9_EEENS6_IJNS7_ILi1EEESI_SI_EEESC_SE_Li256ELb0ELb1ELb1ELb0EEENS1_19SingleTileSchedulerILb0ELb1ELb1ELi128EEEEEEEEEvNT_6ParamsE,"ax",@progbits
	.align	128
.text._ZN7cutlass13device_kernelIN5flash19enable_sm80_to_sm89INS1_16FlashAttnFwdSm80INS1_25CollectiveMainloopFwdSm80ILi8ELi1ELb1EN4cute5tupleIJNS5_1CILi128EEENS7_ILi64EEENS7_ILi256EEEEEELi256ENS_6half_tEfNS_4arch4Sm80ELb0ELb0ELb1ELb0ELb1ELb0ELb1ELb1EEENS1_21CollectiveEpilogueFwdINS6_IJS8_SA_S9_EEENS6_IJNS7_ILi1EEESI_SI_EEESC_SE_Li256ELb0ELb1ELb1ELb0EEENS1_19SingleTileSchedulerILb0ELb1ELb1ELi128EEEEEEEEEvNT_6ParamsE:
        .type           _ZN7cutlass13device_kernelIN5flash19enable_sm80_to_sm89INS1_16FlashAttnFwdSm80INS1_25CollectiveMainloopFwdSm80ILi8ELi1ELb1EN4cute5tupleIJNS5_1CILi128EEENS7_ILi64EEENS7_ILi256EEEEEELi256ENS_6half_tEfNS_4arch4Sm80ELb0ELb0ELb1ELb0ELb1ELb0ELb1ELb1EEENS1_21CollectiveEpilogueFwdINS6_IJS8_SA_S9_EEENS6_IJNS7_ILi1EEESI_SI_EEESC_SE_Li256ELb0ELb1ELb1ELb0EEENS1_19SingleTileSchedulerILb0ELb1ELb1ELi128EEEEEEEEEvNT_6ParamsE,@function
        .size           _ZN7cutlass13device_kernelIN5flash19enable_sm80_to_sm89INS1_16FlashAttnFwdSm80INS1_25CollectiveMainloopFwdSm80ILi8ELi1ELb1EN4cute5tupleIJNS5_1CILi128EEENS7_ILi64EEENS7_ILi256EEEEEELi256ENS_6half_tEfNS_4arch4Sm80ELb0ELb0ELb1ELb0ELb1ELb0ELb1ELb1EEENS1_21CollectiveEpilogueFwdINS6_IJS8_SA_S9_EEENS6_IJNS7_ILi1EEESI_SI_EEESC_SE_Li256ELb0ELb1ELb1ELb0EEENS1_19SingleTileSchedulerILb0ELb1ELb1ELi128EEEEEEEEEvNT_6ParamsE,(.L_x_36 - _ZN7cutlass13device_kernelIN5flash19enable_sm80_to_sm89INS1_16FlashAttnFwdSm80INS1_25CollectiveMainloopFwdSm80ILi8ELi1ELb1EN4cute5tupleIJNS5_1CILi128EEENS7_ILi64EEENS7_ILi256EEEEEELi256ENS_6half_tEfNS_4arch4Sm80ELb0ELb0ELb1ELb0ELb1ELb0ELb1ELb1EEENS1_21CollectiveEpilogueFwdINS6_IJS8_SA_S9_EEENS6_IJNS7_ILi1EEESI_SI_EEESC_SE_Li256ELb0ELb1ELb1ELb0EEENS1_19SingleTileSchedulerILb0ELb1ELb1ELi128EEEEEEEEEvNT_6ParamsE)
        .other          _ZN7cutlass13device_kernelIN5flash19enable_sm80_to_sm89INS1_16FlashAttnFwdSm80INS1_25CollectiveMainloopFwdSm80ILi8ELi1ELb1EN4cute5tupleIJNS5_1CILi128EEENS7_ILi64EEENS7_ILi256EEEEEELi256ENS_6half_tEfNS_4arch4Sm80ELb0ELb0ELb1ELb0ELb1ELb0ELb1ELb1EEENS1_21CollectiveEpilogueFwdINS6_IJS8_SA_S9_EEENS6_IJNS7_ILi1EEESI_SI_EEESC_SE_Li256ELb0ELb1ELb1ELb0EEENS1_19SingleTileSchedulerILb0ELb1ELb1ELi128EEEEEEEEEvNT_6ParamsE,@"STO_CUDA_ENTRY STV_DEFAULT"
_ZN7cutlass13device_kernelIN5flash19enable_sm80_to_sm89INS1_16FlashAttnFwdSm80INS1_25CollectiveMainloopFwdSm80ILi8ELi1ELb1EN4cute5tupleIJNS5_1CILi128EEENS7_ILi64EEENS7_ILi256EEEEEELi256ENS_6half_tEfNS_4arch4Sm80ELb0ELb0ELb1ELb0ELb1ELb0ELb1ELb1EEENS1_21CollectiveEpilogueFwdINS6_IJS8_SA_S9_EEENS6_IJNS7_ILi1EEESI_SI_EEESC_SE_Li256ELb0ELb1ELb1ELb0EEENS1_19SingleTileSchedulerILb0ELb1ELb1ELi128EEEEEEEEEvNT_6ParamsE:
[----:B------:R-:W-:Y:S01]  /*0000*/  LDC R1, c[0x0][0x28] ;  /* 0x00000a00ff017b82 */ /* 0x000fe20000000800 */
[----:B------:R-:W-:Y:S05]  /*0010*/  EXIT ;  /* 0x000000000000794d */ /* 0x000fea0003800000 */
.L_x_0:
[----:B------:R-:W-:-:S00]  /*0020*/  BRA `(.L_x_0) ;  /* 0xfffffffc00fc7947 */ /* 0x000fc0000383ffff */
[----:B------:R-:W-:-:S00]  /*0030*/  NOP ;  /* 0x0000000000007918 */ /* 0x000fc00000000000 */
        /* <DEDUP_REMOVED lines=12> */
.L_x_36:


//--------------------- .text._ZN7cutlass13device_kernelIN5flash19enable_sm80_to_sm89INS1_16FlashAttnFwdSm80INS1_25CollectiveMainloopFwdSm80ILi8ELi1ELb1EN4cute5tupleIJNS5_1CILi128EEENS7_ILi48EEENS7_ILi256EEEEEELi256ENS_6half_tEfNS_4arch4Sm80ELb0ELb0ELb1ELb1ELb1ELb0ELb1ELb1EEENS1_21CollectiveEpilogueFwdINS6_IJS8_SA_S9_EEENS6_IJNS7_ILi1EEESI_SI_EEESC_SE_Li256ELb1ELb1ELb1ELb0EEENS1_36VarlenDynamicPersistentTileSchedulerILi128ELi48ELi256ELi256ELb1ELb1ELb0ELb0ELb1ELb1EEEEEEEEEvNT_6ParamsE --------------------------
	.section	.text._ZN7cutlass13device_kernelIN5flash19enable_sm80_to_sm89INS1_16FlashAttnFwdSm80INS1_25CollectiveMainloopFwdSm80ILi8ELi1ELb1EN4cute5tupleIJNS5_1CILi128EEENS7_ILi48EEENS7_ILi256EEEEEELi256ENS_6half_tEfNS_4arch4Sm80ELb0ELb0ELb1ELb1ELb1ELb0ELb1ELb1EEENS1_21CollectiveEpilogueFwdINS6_IJS8_SA_S9_EEENS6_IJNS7_ILi1EEESI_SI_EEESC_SE_Li256ELb1ELb1ELb1ELb0EEENS1_36VarlenDynamicPersistentTileSchedulerILi128ELi48ELi256ELi256ELb1ELb1ELb0ELb0ELb1ELb1EEEEEEEEEvNT_6ParamsE,"ax",@progbits
	.align	128
.text._ZN7cutlass13device_kernelIN5flash19enable_sm80_to_sm89INS1_16FlashAttnFwdSm80INS1_25CollectiveMainloopFwdSm80ILi8ELi1ELb1EN4cute5tupleIJNS5_1CILi128EEENS7_ILi48EEENS7_ILi256EEEEEELi256ENS_6half_tEfNS_4arch4Sm80ELb0ELb0ELb1ELb1ELb1ELb0ELb1ELb1EEENS1_21CollectiveEpilogueFwdINS6_IJS8_SA_S9_EEENS6_IJNS7_ILi1EEESI_SI_EEESC_SE_Li256ELb1ELb1ELb1ELb0EEENS1_36VarlenDynamicPersistentTileSchedulerILi128ELi48ELi256ELi256ELb1ELb1ELb0ELb0ELb1ELb1EEEEEEEEEvNT_6ParamsE:
        .type           _ZN7cutlass13device_kernelIN5flash19enable_sm80_to_sm89INS1_16FlashAttnFwdSm80INS1_25CollectiveMainloopFwdSm80ILi8ELi1ELb1EN4cute5tupleIJNS5_1CILi128EEENS7_ILi48EEENS7_ILi256EEEEEELi256ENS_6half_tEfNS_4arch4Sm80ELb0ELb0ELb1ELb1ELb1ELb0ELb1ELb1EEENS1_21CollectiveEpilogueFwdINS6_IJS8_SA_S9_EEENS6_IJNS7_ILi1EEESI_SI_EEESC_SE_Li256ELb1ELb1ELb1ELb0EEENS1_36VarlenDynamicPersistentTileSchedulerILi128ELi48ELi256ELi256ELb1ELb1ELb0ELb0ELb1ELb1EEEEEEEEEvNT_6ParamsE,@function
        .size           _ZN7cutlass13device_kernelIN5flash19enable_sm80_to_sm89INS1_16FlashAttnFwdSm80INS1_25CollectiveMainloopFwdSm80ILi8ELi1ELb1EN4cute5tupleIJNS5_1CILi128EEENS7_ILi48EEENS7_ILi256EEEEEELi256ENS_6half_tEfNS_4arch4Sm80ELb0ELb0ELb1ELb1ELb1ELb0ELb1ELb1EEENS1_21CollectiveEpilogueFwdINS6_IJS8_SA_S9_EEENS6_IJNS7_ILi1EEESI_SI_EEESC_SE_Li256ELb1ELb1ELb1ELb0EEENS1_36VarlenDynamicPersistentTileSchedulerILi128ELi48ELi256ELi256ELb1ELb1ELb0ELb0ELb1ELb1EEEEEEEEEvNT_6ParamsE,(.L_x_37 - _ZN7cutlass13device_kernelIN5flash19enable_sm80_to_sm89INS1_16FlashAttnFwdSm80INS1_25CollectiveMainloopFwdSm80ILi8ELi1ELb1EN4cute5tupleIJNS5_1CILi128EEENS7_ILi48EEENS7_ILi256EEEEEELi256ENS_6half_tEfNS_4arch4Sm80ELb0ELb0ELb1ELb1ELb1ELb0ELb1ELb1EEENS1_21CollectiveEpilogueFwdINS6_IJS8_SA_S9_EEENS6_IJNS7_ILi1EEESI_SI_EEESC_SE_Li256ELb1ELb1ELb1ELb0EEENS1_36VarlenDynamicPersistentTileSchedulerILi128ELi48ELi256ELi256ELb1ELb1ELb0ELb0ELb1ELb1EEEEEEEEEvNT_6ParamsE)
        .other          _ZN7cutlass13device_kernelIN5flash19enable_sm80_to_sm89INS1_16FlashAttnFwdSm80INS1_25CollectiveMainloopFwdSm80ILi8ELi1ELb1EN4cute5tupleIJNS5_1CILi128EEENS7_ILi48EEENS7_ILi256EEEEEELi256ENS_6half_tEfNS_4arch4Sm80ELb0ELb0ELb1ELb1ELb1ELb0ELb1ELb1EEENS1_21CollectiveEpilogueFwdINS6_IJS8_SA_S9_EEENS6_IJNS7_ILi1EEESI_SI_EEESC_SE_Li256ELb1ELb1ELb1ELb0EEENS1_36VarlenDynamicPersistentTileSchedulerILi128ELi48ELi256ELi256ELb1ELb1ELb0ELb0ELb1ELb1EEEEEEEEEvNT_6ParamsE,@"STO_CUDA_ENTRY STV_DEFAULT"
_ZN7cutlass13device_kernelIN5flash19enable_sm80_to_sm89INS1_16FlashAttnFwdSm80INS1_25CollectiveMainloopFwdSm80ILi8ELi1ELb1EN4cute5tupleIJNS5_1CILi128EEENS7_ILi48EEENS7_ILi256EEEEEELi256ENS_6half_tEfNS_4arch4Sm80ELb0ELb0ELb1ELb1ELb1ELb0ELb1ELb1EEENS1_21CollectiveEpilogueFwdINS6_IJS8_SA_S9_EEENS6_IJNS7_ILi1EEESI_SI_EEESC_SE_Li256ELb1ELb1ELb1ELb0EEENS1_36VarlenDynamicPersistentTileSchedulerILi128ELi48ELi256ELi256ELb1ELb1ELb0ELb0ELb1ELb1EEEEEEEEEvNT_6ParamsE:
[----:B------:R-:W-:Y:S01]  /*0000*/  LDC R1, c[0x0][0x28] ;  /* 0x00000a00ff017b82 */ /* 0x000fe20000000800 */
[----:B------:R-:W-:Y:S05]  /*0010*/  EXIT ;  /* 0x000000000000794d */ /* 0x000fea0003800000 */
.L_x_1:
        /* <DEDUP_REMOVED lines=14> */
.L_x_37:


//--------------------- .text._ZN7cutlass13device_kernelIN5flash19enable_sm80_to_sm89INS1_16FlashAttnFwdSm80INS1_25CollectiveMainloopFwdSm80ILi8ELi1ELb0EN4cute5tupleIJNS5_1CILi128EEENS7_ILi32EEENS7_ILi256EEEEEELi256ENS_6half_tEfNS_4arch4Sm80ELb0ELb0ELb1ELb1ELb1ELb1ELb1ELb1EEENS1_21CollectiveEpilogueFwdINS6_IJS8_SA_S9_EEENS6_IJNS7_ILi1EEESI_SI_EEESC_SE_Li256ELb1ELb1ELb1ELb0EEENS1_36VarlenDynamicPersistentTileSchedulerILi128ELi32ELi256ELi256ELb1ELb1ELb0ELb0ELb1ELb1EEEEEEEEEvNT_6ParamsE --------------------------
	.section	.text._ZN7cutlass13device_kernelIN5flash19enable_sm80_to_sm89INS1_16FlashAttnFwdSm80INS1_25CollectiveMainloopFwdSm80ILi8ELi1ELb0EN4cute5tupleIJNS5_1CILi128EEENS7_ILi32EEENS7_ILi256EEEEEELi256ENS_6half_tEfNS_4arch4Sm80ELb0ELb0ELb1ELb1ELb1ELb1ELb1ELb1EEENS1_21CollectiveEpilogueFwdINS6_IJS8_SA_S9_EEENS6_IJNS7_ILi1EEESI_SI_EEESC_SE_Li256ELb1ELb1ELb1ELb0EEENS1_36VarlenDynamicPersistentTileSchedulerILi128ELi32ELi256ELi256ELb1ELb1ELb0ELb0ELb1ELb1EEEEEEEEEvNT_6ParamsE,"ax",@progbits
	.align	128
.text._ZN7cutlass13device_kernelIN5flash19enable_sm80_to_sm89INS1_16FlashAttnFwdSm80INS1_25CollectiveMainloopFwdSm80ILi8ELi1ELb0EN4cute5tupleIJNS5_1CILi128EEENS7_ILi32EEENS7_ILi256EEEEEELi256ENS_6half_tEfNS_4arch4Sm80ELb0ELb0ELb1ELb1ELb1ELb1ELb1ELb1EEENS1_21CollectiveEpilogueFwdINS6_IJS8_SA_S9_EEENS6_IJNS7_ILi1EEESI_SI_EEESC_SE_Li256ELb1ELb1ELb1ELb0EEENS1_36VarlenDynamicPersistentTileSchedulerILi128ELi32ELi256ELi256ELb1ELb1ELb0ELb0ELb1ELb1EEEEEEEEEvNT_6ParamsE:
        .type           _ZN7cutlass13device_kernelIN5flash19enable_sm80_to_sm89INS1_16FlashAttnFwdSm80INS1_25CollectiveMainloopFwdSm80ILi8ELi1ELb0EN4cute5tupleIJNS5_1CILi128EEENS7_ILi32EEENS7_ILi256EEEEEELi256ENS_6half_tEfNS_4arch4Sm80ELb0ELb0ELb1ELb1ELb1ELb1ELb1ELb1EEENS1_21CollectiveEpilogueFwdINS6_IJS8_SA_S9_EEENS6_IJNS7_ILi1EEESI_SI_EEESC_SE_Li256ELb1ELb1ELb1ELb0EEENS1_36VarlenDynamicPersistentTileSchedulerILi128ELi32ELi256ELi256ELb1ELb1ELb0ELb0ELb1ELb1EEEEEEEEEvNT_6ParamsE,@function
        .size           _ZN7cutlass13device_kernelIN5flash19enable_sm80_to_sm89INS1_16FlashAttnFwdSm80INS1_25CollectiveMainloopFwdSm80ILi8ELi1ELb0EN4cute5tupleIJNS5_1CILi128EEENS7_ILi32EEENS7_ILi256EEEEEELi256ENS_6half_tEfNS_4arch4Sm80ELb0ELb0ELb1ELb1ELb1ELb1ELb1ELb1EEENS1_21CollectiveEpilogueFwdINS6_IJS8_SA_S9_EEENS6_IJNS7_ILi1EEESI_SI_EEESC_SE_Li256ELb1ELb1ELb1ELb0EEENS1_36VarlenDynamicPersistentTileSchedulerILi128ELi32ELi256ELi256ELb1ELb1ELb0ELb0ELb1ELb1EEEEEEEEEvNT_6ParamsE,(.L_x_38 - _ZN7cutlass13device_kernelIN5flash19enable_sm80_to_sm89INS1_16FlashAttnFwdSm80INS1_25CollectiveMainloopFwdSm80ILi8ELi1ELb0EN4cute5tupleIJNS5_1CILi128EEENS7_ILi32EEENS7_ILi256EEEEEELi256ENS_6half_tEfNS_4arch4Sm80ELb0ELb0ELb1ELb1ELb1ELb1ELb1ELb1EEENS1_21CollectiveEpilogueFwdINS6_IJS8_SA_S9_EEENS6_IJNS7_ILi1EEESI_SI_EEESC_SE_Li256ELb1ELb1ELb1ELb0EEENS1_36VarlenDynamicPersistentTileSchedulerILi128ELi32ELi256ELi256ELb1ELb1ELb0ELb0ELb1ELb1EEEEEEEEEvNT_6ParamsE)
        .other          _ZN7cutlass13device_kernelIN5flash19enable_sm80_to_sm89INS1_16FlashAttnFwdSm80INS1_25CollectiveMainloopFwdSm80ILi8ELi1ELb0EN4cute5tupleIJNS5_1CILi128EEENS7_ILi32EEENS7_ILi256EEEEEELi256ENS_6half_tEfNS_4arch4Sm80ELb0ELb0ELb1ELb1ELb1ELb1ELb1ELb1EEENS1_21CollectiveEpilogueFwdINS6_IJS8_SA_S9_EEENS6_IJNS7_ILi1EEESI_SI_EEESC_SE_Li256ELb1ELb1ELb1ELb0EEENS1_36VarlenDynamicPersistentTileSchedulerILi128ELi32ELi256ELi256ELb1ELb1ELb0ELb0ELb1ELb1EEEEEEEEEvNT_6ParamsE,@"STO_CUDA_ENTRY STV_DEFAULT"
_ZN7cutlass13device_kernelIN5flash19enable_sm80_to_sm89INS1_16FlashAttnFwdSm80INS1_25CollectiveMainloopFwdSm80ILi8ELi1ELb0EN4cute5tupleIJNS5_1CILi128EEENS7_ILi32EEENS7_ILi256EEEEEELi256ENS_6half_tEfNS_4arch4Sm80ELb0ELb0ELb1ELb1ELb1ELb1ELb1ELb1EEENS1_21CollectiveEpilogueFwdINS6_IJS8_SA_S9_EEENS6_IJNS7_ILi1EEESI_SI_EEESC_SE_Li256ELb1ELb1ELb1ELb0EEENS1_36VarlenDynamicPersistentTileSchedulerILi128ELi32ELi256ELi256ELb1ELb1ELb0ELb0ELb1ELb1EEEEEEEEEvNT_6ParamsE:
[----:B------:R-:W-:Y:S01]  /*0000*/  LDC R1, c[0x0][0x28] ;  /* 0x00000a00ff017b82 */ /* 0x000fe20000000800 */
[----:B------:R-:W-:Y:S05]  /*0010*/  EXIT ;  /* 0x000000000000794d */ /* 0x000fea0003800000 */
.L_x_2:
        /* <DEDUP_REMOVED lines=14> */
.L_x_38:


//--------------------- .text._ZN7cutlass13device_kernelIN5flash19enable_sm80_to_sm89INS1_16FlashAttnFwdSm80INS1_25CollectiveMainloopFwdSm80ILi8ELi1ELb1EN4cute5tupleIJNS5_1CILi128EEENS7_ILi48EEENS7_ILi256EEEEEELi256ENS_6half_tEfNS_4arch4Sm80ELb0ELb1ELb1ELb0ELb1ELb0ELb1ELb1EEENS1_21CollectiveEpilogueFwdINS6_IJS8_SA_S9_EEENS6_IJNS7_ILi1EEESI_SI_EEESC_SE_Li256ELb0ELb1ELb1ELb0EEENS1_19SingleTileSchedulerILb0ELb1ELb1ELi128EEEEEEEEEvNT_6ParamsE --------------------------
	.section	.text._ZN7cutlass13device_kernelIN5flash19enable_sm80_to_sm89INS1_16FlashAttnFwdSm80INS1_25CollectiveMainloopFwdSm80ILi8ELi1ELb1EN4cute5tupleIJNS5_1CILi128EEENS7_ILi48EEENS7_ILi256EEEEEELi256ENS_6half_tEfNS_4arch4Sm80ELb0ELb1ELb1ELb0ELb1ELb0ELb1ELb1EEENS1_21CollectiveEpilogueFwdINS6_IJS8_SA_S9_EEENS6_IJNS7_ILi1EEESI_SI_EEESC_SE_Li256ELb0ELb1ELb1ELb0EEENS1_19SingleTileSchedulerILb0ELb1ELb1ELi128EEEEEEEEEvNT_6ParamsE,"ax",@progbits
	.align	128
.text._ZN7cutlass13device_kernelIN5flash19enable_sm80_to_sm89INS1_16FlashAttnFwdSm80INS1_25CollectiveMainloopFwdSm80ILi8ELi1ELb1EN4cute5tupleIJNS5_1CILi128EEENS7_ILi48EEENS7_ILi256EEEEEELi256ENS_6half_tEfNS_4arch4Sm80ELb0ELb1ELb1ELb0ELb1ELb0ELb1ELb1EEENS1_21CollectiveEpilogueFwdINS6_IJS8_SA_S9_EEENS6_IJNS7_ILi1EEESI_SI_EEESC_SE_Li256ELb0ELb1ELb1ELb0EEENS1_19SingleTileSchedulerILb0ELb1ELb1ELi128EEEEEEEEEvNT_6ParamsE:
        .type           _ZN7cutlass13device_kernelIN5flash19enable_sm80_to_sm89INS1_16FlashAttnFwdSm80INS1_25CollectiveMainloopFwdSm80ILi8ELi1ELb1EN4cute5tupleIJNS5_1CILi128EEENS7_ILi48EEENS7_ILi256EEEEEELi256ENS_6half_tEfNS_4arch4Sm80ELb0ELb1ELb1ELb0ELb1ELb0ELb1ELb1EEENS1_21CollectiveEpilogueFwdINS6_IJS8_SA_S9_EEENS6_IJNS7_ILi1EEESI_SI_EEESC_SE_Li256ELb0ELb1ELb1ELb0EEENS1_19SingleTileSchedulerILb0ELb1ELb1ELi128EEEEEEEEEvNT_6ParamsE,@function
        .size           _ZN7cutlass13device_kernelIN5flash19enable_sm80_to_sm89INS1_16FlashAttnFwdSm80INS1_25CollectiveMainloopFwdSm80ILi8ELi1ELb1EN4cute5tupleIJNS5_1CILi128EEENS7_ILi48EEENS7_ILi256EEEEEELi256ENS_6half_tEfNS_4arch4Sm80ELb0ELb1ELb1ELb0ELb1ELb0ELb1ELb1EEENS1_21CollectiveEpilogueFwdINS6_IJS8_SA_S9_EEENS6_IJNS7_ILi1EEESI_SI_EEESC_SE_Li256ELb0ELb1ELb1ELb0EEENS1_19SingleTileSchedulerILb0ELb1ELb1ELi128EEEEEEEEEvNT_6ParamsE,(.L_x_39 - _ZN7cutlass13device_kernelIN5flash19enable_sm80_to_sm89INS1_16FlashAttnFwdSm80INS1_25CollectiveMainloopFwdSm80ILi8ELi1ELb1EN4cute5tupleIJNS5_1CILi128EEENS7_ILi48EEENS7_ILi256EEEEEELi256ENS_6half_tEfNS_4arch4Sm80ELb0ELb1ELb1ELb0ELb1ELb0ELb1ELb1EEENS1_21CollectiveEpilogueFwdINS6_IJS8_SA_S9_EEENS6_IJNS7_ILi1EEESI_SI_EEESC_SE_Li256ELb0ELb1ELb1ELb0EEENS1_19SingleTileSchedulerILb0ELb1ELb1ELi128EEEEEEEEEvNT_6ParamsE)
        .other          _ZN7cutlass13device_kernelIN5flash19enable_sm80_to_sm89INS1_16FlashAttnFwdSm80INS1_25CollectiveMainloopFwdSm80ILi8ELi1ELb1EN4cute5tupleIJNS5_1CILi128EEENS7_ILi48EEENS7_ILi256EEEEEELi256ENS_6half_tEfNS_4arch4Sm80ELb0ELb1ELb1ELb0ELb1ELb0ELb1ELb1EEENS1_21CollectiveEpilogueFwdINS6_IJS8_SA_S9_EEENS6_IJNS7_ILi1EEESI_SI_EEESC_SE_Li256ELb0ELb1ELb1ELb0EEENS1_19SingleTileSchedulerILb0ELb1ELb1ELi128EEEEEEEEEvNT_6ParamsE,@"STO_CUDA_ENTRY STV_DEFAULT"
_ZN7cutlass13device_kernelIN5flash19enable_sm80_to_sm89INS1_16FlashAttnFwdSm80INS1_25CollectiveMainloopFwdSm80ILi8ELi1ELb1EN4cute5tupleIJNS5_1CILi128EEENS7_ILi48EEENS7_ILi256EEEEEELi256ENS_6half_tEfNS_4arch4Sm80ELb0ELb1ELb1ELb0ELb1ELb0ELb1ELb1EEENS1_21CollectiveEpilogueFwdINS6_IJS8_SA_S9_EEENS6_IJNS7_ILi1EEESI_SI_EEESC_SE_Li256ELb0ELb1ELb1ELb0EEENS1_19SingleTileSchedulerILb0ELb1ELb1ELi128EEEEEEEEEvNT_6ParamsE:
[----:B------:R-:W-:Y:S01]  /*0000*/  LDC R1, c[0x0][0x28] ;  /* 0x00000a00ff017b82 */ /* 0x000fe20000000800 */
[----:B------:R-:W-:Y:S05]  /*0010*/  EXIT ;  /* 0x000000000000794d */ /* 0x000fea0003800000 */
.L_x_3:
        /* <DEDUP_REMOVED lines=14> */
.L_x_39:


//--------------------- .text._ZN7cutlass13device_kernelIN5flash19enable_sm80_to_sm89INS1_16FlashAttnFwdSm80INS1_25CollectiveMainloopFwdSm80ILi8ELi1ELb1EN4cute5tupleIJNS5_1CILi128EEENS7_ILi48EEENS7_ILi256EEEEEELi256ENS_6half_tEfNS_4arch4Sm80ELb0ELb1ELb1ELb1ELb1ELb0ELb1ELb1EEENS1_21CollectiveEpilogueFwdINS6_IJS8_SA_S9_EEENS6_IJNS7_ILi1EEESI_SI_EEESC_SE_Li256ELb1ELb1ELb1ELb0EEENS1_36VarlenDynamicPersistentTileSchedulerILi128ELi48ELi256ELi256ELb1ELb1ELb0ELb1ELb0ELb1EEEEEEEEEvNT_6ParamsE --------------------------
	.section	.text._ZN7cutlass13device_kernelIN5flash19enable_sm80_to_sm89INS1_16FlashAttnFwdSm80INS1_25CollectiveMainloopFwdSm80ILi8ELi1ELb1EN4cute5tupleIJNS5_1CILi128EEENS7_ILi48EEENS7_ILi256EEEEEELi256ENS_6half_tEfNS_4arch4Sm80ELb0ELb1ELb1ELb1ELb1ELb0ELb1ELb1EEENS1_21CollectiveEpilogueFwdINS6_IJS8_SA_S9_EEENS6_IJNS7_ILi1EEESI_SI_EEESC_SE_Li256ELb1ELb1ELb1ELb0EEENS1_36VarlenDynamicPersistentTileSchedulerILi128ELi48ELi256ELi256ELb1ELb1ELb0ELb1ELb0ELb1EEEEEEEEEvNT_6ParamsE,"ax",@progbits
	.align	128
.text._ZN7cutlass13device_kernelIN5flash19enable_sm80_to_sm89INS1_16FlashAttnFwdSm80INS1_25CollectiveMainloopFwdSm80ILi8ELi1ELb1EN4cute5tupleIJNS5_1CILi128EEENS7_ILi48EEENS7_ILi256EEEEEELi256ENS_6half_tEfNS_4arch4Sm80ELb0ELb1ELb1ELb1ELb1ELb0ELb1ELb1EEENS1_21CollectiveEpilogueFwdINS6_IJS8_SA_S9_EEENS6_IJNS7_ILi1EEESI_SI_EEESC_SE_Li256ELb1ELb1ELb1ELb0EEENS1_36VarlenDynamicPersistentTileSchedulerILi128ELi48ELi256ELi256ELb1ELb1ELb0ELb1ELb0ELb1EEEEEEEEEvNT_6ParamsE:
        .type           _ZN7cutlass13device_kernelIN5flash19enable_sm80_to_sm89INS1_16FlashAttnFwdSm80INS1_25CollectiveMainloopFwdSm80ILi8ELi1ELb1EN4cute5tupleIJNS5_1CILi128EEENS7_ILi48EEENS7_ILi256EEEEEELi256ENS_6half_tEfNS_4arch4Sm80ELb0ELb1ELb1ELb1ELb1ELb0ELb1ELb1EEENS1_21CollectiveEpilogueFwdINS6_IJS8_SA_S9_EEENS6_IJNS7_ILi1EEESI_SI_EEESC_SE_Li256ELb1ELb1ELb1ELb0EEENS1_36VarlenDynamicPersistentTileSchedulerILi128ELi48ELi256ELi256ELb1ELb1ELb0ELb1ELb0ELb1EEEEEEEEEvNT_6ParamsE,@function
        .size           _ZN7cutlass13device_kernelIN5flash19enable_sm80_to_sm89INS1_16FlashAttnFwdSm80INS1_25CollectiveMainloopFwdSm80ILi8ELi1ELb1EN4cute5tupleIJNS5_1CILi128EEENS7_ILi48EEENS7_ILi256EEEEEELi256ENS_6half_tEfNS_4arch4Sm80ELb0ELb1ELb1ELb1ELb1ELb0ELb1ELb1EEENS1_21CollectiveEpilogueFwdINS6_IJS8_SA_S9_EEENS6_IJNS7_ILi1EEESI_SI_EEESC_SE_Li256ELb1ELb1ELb1ELb0EEENS1_36VarlenDynamicPersistentTileSchedulerILi128ELi48ELi256ELi256ELb1ELb1ELb0ELb1ELb0ELb1EEEEEEEEEvNT_6ParamsE,(.L_x_40 - _ZN7cutlass13device_kernelIN5flash19enable_sm80_to_sm89INS1_16FlashAttnFwdSm80INS1_25CollectiveMainloopFwdSm80ILi8ELi1ELb1EN4cute5tupleIJNS5_1CILi128EEENS7_ILi48EEENS7_ILi256EEEEEELi256ENS_6half_tEfNS_4arch4Sm80ELb0ELb1ELb1ELb1ELb1ELb0ELb1ELb1EEENS1_21CollectiveEpilogueFwdINS6_IJS8_SA_S9_EEENS6_IJNS7_ILi1EEESI_SI_EEESC_SE_Li256ELb1ELb1ELb1ELb0EEENS1_36VarlenDynamicPersistentTileSchedulerILi128ELi48ELi256ELi256ELb1ELb1ELb0ELb1ELb0ELb1EEEEEEEEEvNT_6ParamsE)
        .other          _ZN7cutlass13device_kernelIN5flash19enable_sm80_to_sm89INS1_16FlashAttnFwdSm80INS1_25CollectiveMainloopFwdSm80ILi8ELi1ELb1EN4cute5tupleIJNS5_1CILi128EEENS7_ILi48EEENS7_ILi256EEEEEELi256ENS_6half_tEfNS_4arch4Sm80ELb0ELb1ELb1ELb1ELb1ELb0ELb1ELb1EEENS1_21CollectiveEpilogueFwdINS6_IJS8_SA_S9_EEENS6_IJNS7_ILi1EEESI_SI_EEESC_SE_Li256ELb1ELb1ELb1ELb0EEENS1_36VarlenDynamicPersistentTileSchedulerILi128ELi48ELi256ELi256ELb1ELb1ELb0ELb1ELb0ELb1EEEEEEEEEvNT_6ParamsE,@"STO_CUDA_ENTRY STV_DEFAULT"
_ZN7cutlass13device_kernelIN5flash19enable_sm80_to_sm89INS1_16FlashAttnFwdSm80INS1_25CollectiveMainloopFwdSm80ILi8ELi1ELb1EN4cute5tupleIJNS5_1CILi128EEENS7_ILi48EEENS7_ILi256EEEEEELi256ENS_6half_tEfNS_4arch4Sm80ELb0ELb1ELb1ELb1ELb1ELb0ELb1ELb1EEENS1_21CollectiveEpilogueFwdINS6_IJS8_SA_S9_EEENS6_IJNS7_ILi1EEESI_SI_EEESC_SE_Li256ELb1ELb1ELb1ELb0EEENS1_36VarlenDynamicPersistentTileSchedulerILi128ELi48ELi256ELi256ELb1ELb1ELb0ELb1ELb0ELb1EEEEEEEEEvNT_6ParamsE:
[----:B------:R-:W-:Y:S01]  /*0000*/  LDC R1, c[0x0][0x28] ;  /* 0x00000a00ff017b82 */ /* 0x000fe20000000800 */
[----:B------:R-:W-:Y:S05]  /*0010*/  EXIT ;  /* 0x000000000000794d */ /* 0x000fea0003800000 */
.L_x_4:
        /* <DEDUP_REMOVED lines=14> */
.L_x_40:


//--------------------- .text._ZN7cutlass13device_kernelIN5flash19enable_sm80_to_sm89INS1_16FlashAttnFwdSm80INS1_25CollectiveMainloopFwdSm80ILi8ELi1ELb0EN4cute5tupleIJNS5_1CILi128EEENS7_ILi32EEENS7_ILi256EEEEEELi256ENS_6half_tEfNS_4arch4Sm80ELb0ELb1ELb1ELb1ELb1ELb1ELb1ELb1EEENS1_21CollectiveEpilogueFwdINS6_IJS8_SA_S9_EEENS6_IJNS7_ILi1EEESI_SI_EEESC_SE_Li256ELb1ELb1ELb1ELb0EEENS1_36VarlenDynamicPersistentTileSchedulerILi128ELi32ELi256ELi256ELb1ELb1ELb0ELb1ELb0ELb1EEEEEEEEEvNT_6ParamsE --------------------------
	.section	.text._ZN7cutlass13device_kernelIN5flash19enable_sm80_to_sm89INS1_16FlashAttnFwdSm80INS1_25CollectiveMainloopFwdSm80ILi8ELi1ELb0EN4cute5tupleIJNS5_1CILi128EEENS7_ILi32EEENS7_ILi256EEEEEELi256ENS_6half_tEfNS_4arch4Sm80ELb0ELb1ELb1ELb1ELb1ELb1ELb1ELb1EEENS1_21CollectiveEpilogueFwdINS6_IJS8_SA_S9_EEENS6_IJNS7_ILi1EEESI_SI_EEESC_SE_Li256ELb1ELb1ELb1ELb0EEENS1_36VarlenDynamicPersistentTileSchedulerILi128ELi32ELi256ELi256ELb1ELb1ELb0ELb1ELb0ELb1EEEEEEEEEvNT_6ParamsE,"ax",@progbits
	.align	128
.text._ZN7cutlass13device_kernelIN5flash19enable_sm80_to_sm89INS1_16FlashAttnFwdSm80INS1_25CollectiveMainloopFwdSm80ILi8ELi1ELb0EN4cute5tupleIJNS5_1CILi128EEENS7_ILi32EEENS7_ILi256EEEEEELi256ENS_6half_tEfNS_4arch4Sm80ELb0ELb1ELb1ELb1ELb1ELb1ELb1ELb1EEENS1_21CollectiveEpilogueFwdINS6_IJS8_SA_S9_EEENS6_IJNS7_ILi1EEESI_SI_EEESC_SE_Li256ELb1ELb1ELb1ELb0EEENS1_36VarlenDynamicPersistentTileSchedulerILi128ELi32ELi256ELi256ELb1ELb1ELb0ELb1ELb0ELb1EEEEEEEEEvNT_6ParamsE:
        .type           _ZN7cutlass13device_kernelIN5flash19enable_sm80_to_sm89INS1_16FlashAttnFwdSm80INS1_25CollectiveMainloopFwdSm80ILi8ELi1ELb0EN4cute5tupleIJNS5_1CILi128EEENS7_ILi32EEENS7_ILi256EEEEEELi256ENS_6half_tEfNS_4arch4Sm80ELb0ELb1ELb1ELb1ELb1ELb1ELb1ELb1EEENS1_21CollectiveEpilogueFwdINS6_IJS8_SA_S9_EEENS6_IJNS7_ILi1EEESI_SI_EEESC_SE_Li256ELb1ELb1ELb1ELb0EEENS1_36VarlenDynamicPersistentTileSchedulerILi128ELi32ELi256ELi256ELb1ELb1ELb0ELb1ELb0ELb1EEEEEEEEEvNT_6ParamsE,@function
        .size           _ZN7cutlass13device_kernelIN5flash19enable_sm80_to_sm89INS1_16FlashAttnFwdSm80INS1_25CollectiveMainloopFwdSm80ILi8ELi1ELb0EN4cute5tupleIJNS5_1CILi128EEENS7_ILi32EEENS7_ILi256EEEEEELi256ENS_6half_tEfNS_4arch4Sm80ELb0ELb1ELb1ELb1ELb1ELb1ELb1ELb1EEENS1_21CollectiveEpilogueFwdINS6_IJS8_SA_S9_EEENS6_IJNS7_ILi1EEESI_SI_EEESC_SE_Li256ELb1ELb1ELb1ELb0EEENS1_36VarlenDynamicPersistentTileSchedulerILi128ELi32ELi256ELi256ELb1ELb1ELb0ELb1ELb0ELb1EEEEEEEEEvNT_6ParamsE,(.L_x_41 - _ZN7cutlass13device_kernelIN5flash19enable_sm80_to_sm89INS1_16FlashAttnFwdSm80INS1_25CollectiveMainloopFwdSm80ILi8ELi1ELb0EN4cute5tupleIJNS5_1CILi128EEENS7_ILi32EEENS7_ILi256EEEEEELi256ENS_6half_tEfNS_4arch4Sm80ELb0ELb1ELb1ELb1ELb1ELb1ELb1ELb1EEENS1_21CollectiveEpilogueFwdINS6_IJS8_SA_S9_EEENS6_IJNS7_ILi1EEESI_SI_EEESC_SE_Li256ELb1ELb1ELb1ELb0EEENS1_36VarlenDynamicPersistentTileSchedulerILi128ELi32ELi256ELi256ELb1ELb1ELb0ELb1ELb0ELb1EEEEEEEEEvNT_6ParamsE)
        .other          _ZN7cutlass13device_kernelIN5flash19enable_sm80_to_sm89INS1_16FlashAttnFwdSm80INS1_25CollectiveMainloopFwdSm80ILi8ELi1ELb0EN4cute5tupleIJNS5_1CILi128EEENS7_ILi32EEENS7_ILi256EEEEEELi256ENS_6half_tEfNS_4arch4Sm80ELb0ELb1ELb1ELb1ELb1ELb1ELb1ELb1EEENS1_21CollectiveEpilogueFwdINS6_IJS8_SA_S9_EEENS6_IJNS7_ILi1EEESI_SI_EEESC_SE_Li256ELb1ELb1ELb1ELb0EEENS1_36VarlenDynamicPersistentTileSchedulerILi128ELi32ELi256ELi256ELb1ELb1ELb0ELb1ELb0ELb1EEEEEEEEEvNT_6ParamsE,@"STO_CUDA_ENTRY STV_DEFAULT"
_ZN7cutlass13device_kernelIN5flash19enable_sm80_to_sm89INS1_16FlashAttnFwdSm80INS1_25CollectiveMainloopFwdSm80ILi8ELi1ELb0EN4cute5tupleIJNS5_1CILi128EEENS7_ILi32EEENS7_ILi256EEEEEELi256ENS_6half_tEfNS_4arch4Sm80ELb0ELb1ELb1ELb1ELb1ELb1ELb1ELb1EEENS1_21CollectiveEpilogueFwdINS6_IJS8_SA_S9_EEENS6_IJNS7_ILi1EEESI_SI_EEESC_SE_Li256ELb1ELb1ELb1ELb0EEENS1_36VarlenDynamicPersistentTileSchedulerILi128ELi32ELi256ELi256ELb1ELb1ELb0ELb1ELb0ELb1EEEEEEEEEvNT_6ParamsE:
[----:B------:R-:W-:Y:S01]  /*0000*/  LDC R1, c[0x0][0x28] ;  /* 0x00000a00ff017b82 */ /* 0x000fe20000000800 */
[----:B------:R-:W-:Y:S05]  /*0010*/  EXIT ;  /* 0x000000000000794d */ /* 0x000fea0003800000 */
.L_x_5:
        /* <DEDUP_REMOVED lines=14> */
.L_x_41:


//--------------------- .text._ZN7cutlass13device_kernelIN5flash19enable_sm80_to_sm89INS1_16FlashAttnFwdSm80INS1_25CollectiveMainloopFwdSm80ILi8ELi1ELb1EN4cute5tupleIJNS5_1CILi128EEENS7_ILi64EEENS7_ILi256EEEEEELi256ENS_6half_tEfNS_4arch4Sm80ELb1ELb0ELb1ELb0ELb1ELb0ELb1ELb1EEENS1_21CollectiveEpilogueFwdINS6_IJS8_SA_S9_EEENS6_IJNS7_ILi1EEESI_SI_EEESC_SE_Li256ELb0ELb1ELb1ELb0EEENS1_30DynamicPersistentTileSchedulerILi256ELi256ELb1ELb1ELb0EEEEEEEEEvNT_6ParamsE --------------------------
	.section	.text._ZN7cutlass13device_kernelIN5flash19enable_sm80_to_sm89INS1_16FlashAttnFwdSm80INS1_25CollectiveMainloopFwdSm80ILi8ELi1ELb1EN4cute5tupleIJNS5_1CILi128EEENS7_ILi64EEENS7_ILi256EEEEEELi256ENS_6half_tEfNS_4arch4Sm80ELb1ELb0ELb1ELb0ELb1ELb0ELb1ELb1EEENS1_21CollectiveEpilogueFwdINS6_IJS8_SA_S9_EEENS6_IJNS7_ILi1EEESI_SI_EEESC_SE_Li256ELb0ELb1ELb1ELb0EEENS1_30DynamicPersistentTileSchedulerILi256ELi256ELb1ELb1ELb0EEEEEEEEEvNT_6ParamsE,"ax",@progbits
	.align	128
.text._ZN7cutlass13device_kernelIN5flash19enable_sm80_to_sm89INS1_16FlashAttnFwdSm80INS1_25CollectiveMainloopFwdSm80ILi8ELi1ELb1EN4cute5tupleIJNS5_1CILi128EEENS7_ILi64EEENS7_ILi256EEEEEELi256ENS_6half_tEfNS_4arch4Sm80ELb1ELb0ELb1ELb0ELb1ELb0ELb1ELb1EEENS1_21CollectiveEpilogueFwdINS6_IJS8_SA_S9_EEENS6_IJNS7_ILi1EEESI_SI_EEESC_SE_Li256ELb0ELb1ELb1ELb0EEENS1_30DynamicPersistentTileSchedulerILi256ELi256ELb1ELb1ELb0EEEEEEEEEvNT_6ParamsE:
        .type           _ZN7cutlass13device_kernelIN5flash19enable_sm80_to_sm89INS1_16FlashAttnFwdSm80INS1_25CollectiveMainloopFwdSm80ILi8ELi1ELb1EN4cute5tupleIJNS5_1CILi128EEENS7_ILi64EEENS7_ILi256EEEEEELi256ENS_6half_tEfNS_4arch4Sm80ELb1ELb0ELb1ELb0ELb1ELb0ELb1ELb1EEENS1_21CollectiveEpilogueFwdINS6_IJS8_SA_S9_EEENS6_IJNS7_ILi1EEESI_SI_EEESC_SE_Li256ELb0ELb1ELb1ELb0EEENS1_30DynamicPersistentTileSchedulerILi256ELi256ELb1ELb1ELb0EEEEEEEEEvNT_6ParamsE,@function
        .size           _ZN7cutlass13device_kernelIN5flash19enable_sm80_to_sm89INS1_16FlashAttnFwdSm80INS1_25CollectiveMainloopFwdSm80ILi8ELi1ELb1EN4cute5tupleIJNS5_1CILi128EEENS7_ILi64EEENS7_ILi256EEEEEELi256ENS_6half_tEfNS_4arch4Sm80ELb1ELb0ELb1ELb0ELb1ELb0ELb1ELb1EEENS1_21CollectiveEpilogueFwdINS6_IJS8_SA_S9_EEENS6_IJNS7_ILi1EEESI_SI_EEESC_SE_Li256ELb0ELb1ELb1ELb0EEENS1_30DynamicPersistentTileSchedulerILi256ELi256ELb1ELb1ELb0EEEEEEEEEvNT_6ParamsE,(.L_x_42 - _ZN7cutlass13device_kernelIN5flash19enable_sm80_to_sm89INS1_16FlashAttnFwdSm80INS1_25CollectiveMainloopFwdSm80ILi8ELi1ELb1EN4cute5tupleIJNS5_1CILi128EEENS7_ILi64EEENS7_ILi256EEEEEELi256ENS_6half_tEfNS_4arch4Sm80ELb1ELb0ELb1ELb0ELb1ELb0ELb1ELb1EEENS1_21CollectiveEpilogueFwdINS6_IJS8_SA_S9_EEENS6_IJNS7_ILi1EEESI_SI_EEESC_SE_Li256ELb0ELb1ELb1ELb0EEENS1_30DynamicPersistentTileSchedulerILi256ELi256ELb1ELb1ELb0EEEEEEEEEvNT_6ParamsE)
        .other          _ZN7cutlass13device_kernelIN5flash19enable_sm80_to_sm89INS1_16FlashAttnFwdSm80INS1_25CollectiveMainloopFwdSm80ILi8ELi1ELb1EN4cute5tupleIJNS5_1CILi128EEENS7_ILi64EEENS7_ILi256EEEEEELi256ENS_6half_tEfNS_4arch4Sm80ELb1ELb0ELb1ELb0ELb1ELb0ELb1ELb1EEENS1_21CollectiveEpilogueFwdINS6_IJS8_SA_S9_EEENS6_IJNS7_ILi1EEESI_SI_EEESC_SE_Li256ELb0ELb1ELb1ELb0EEENS1_30DynamicPersistentTileSchedulerILi256ELi256ELb1ELb1ELb0EEEEEEEEEvNT_6ParamsE,@"STO_CUDA_ENTRY STV_DEFAULT"
_ZN7cutlass13device_kernelIN5flash19enable_sm80_to_sm89INS1_16FlashAttnFwdSm80INS1_25CollectiveMainloopFwdSm80ILi8ELi1ELb1EN4cute5tupleIJNS5_1CILi128EEENS7_ILi64EEENS7_ILi256EEEEEELi256ENS_6half_tEfNS_4arch4Sm80ELb1ELb0ELb1ELb0ELb1ELb0ELb1ELb1EEENS1_21CollectiveEpilogueFwdINS6_IJS8_SA_S9_EEENS6_IJNS7_ILi1EEESI_SI_EEESC_SE_Li256ELb0ELb1ELb1ELb0EEENS1_30DynamicPersistentTileSchedulerILi256ELi256ELb1ELb1ELb0EEEEEEEEEvNT_6ParamsE:
[----:B------:R-:W-:Y:S01]  /*0000*/  LDC R1, c[0x0][0x28] ;  /* 0x00000a00ff017b82 */ /* 0x000fe20000000800 */
[----:B------:R-:W-:Y:S05]  /*0010*/  EXIT ;  /* 0x000000000000794d */ /* 0x000fea0003800000 */
.L_x_6:
        /* <DEDUP_REMOVED lines=14> */
.L_x_42:


//--------------------- .text._ZN7cutlass13device_kernelIN5flash19enable_sm80_to_sm89INS1_16FlashAttnFwdSm80INS1_25CollectiveMainloopFwdSm80ILi8ELi1ELb1EN4cute5tupleIJNS5_1CILi128EEENS7_ILi48EEENS7_ILi256EEEEEELi256ENS_6half_tEfNS_4arch4Sm80ELb1ELb0ELb1ELb1ELb1ELb0ELb1ELb1EEENS1_21CollectiveEpilogueFwdINS6_IJS8_SA_S9_EEENS6_IJNS7_ILi1EEESI_SI_EEESC_SE_Li256ELb1ELb1ELb1ELb0EEENS1_36VarlenDynamicPersistentTileSchedulerILi128ELi48ELi256ELi256ELb1ELb1ELb0ELb1ELb1ELb1EEEEEEEEEvNT_6ParamsE --------------------------
	.section	.text._ZN7cutlass13device_kernelIN5flash19enable_sm80_to_sm89INS1_16FlashAttnFwdSm80INS1_25CollectiveMainloopFwdSm80ILi8ELi1ELb1EN4cute5tupleIJNS5_1CILi128EEENS7_ILi48EEENS7_ILi256EEEEEELi256ENS_6half_tEfNS_4arch4Sm80ELb1ELb0ELb1ELb1ELb1ELb0ELb1ELb1EEENS1_21CollectiveEpilogueFwdINS6_IJS8_SA_S9_EEENS6_IJNS7_ILi1EEESI_SI_EEESC_SE_Li256ELb1ELb1ELb1ELb0EEENS1_36VarlenDynamicPersistentTileSchedulerILi128ELi48ELi256ELi256ELb1ELb1ELb0ELb1ELb1ELb1EEEEEEEEEvNT_6ParamsE,"ax",@progbits
	.align	128
.text._ZN7cutlass13device_kernelIN5flash19enable_sm80_to_sm89INS1_16FlashAttnFwdSm80INS1_25CollectiveMainloopFwdSm80ILi8ELi1ELb1EN4cute5tupleIJNS5_1CILi128EEENS7_ILi48EEENS7_ILi256EEEEEELi256ENS_6half_tEfNS_4arch4Sm80ELb1ELb0ELb1ELb1ELb1ELb0ELb1ELb1EEENS1_21CollectiveEpilogueFwdINS6_IJS8_SA_S9_EEENS6_IJNS7_ILi1EEESI_SI_EEESC_SE_Li256ELb1ELb1ELb1ELb0EEENS1_36VarlenDynamicPersistentTileSchedulerILi128ELi48ELi256ELi256ELb1ELb1ELb0ELb1ELb1ELb1EEEEEEEEEvNT_6ParamsE:
        .type           _ZN7cutlass13device_kernelIN5flash19enable_sm80_to_sm89INS1_16FlashAttnFwdSm80INS1_25CollectiveMainloopFwdSm80ILi8ELi1ELb1EN4cute5tupleIJNS5_1CILi128EEENS7_ILi48EEENS7_ILi256EEEEEELi256ENS_6half_tEfNS_4arch4Sm80ELb1ELb0ELb1ELb1ELb1ELb0ELb1ELb1EEENS1_21CollectiveEpilogueFwdINS6_IJS8_SA_S9_EEENS6_IJNS7_ILi1EEESI_SI_EEESC_SE_Li256ELb1ELb1ELb1ELb0EEENS1_36VarlenDynamicPersistentTileSchedulerILi128ELi48ELi256ELi256ELb1ELb1ELb0ELb1ELb1ELb1EEEEEEEEEvNT_6ParamsE,@function
        .size           _ZN7cutlass13device_kernelIN5flash19enable_sm80_to_sm89INS1_16FlashAttnFwdSm80INS1_25CollectiveMainloopFwdSm80ILi8ELi1ELb1EN4cute5tupleIJNS5_1CILi128EEENS7_ILi48EEENS7_ILi256EEEEEELi256ENS_6half_tEfNS_4arch4Sm80ELb1ELb0ELb1ELb1ELb1ELb0ELb1ELb1EEENS1_21CollectiveEpilogueFwdINS6_IJS8_SA_S9_EEENS6_IJNS7_ILi1EEESI_SI_EEESC_SE_Li256ELb1ELb1ELb1ELb0EEENS1_36VarlenDynamicPersistentTileSchedulerILi128ELi48ELi256ELi256ELb1ELb1ELb0ELb1ELb1ELb1EEEEEEEEEvNT_6ParamsE,(.L_x_43 - _ZN7cutlass13device_kernelIN5flash19enable_sm80_to_sm89INS1_16FlashAttnFwdSm80INS1_25CollectiveMainloopFwdSm80ILi8ELi1ELb1EN4cute5tupleIJNS5_1CILi128EEENS7_ILi48EEENS7_ILi256EEEEEELi256ENS_6half_tEfNS_4arch4Sm80ELb1ELb0ELb1ELb1ELb1ELb0ELb1ELb1EEENS1_21CollectiveEpilogueFwdINS6_IJS8_SA_S9_EEENS6_IJNS7_ILi1EEESI_SI_EEESC_SE_Li256ELb1ELb1ELb1ELb0EEENS1_36VarlenDynamicPersistentTileSchedulerILi128ELi48ELi256ELi256ELb1ELb1ELb0ELb1ELb1ELb1EEEEEEEEEvNT_6ParamsE)
        .other          _ZN7cutlass13device_kernelIN5flash19enable_sm80_to_sm89INS1_16FlashAttnFwdSm80INS1_25CollectiveMainloopFwdSm80ILi8ELi1ELb1EN4cute5tupleIJNS5_1CILi128EEENS7_ILi48EEENS7_ILi256EEEEEELi256ENS_6half_tEfNS_4arch4Sm80ELb1ELb0ELb1ELb1ELb1ELb0ELb1ELb1EEENS1_21CollectiveEpilogueFwdINS6_IJS8_SA_S9_EEENS6_IJNS7_ILi1EEESI_SI_EEESC_SE_Li256ELb1ELb1ELb1ELb0EEENS1_36VarlenDynamicPersistentTileSchedulerILi128ELi48ELi256ELi256ELb1ELb1ELb0ELb1ELb1ELb1EEEEEEEEEvNT_6ParamsE,@"STO_CUDA_ENTRY STV_DEFAULT"
_ZN7cutlass13device_kernelIN5flash19enable_sm80_to_sm89INS1_16FlashAttnFwdSm80INS1_25CollectiveMainloopFwdSm80ILi8ELi1ELb1EN4cute5tupleIJNS5_1CILi128EEENS7_ILi48EEENS7_ILi256EEEEEELi256ENS_6half_tEfNS_4arch4Sm80ELb1ELb0ELb1ELb1ELb1ELb0ELb1ELb1EEENS1_21CollectiveEpilogueFwdINS6_IJS8_SA_S9_EEENS6_IJNS7_ILi1EEESI_SI_EEESC_SE_Li256ELb1ELb1ELb1ELb0EEENS1_36VarlenDynamicPersistentTileSchedulerILi128ELi48ELi256ELi256ELb1ELb1ELb0ELb1ELb1ELb1EEEEEEEEEvNT_6ParamsE:
[----:B------:R-:W-:Y:S01]  /*0000*/  LDC R1, c[0x0][0x28] ;  /* 0x00000a00ff017b82 */ /* 0x000fe20000000800 */
[----:B------:R-:W-:Y:S05]  /*0010*/  EXIT ;  /* 0x000000000000794d */ /* 0x000fea0003800000 */
.L_x_7:
        /* <DEDUP_REMOVED lines=14> */
.L_x_43:


//--------------------- .text._ZN7cutlass13device_kernelIN5flash19enable_sm80_to_sm89INS1_16FlashAttnFwdSm80INS1_25CollectiveMainloopFwdSm80ILi8ELi1ELb0EN4cute5tupleIJNS5_1CILi128EEENS7_ILi32EEENS7_ILi256EEEEEELi256ENS_6half_tEfNS_4arch4Sm80ELb1ELb0ELb1ELb1ELb1ELb1ELb1ELb1EEENS1_21CollectiveEpilogueFwdINS6_IJS8_SA_S9_EEENS6_IJNS7_ILi1EEESI_SI_EEESC_SE_Li256ELb1ELb1ELb1ELb0EEENS1_36VarlenDynamicPersistentTileSchedulerILi128ELi32ELi256ELi256ELb1ELb1ELb0ELb1ELb1ELb1EEEEEEEEEvNT_6ParamsE --------------------------
	.section	.text._ZN7cutlass13device_kernelIN5flash19enable_sm80_to_sm89INS1_16FlashAttnFwdSm80INS1_25CollectiveMainloopFwdSm80ILi8ELi1ELb0EN4cute5tupleIJNS5_1CILi128EEENS7_ILi32EEENS7_ILi256EEEEEELi256ENS_6half_tEfNS_4arch4Sm80ELb1ELb0ELb1ELb1ELb1ELb1ELb1ELb1EEENS1_21CollectiveEpilogueFwdINS6_IJS8_SA_S9_EEENS6_IJNS7_ILi1EEESI_SI_EEESC_SE_Li256ELb1ELb1ELb1ELb0EEENS1_36VarlenDynamicPersistentTileSchedulerILi128ELi32ELi256ELi256ELb1ELb1ELb0ELb1ELb1ELb1EEEEEEEEEvNT_6ParamsE,"ax",@progbits
	.align	128
.text._ZN7cutlass13device_kernelIN5flash19enable_sm80_to_sm89INS1_16FlashAttnFwdSm80INS1_25CollectiveMainloopFwdSm80ILi8ELi1ELb0EN4cute5tupleIJNS5_1CILi128EEENS7_ILi32EEENS7_ILi256EEEEEELi256ENS_6half_tEfNS_4arch4Sm80ELb1ELb0ELb1ELb1ELb1ELb1ELb1ELb1EEENS1_21CollectiveEpilogueFwdINS6_IJS8_SA_S9_EEENS6_IJNS7_ILi1EEESI_SI_EEESC_SE_Li256ELb1ELb1ELb1ELb0EEENS1_36VarlenDynamicPersistentTileSchedulerILi128ELi32ELi256ELi256ELb1ELb1ELb0ELb1ELb1ELb1EEEEEEEEEvNT_6ParamsE:
        .type           _ZN7cutlass13device_kernelIN5flash19enable_sm80_to_sm89INS1_16FlashAttnFwdSm80INS1_25CollectiveMainloopFwdSm80ILi8ELi1ELb0EN4cute5tupleIJNS5_1CILi128EEENS7_ILi32EEENS7_ILi256EEEEEELi256ENS_6half_tEfNS_4arch4Sm80ELb1ELb0ELb1ELb1ELb1ELb1ELb1ELb1EEENS1_21CollectiveEpilogueFwdINS6_IJS8_SA_S9_EEENS6_IJNS7_ILi1EEESI_SI_EEESC_SE_Li256ELb1ELb1ELb1ELb0EEENS1_36VarlenDynamicPersistentTileSchedulerILi128ELi32ELi256ELi256ELb1ELb1ELb0ELb1ELb1ELb1EEEEEEEEEvNT_6ParamsE,@function
        .size           _ZN7cutlass13device_kernelIN5flash19enable_sm80_to_sm89INS1_16FlashAttnFwdSm80INS1_25CollectiveMainloopFwdSm80ILi8ELi1ELb0EN4cute5tupleIJNS5_1CILi128EEENS7_ILi32EEENS7_ILi256EEEEEELi256ENS_6half_tEfNS_4arch4Sm80ELb1ELb0ELb1ELb1ELb1ELb1ELb1ELb1EEENS1_21CollectiveEpilogueFwdINS6_IJS8_SA_S9_EEENS6_IJNS7_ILi1EEESI_SI_EEESC_SE_Li256ELb1ELb1ELb1ELb0EEENS1_36VarlenDynamicPersistentTileSchedulerILi128ELi32ELi256ELi256ELb1ELb1ELb0ELb1ELb1ELb1EEEEEEEEEvNT_6ParamsE,(.L_x_44 - _ZN7cutlass13device_kernelIN5flash19enable_sm80_to_sm89INS1_16FlashAttnFwdSm80INS1_25CollectiveMainloopFwdSm80ILi8ELi1ELb0EN4cute5tupleIJNS5_1CILi128EEENS7_ILi32EEENS7_ILi256EEEEEELi256ENS_6half_tEfNS_4arch4Sm80ELb1ELb0ELb1ELb1ELb1ELb1ELb1ELb1EEENS1_21CollectiveEpilogueFwdINS6_IJS8_SA_S9_EEENS6_IJNS7_ILi1EEESI_SI_EEESC_SE_Li256ELb1ELb1ELb1ELb0EEENS1_36VarlenDynamicPersistentTileSchedulerILi128ELi32ELi256ELi256ELb1ELb1ELb0ELb1ELb1ELb1EEEEEEEEEvNT_6ParamsE)
        .other          _ZN7cutlass13device_kernelIN5flash19enable_sm80_to_sm89INS1_16FlashAttnFwdSm80INS1_25CollectiveMainloopFwdSm80ILi8ELi1ELb0EN4cute5tupleIJNS5_1CILi128EEENS7_ILi32EEENS7_ILi256EEEEEELi256ENS_6half_tEfNS_4arch4Sm80ELb1ELb0ELb1ELb1ELb1ELb1ELb1ELb1EEENS1_21CollectiveEpilogueFwdINS6_IJS8_SA_S9_EEENS6_IJNS7_ILi1EEESI_SI_EEESC_SE_Li256ELb1ELb1ELb1ELb0EEENS1_36VarlenDynamicPersistentTileSchedulerILi128ELi32ELi256ELi256ELb1ELb1ELb0ELb1ELb1ELb1EEEEEEEEEvNT_6ParamsE,@"STO_CUDA_ENTRY STV_DEFAULT"
_ZN7cutlass13device_kernelIN5flash19enable_sm80_to_sm89INS1_16FlashAttnFwdSm80INS1_25CollectiveMainloopFwdSm80ILi8ELi1ELb0EN4cute5tupleIJNS5_1CILi128EEENS7_ILi32EEENS7_ILi256EEEEEELi256ENS_6half_tEfNS_4arch4Sm80ELb1ELb0ELb1ELb1ELb1ELb1ELb1ELb1EEENS1_21CollectiveEpilogueFwdINS6_IJS8_SA_S9_EEENS6_IJNS7_ILi1EEESI_SI_EEESC_SE_Li256ELb1ELb1ELb1ELb0EEENS1_36VarlenDynamicPersistentTileSchedulerILi128ELi32ELi256ELi256ELb1ELb1ELb0ELb1ELb1ELb1EEEEEEEEEvNT_6ParamsE:
[----:B------:R-:W-:Y:S01]  /*0000*/  LDC R1, c[0x0][0x28] ;  /* 0x00000a00ff017b82 */ /* 0x000fe20000000800 */
[----:B------:R-:W-:Y:S05]  /*0010*/  EXIT ;  /* 0x000000000000794d */ /* 0x000fea0003800000 */
.L_x_8:
        /* <DEDUP_REMOVED lines=14> */
.L_x_44:


//--------------------- .text._ZN7cutlass13device_kernelIN5flash19enable_sm80_to_sm89INS1_16FlashAttnFwdSm80INS1_25CollectiveMainloopFwdSm80ILi8ELi1ELb0EN4cute5tupleIJNS5_1CILi128EEENS7_ILi96EEENS7_ILi256EEEEEELi256ENS_6half_tEfNS_4arch4Sm80ELb0ELb0ELb1ELb0ELb1ELb0ELb1ELb1EEENS1_21CollectiveEpilogueFwdINS6_IJS8_SA_S9_EEENS6_IJNS7_ILi1EEESI_SI_EEESC_SE_Li256ELb0ELb1ELb1ELb0EEENS1_19SingleTileSchedulerILb0ELb1ELb1ELi128EEEEEEEEEvNT_6ParamsE --------------------------
	.section	.text._ZN7cutlass13device_kernelIN5flash19enable_sm80_to_sm89INS1_16FlashAttnFwdSm80INS1_25CollectiveMainloopFwdSm80ILi8ELi1ELb0EN4cute5tupleIJNS5_1CILi128EEENS7_ILi96EEENS7_ILi256EEEEEELi256ENS_6half_tEfNS_4arch4Sm80ELb0ELb0ELb1ELb0ELb1ELb0ELb1ELb1EEENS1_21CollectiveEpilogueFwdINS6_IJS8_SA_S9_EEENS6_IJNS7_ILi1EEESI_SI_EEESC_SE_Li256ELb0ELb1ELb1ELb0EEENS1_19SingleTileSchedulerILb0ELb1ELb1ELi128EEEEEEEEEvNT_6ParamsE,"ax",@progbits
	.align	128
.text._ZN7cutlass13device_kernelIN5flash19enable_sm80_to_sm89INS1_16FlashAttnFwdSm80INS1_25CollectiveMainloopFwdSm80ILi8ELi1ELb0EN4cute5tupleIJNS5_1CILi128EEENS7_ILi96EEENS7_ILi256EEEEEELi256ENS_6half_tEfNS_4arch4Sm80ELb0ELb0ELb1ELb0ELb1ELb0ELb1ELb1EEENS1_21CollectiveEpilogueFwdINS6_IJS8_SA_S9_EEENS6_IJNS7_ILi1EEESI_SI_EEESC_SE_Li256ELb0ELb1ELb1ELb0EEENS1_19SingleTileSchedulerILb0ELb1ELb1ELi128EEEEEEEEEvNT_6ParamsE:
        .type           _ZN7cutlass13device_kernelIN5flash19enable_sm80_to_sm89INS1_16FlashAttnFwdSm80INS1_25CollectiveMainloopFwdSm80ILi8ELi1ELb0EN4cute5tupleIJNS5_1CILi128EEENS7_ILi96EEENS7_ILi256EEEEEELi256ENS_6half_tEfNS_4arch4Sm80ELb0ELb0ELb1ELb0ELb1ELb0ELb1ELb1EEENS1_21CollectiveEpilogueFwdINS6_IJS8_SA_S9_EEENS6_IJNS7_ILi1EEESI_SI_EEESC_SE_Li256ELb0ELb1ELb1ELb0EEENS1_19SingleTileSchedulerILb0ELb1ELb1ELi128EEEEEEEEEvNT_6ParamsE,@function
        .size           _ZN7cutlass13device_kernelIN5flash19enable_sm80_to_sm89INS1_16FlashAttnFwdSm80INS1_25CollectiveMainloopFwdSm80ILi8ELi1ELb0EN4cute5tupleIJNS5_1CILi128EEENS7_ILi96EEENS7_ILi256EEEEEELi256ENS_6half_tEfNS_4arch4Sm80ELb0ELb0ELb1ELb0ELb1ELb0ELb1ELb1EEENS1_21CollectiveEpilogueFwdINS6_IJS8_SA_S9_EEENS6_IJNS7_ILi1EEESI_SI_EEESC_SE_Li256ELb0ELb1ELb1ELb0EEENS1_19SingleTileSchedulerILb0ELb1ELb1ELi128EEEEEEEEEvNT_6ParamsE,(.L_x_45 - _ZN7cutlass13device_kernelIN5flash19enable_sm80_to_sm89INS1_16FlashAttnFwdSm80INS1_25CollectiveMainloopFwdSm80ILi8ELi1ELb0EN4cute5tupleIJNS5_1CILi128EEENS7_ILi96EEENS7_ILi256EEEEEELi256ENS_6half_tEfNS_4arch4Sm80ELb0ELb0ELb1ELb0ELb1ELb0ELb1ELb1EEENS1_21CollectiveEpilogueFwdINS6_IJS8_SA_S9_EEENS6_IJNS7_ILi1EEESI_SI_EEESC_SE_Li256ELb0ELb1ELb1ELb0EEENS1_19SingleTileSchedulerILb0ELb1ELb1ELi128EEEEEEEEEvNT_6ParamsE)
        .other          _ZN7cutlass13device_kernelIN5flash19enable_sm80_to_sm89INS1_16FlashAttnFwdSm80INS1_25CollectiveMainloopFwdSm80ILi8ELi1ELb0EN4cute5tupleIJNS5_1CILi128EEENS7_ILi96EEENS7_ILi256EEEEEELi256ENS_6half_tEfNS_4arch4Sm80ELb0ELb0ELb1ELb0ELb1ELb0ELb1ELb1EEENS1_21CollectiveEpilogueFwdINS6_IJS8_SA_S9_EEENS6_IJNS7_ILi1EEESI_SI_EEESC_SE_Li256ELb0ELb1ELb1ELb0EEENS1_19SingleTileSchedulerILb0ELb1ELb1ELi128EEEEEEEEEvNT_6ParamsE,@"STO_CUDA_ENTRY STV_DEFAULT"
_ZN7cutlass13device_kernelIN5flash19enable_sm80_to_sm89INS1_16FlashAttnFwdSm80INS1_25CollectiveMainloopFwdSm80ILi8ELi1ELb0EN4cute5tupleIJNS5_1CILi128EEENS7_ILi96EEENS7_ILi256EEEEEELi256ENS_6half_tEfNS_4arch4Sm80ELb0ELb0ELb1ELb0ELb1ELb0ELb1ELb1EEENS1_21CollectiveEpilogueFwdINS6_IJS8_SA_S9_EEENS6_IJNS7_ILi1EEESI_SI_EEESC_SE_Li256ELb0ELb1ELb1ELb0EEENS1_19SingleTileSchedulerILb0ELb1ELb1ELi128EEEEEEEEEvNT_6ParamsE:
[----:B------:R-:W-:Y:S01]  /*0000*/  LDC R1, c[0x0][0x28] ;  /* 0x00000a00ff017b82 */ /* 0x000fe20000000800 */
[----:B------:R-:W-:Y:S05]  /*0010*/  EXIT ;  /* 0x000000000000794d */ /* 0x000fea0003800000 */
.L_x_9:
        /* <DEDUP_REMOVED lines=14> */
.L_x_45:


//--------------------- .text._ZN7cutlass13device_kernelIN5flash19enable_sm80_to_sm89INS1_16FlashAttnFwdSm80INS1_25CollectiveMainloopFwdSm80ILi8ELi1ELb0EN4cute5tupleIJNS5_1CILi128EEENS7_ILi64EEENS7_ILi256EEEEEELi256ENS_6half_tEfNS_4arch4Sm80ELb0ELb0ELb1ELb1ELb1ELb0ELb1ELb1EEENS1_21CollectiveEpilogueFwdINS6_IJS8_SA_S9_EEENS6_IJNS7_ILi1EEESI_SI_EEESC_SE_Li256ELb1ELb1ELb1ELb0EEENS1_36VarlenDynamicPersistentTileSchedulerILi128ELi64ELi256ELi256ELb1ELb1ELb0ELb0ELb1ELb1EEEEEEEEEvNT_6ParamsE --------------------------
	.section	.text._ZN7cutlass13device_kernelIN5flash19enable_sm80_to_sm89INS1_16FlashAttnFwdSm80INS1_25CollectiveMainloopFwdSm80ILi8ELi1ELb0EN4cute5tupleIJNS5_1CILi128EEENS7_ILi64EEENS7_ILi256EEEEEELi256ENS_6half_tEfNS_4arch4Sm80ELb0ELb0ELb1ELb1ELb1ELb0ELb1ELb1EEENS1_21CollectiveEpilogueFwdINS6_IJS8_SA_S9_EEENS6_IJNS7_ILi1EEESI_SI_EEESC_SE_Li256ELb1ELb1ELb1ELb0EEENS1_36VarlenDynamicPersistentTileSchedulerILi128ELi64ELi256ELi256ELb1ELb1ELb0ELb0ELb1ELb1EEEEEEEEEvNT_6ParamsE,"ax",@progbits
	.align	128
.text._ZN7cutlass13device_kernelIN5flash19enable_sm80_to_sm89INS1_16FlashAttnFwdSm80INS1_25CollectiveMainloopFwdSm80ILi8ELi1ELb0EN4cute5tupleIJNS5_1CILi128EEENS7_ILi64EEENS7_ILi256EEEEEELi256ENS_6half_tEfNS_4arch4Sm80ELb0ELb0ELb1ELb1ELb1ELb0ELb1ELb1EEENS1_21CollectiveEpilogueFwdINS6_IJS8_SA_S9_EEENS6_IJNS7_ILi1EEESI_SI_EEESC_SE_Li256ELb1ELb1ELb1ELb0EEENS1_36VarlenDynamicPersistentTileSchedulerILi128ELi64ELi256ELi256ELb1ELb1ELb0ELb0ELb1ELb1EEEEEEEEEvNT_6ParamsE:
        .type           _ZN7cutlass13device_kernelIN5flash19enable_sm80_to_sm89INS1_16FlashAttnFwdSm80INS1_25CollectiveMainloopFwdSm80ILi8ELi1ELb0EN4cute5tupleIJNS5_1CILi128EEENS7_ILi64EEENS7_ILi256EEEEEELi256ENS_6half_tEfNS_4arch4Sm80ELb0ELb0ELb1ELb1ELb1ELb0ELb1ELb1EEENS1_21CollectiveEpilogueFwdINS6_IJS8_SA_S9_EEENS6_IJNS7_ILi1EEESI_SI_EEESC_SE_Li256ELb1ELb1ELb1ELb0EEENS1_36VarlenDynamicPersistentTileSchedulerILi128ELi64ELi256ELi256ELb1ELb1ELb0ELb0ELb1ELb1EEEEEEEEEvNT_6ParamsE,@function
        .size           _ZN7cutlass13device_kernelIN5flash19enable_sm80_to_sm89INS1_16FlashAttnFwdSm80INS1_25CollectiveMainloopFwdSm80ILi8ELi1ELb0EN4cute5tupleIJNS5_1CILi128EEENS7_ILi64EEENS7_ILi256EEEEEELi256ENS_6half_tEfNS_4arch4Sm80ELb0ELb0ELb1ELb1ELb1ELb0ELb1ELb1EEENS1_21CollectiveEpilogueFwdINS6_IJS8_SA_S9_EEENS6_IJNS7_ILi1EEESI_SI_EEESC_SE_Li256ELb1ELb1ELb1ELb0EEENS1_36VarlenDynamicPersistentTileSchedulerILi128ELi64ELi256ELi256ELb1ELb1ELb0ELb0ELb1ELb1EEEEEEEEEvNT_6ParamsE,(.L_x_46 - _ZN7cutlass13device_kernelIN5flash19enable_sm80_to_sm89INS1_16FlashAttnFwdSm80INS1_25CollectiveMainloopFwdSm80ILi8ELi1ELb0EN4cute5tupleIJNS5_1CILi128EEENS7_ILi64EEENS7_ILi256EEEEEELi256ENS_6half_tEfNS_4arch4Sm80ELb0ELb0ELb1ELb1ELb1ELb0ELb1ELb1EEENS1_21CollectiveEpilogueFwdINS6_IJS8_SA_S9_EEENS6_IJNS7_ILi1EEESI_SI_EEESC_SE_Li256ELb1ELb1ELb1ELb0EEENS1_36VarlenDynamicPersistentTileSchedulerILi128ELi64ELi256ELi256ELb1ELb1ELb0ELb0ELb1ELb1EEEEEEEEEvNT_6ParamsE)
        .other          _ZN7cutlass13device_kernelIN5flash19enable_sm80_to_sm89INS1_16FlashAttnFwdSm80INS1_25CollectiveMainloopFwdSm80ILi8ELi1ELb0EN4cute5tupleIJNS5_1CILi128EEENS7_ILi64EEENS7_ILi256EEEEEELi256ENS_6half_tEfNS_4arch4Sm80ELb0ELb0ELb1ELb1ELb1ELb0ELb1ELb1EEENS1_21CollectiveEpilogueFwdINS6_IJS8_SA_S9_EEENS6_IJNS7_ILi1EEESI_SI_EEESC_SE_Li256ELb1ELb1ELb1ELb0EEENS1_36VarlenDynamicPersistentTileSchedulerILi128ELi64ELi256ELi256ELb1ELb1ELb0ELb0ELb1ELb1EEEEEEEEEvNT_6ParamsE,@"STO_CUDA_ENTRY STV_DEFAULT"
_ZN7cutlass13device_kernelIN5flash19enable_sm80_to_sm89INS1_16FlashAttnFwdSm80INS1_25CollectiveMainloopFwdSm80ILi8ELi1ELb0EN4cute5tupleIJNS5_1CILi128EEENS7_ILi64EEENS7_ILi256EEEEEELi256ENS_6half_tEfNS_4arch4Sm80ELb0ELb0ELb1ELb1ELb1ELb0ELb1ELb1EEENS1_21CollectiveEpilogueFwdINS6_IJS8_SA_S9_EEENS6_IJNS7_ILi1EEESI_SI_EEESC_SE_Li256ELb1ELb1ELb1ELb0EEENS1_36VarlenDynamicPersistentTileSchedulerILi128ELi64ELi256ELi256ELb1ELb1ELb0ELb0ELb1ELb1EEEEEEEEEvNT_6ParamsE:
[----:B------:R-:W-:Y:S01]  /*0000*/  LDC R1, c[0x0][0x28] ;  /* 0x00000a00ff017b82 */ /* 0x000fe20000000800 */
[----:B------:R-:W-:Y:S05]  /*0010*/  EXIT ;  /* 0x000000000000794d */ /* 0x000fea0003800000 */
.L_x_10:
        /* <DEDUP_REMOVED lines=14> */
.L_x_46:


//--------------------- .text._ZN7cutlass13device_kernelIN5flash19enable_sm80_to_sm89INS1_16FlashAttnFwdSm80INS1_25CollectiveMainloopFwdSm80ILi8ELi1ELb0EN4cute5tupleIJNS5_1CILi128EEENS7_ILi48EEENS7_ILi256EEEEEELi256ENS_6half_tEfNS_4arch4Sm80ELb0ELb0ELb1ELb1ELb1ELb1ELb1ELb1EEENS1_21CollectiveEpilogueFwdINS6_IJS8_SA_S9_EEENS6_IJNS7_ILi1EEESI_SI_EEESC_SE_Li256ELb1ELb1ELb1ELb0EEENS1_36VarlenDynamicPersistentTileSchedulerILi128ELi48ELi256ELi256ELb1ELb1ELb0ELb0ELb1ELb1EEEEEEEEEvNT_6ParamsE --------------------------
	.section	.text._ZN7cutlass13device_kernelIN5flash19enable_sm80_to_sm89INS1_16FlashAttnFwdSm80INS1_25CollectiveMainloopFwdSm80ILi8ELi1ELb0EN4cute5tupleIJNS5_1CILi128EEENS7_ILi48EEENS7_ILi256EEEEEELi256ENS_6half_tEfNS_4arch4Sm80ELb0ELb0ELb1ELb1ELb1ELb1ELb1ELb1EEENS1_21CollectiveEpilogueFwdINS6_IJS8_SA_S9_EEENS6_IJNS7_ILi1EEESI_SI_EEESC_SE_Li256ELb1ELb1ELb1ELb0EEENS1_36VarlenDynamicPersistentTileSchedulerILi128ELi48ELi256ELi256ELb1ELb1ELb0ELb0ELb1ELb1EEEEEEEEEvNT_6ParamsE,"ax",@progbits
	.align	128
.text._ZN7cutlass13device_kernelIN5flash19enable_sm80_to_sm89INS1_16FlashAttnFwdSm80INS1_25CollectiveMainloopFwdSm80ILi8ELi1ELb0EN4cute5tupleIJNS5_1CILi128EEENS7_ILi48EEENS7_ILi256EEEEEELi256ENS_6half_tEfNS_4arch4Sm80ELb0ELb0ELb1ELb1ELb1ELb1ELb1ELb1EEENS1_21CollectiveEpilogueFwdINS6_IJS8_SA_S9_EEENS6_IJNS7_ILi1EEESI_SI_EEESC_SE_Li256ELb1ELb1ELb1ELb0EEENS1_36VarlenDynamicPersistentTileSchedulerILi128ELi48ELi256ELi256ELb1ELb1ELb0ELb0ELb1ELb1EEEEEEEEEvNT_6ParamsE:
        .type           _ZN7cutlass13device_kernelIN5flash19enable_sm80_to_sm89INS1_16FlashAttnFwdSm80INS1_25CollectiveMainloopFwdSm80ILi8ELi1ELb0EN4cute5tupleIJNS5_1CILi128EEENS7_ILi48EEENS7_ILi256EEEEEELi256ENS_6half_tEfNS_4arch4Sm80ELb0ELb0ELb1ELb1ELb1ELb1ELb1ELb1EEENS1_21CollectiveEpilogueFwdINS6_IJS8_SA_S9_EEENS6_IJNS7_ILi1EEESI_SI_EEESC_SE_Li256ELb1ELb1ELb1ELb0EEENS1_36VarlenDynamicPersistentTileSchedulerILi128ELi48ELi256ELi256ELb1ELb1ELb0ELb0ELb1ELb1EEEEEEEEEvNT_6ParamsE,@function
        .size           _ZN7cutlass13device_kernelIN5flash19enable_sm80_to_sm89INS1_16FlashAttnFwdSm80INS1_25CollectiveMainloopFwdSm80ILi8ELi1ELb0EN4cute5tupleIJNS5_1CILi128EEENS7_ILi48EEENS7_ILi256EEEEEELi256ENS_6half_tEfNS_4arch4Sm80ELb0ELb0ELb1ELb1ELb1ELb1ELb1ELb1EEENS1_21CollectiveEpilogueFwdINS6_IJS8_SA_S9_EEENS6_IJNS7_ILi1EEESI_SI_EEESC_SE_Li256ELb1ELb1ELb1ELb0EEENS1_36VarlenDynamicPersistentTileSchedulerILi128ELi48ELi256ELi256ELb1ELb1ELb0ELb0ELb1ELb1EEEEEEEEEvNT_6ParamsE,(.L_x_47 - _ZN7cutlass13device_kernelIN5flash19enable_sm80_to_sm89INS1_16FlashAttnFwdSm80INS1_25CollectiveMainloopFwdSm80ILi8ELi1ELb0EN4cute5tupleIJNS5_1CILi128EEENS7_ILi48EEENS7_ILi256EEEEEELi256ENS_6half_tEfNS_4arch4Sm80ELb0ELb0ELb1ELb1ELb1ELb1ELb1ELb1EEENS1_21CollectiveEpilogueFwdINS6_IJS8_SA_S9_EEENS6_IJNS7_ILi1EEESI_SI_EEESC_SE_Li256ELb1ELb1ELb1ELb0EEENS1_36VarlenDynamicPersistentTileSchedulerILi128ELi48ELi256ELi256ELb1ELb1ELb0ELb0ELb1ELb1EEEEEEEEEvNT_6ParamsE)
        .other          _ZN7cutlass13device_kernelIN5flash19enable_sm80_to_sm89INS1_16FlashAttnFwdSm80INS1_25CollectiveMainloopFwdSm80ILi8ELi1ELb0EN4cute5tupleIJNS5_1CILi128EEENS7_ILi48EEENS7_ILi256EEEEEELi256ENS_6half_tEfNS_4arch4Sm80ELb0ELb0ELb1ELb1ELb1ELb1ELb1ELb1EEENS1_21CollectiveEpilogueFwdINS6_IJS8_SA_S9_EEENS6_IJNS7_ILi1EEESI_SI_EEESC_SE_Li256ELb1ELb1ELb1ELb0EEENS1_36VarlenDynamicPersistentTileSchedulerILi128ELi48ELi256ELi256ELb1ELb1ELb0ELb0ELb1ELb1EEEEEEEEEvNT_6ParamsE,@"STO_CUDA_ENTRY STV_DEFAULT"
_ZN7cutlass13device_kernelIN5flash19enable_sm80_to_sm89INS1_16FlashAttnFwdSm80INS1_25CollectiveMainloopFwdSm80ILi8ELi1ELb0EN4cute5tupleIJNS5_1CILi128EEENS7_ILi48EEENS7_ILi256EEEEEELi256ENS_6half_tEfNS_4arch4Sm80ELb0ELb0ELb1ELb1ELb1ELb1ELb1ELb1EEENS1_21CollectiveEpilogueFwdINS6_IJS8_SA_S9_EEENS6_IJNS7_ILi1EEESI_SI_EEESC_SE_Li256ELb1ELb1ELb1ELb0EEENS1_36VarlenDynamicPersistentTileSchedulerILi128ELi48ELi256ELi256ELb1ELb1ELb0ELb0ELb1ELb1EEEEEEEEEvNT_6ParamsE:
[----:B------:R-:W-:Y:S01]  /*0000*/  LDC R1, c[0x0][0x28] ;  /* 0x00000a00ff017b82 */ /* 0x000fe20000000800 */
[----:B------:R-:W-:Y:S05]  /*0010*/  EXIT ;  /* 0x000000000000794d */ /* 0x000fea0003800000 */
.L_x_11:
        /* <DEDUP_REMOVED lines=14> */
.L_x_47:


//--------------------- .text._ZN7cutlass13device_kernelIN5flash19enable_sm80_to_sm89INS1_16FlashAttnFwdSm80INS1_25CollectiveMainloopFwdSm80ILi8ELi1ELb0EN4cute5tupleIJNS5_1CILi128EEENS7_ILi64EEENS7_ILi256EEEEEELi256ENS_6half_tEfNS_4arch4Sm80ELb0ELb1ELb1ELb0ELb1ELb0ELb1ELb1EEENS1_21CollectiveEpilogueFwdINS6_IJS8_SA_S9_EEENS6_IJNS7_ILi1EEESI_SI_EEESC_SE_Li256ELb0ELb1ELb1ELb0EEENS1_19SingleTileSchedulerILb0ELb1ELb1ELi128EEEEEEEEEvNT_6ParamsE --------------------------
	.section	.text._ZN7cutlass13device_kernelIN5flash19enable_sm80_to_sm89INS1_16FlashAttnFwdSm80INS1_25CollectiveMainloopFwdSm80ILi8ELi1ELb0EN4cute5tupleIJNS5_1CILi128EEENS7_ILi64EEENS7_ILi256EEEEEELi256ENS_6half_tEfNS_4arch4Sm80ELb0ELb1ELb1ELb0ELb1ELb0ELb1ELb1EEENS1_21CollectiveEpilogueFwdINS6_IJS8_SA_S9_EEENS6_IJNS7_ILi1EEESI_SI_EEESC_SE_Li256ELb0ELb1ELb1ELb0EEENS1_19SingleTileSchedulerILb0ELb1ELb1ELi128EEEEEEEEEvNT_6ParamsE,"ax",@progbits
	.align	128
.text._ZN7cutlass13device_kernelIN5flash19enable_sm80_to_sm89INS1_16FlashAttnFwdSm80INS1_25CollectiveMainloopFwdSm80ILi8ELi1ELb0EN4cute5tupleIJNS5_1CILi128EEENS7_ILi64EEENS7_ILi256EEEEEELi256ENS_6half_tEfNS_4arch4Sm80ELb0ELb1ELb1ELb0ELb1ELb0ELb1ELb1EEENS1_21CollectiveEpilogueFwdINS6_IJS8_SA_S9_EEENS6_IJNS7_ILi1EEESI_SI_EEESC_SE_Li256ELb0ELb1ELb1ELb0EEENS1_19SingleTileSchedulerILb0ELb1ELb1ELi128EEEEEEEEEvNT_6ParamsE:
        .type           _ZN7cutlass13device_kernelIN5flash19enable_sm80_to_sm89INS1_16FlashAttnFwdSm80INS1_25CollectiveMainloopFwdSm80ILi8ELi1ELb0EN4cute5tupleIJNS5_1CILi128EEENS7_ILi64EEENS7_ILi256EEEEEELi256ENS_6half_tEfNS_4arch4Sm80ELb0ELb1ELb1ELb0ELb1ELb0ELb1ELb1EEENS1_21CollectiveEpilogueFwdINS6_IJS8_SA_S9_EEENS6_IJNS7_ILi1EEESI_SI_EEESC_SE_Li256ELb0ELb1ELb1ELb0EEENS1_19SingleTileSchedulerILb0ELb1ELb1ELi128EEEEEEEEEvNT_6ParamsE,@function
        .size           _ZN7cutlass13device_kernelIN5flash19enable_sm80_to_sm89INS1_16FlashAttnFwdSm80INS1_25CollectiveMainloopFwdSm80ILi8ELi1ELb0EN4cute5tupleIJNS5_1CILi128EEENS7_ILi64EEENS7_ILi256EEEEEELi256ENS_6half_tEfNS_4arch4Sm80ELb0ELb1ELb1ELb0ELb1ELb0ELb1ELb1EEENS1_21CollectiveEpilogueFwdINS6_IJS8_SA_S9_EEENS6_IJNS7_ILi1EEESI_SI_EEESC_SE_Li256ELb0ELb1ELb1ELb0EEENS1_19SingleTileSchedulerILb0ELb1ELb1ELi128EEEEEEEEEvNT_6ParamsE,(.L_x_48 - _ZN7cutlass13device_kernelIN5flash19enable_sm80_to_sm89INS1_16FlashAttnFwdSm80INS1_25CollectiveMainloopFwdSm80ILi8ELi1ELb0EN4cute5tupleIJNS5_1CILi128EEENS7_ILi64EEENS7_ILi256EEEEEELi256ENS_6half_tEfNS_4arch4Sm80ELb0ELb1ELb1ELb0ELb1ELb0ELb1ELb1EEENS1_21CollectiveEpilogueFwdINS6_IJS8_SA_S9_EEENS6_IJNS7_ILi1EEESI_SI_EEESC_SE_Li256ELb0ELb1ELb1ELb0EEENS1_19SingleTileSchedulerILb0ELb1ELb1ELi128EEEEEEEEEvNT_6ParamsE)
        .other          _ZN7cutlass13device_kernelIN5flash19enable_sm80_to_sm89INS1_16FlashAttnFwdSm80INS1_25CollectiveMainloopFwdSm80ILi8ELi1ELb0EN4cute5tupleIJNS5_1CILi128EEENS7_ILi64EEENS7_ILi256EEEEEELi256ENS_6half_tEfNS_4arch4Sm80ELb0ELb1ELb1ELb0ELb1ELb0ELb1ELb1EEENS1_21CollectiveEpilogueFwdINS6_IJS8_SA_S9_EEENS6_IJNS7_ILi1EEESI_SI_EEESC_SE_Li256ELb0ELb1ELb1ELb0EEENS1_19SingleTileSchedulerILb0ELb1ELb1ELi128EEEEEEEEEvNT_6ParamsE,@"STO_CUDA_ENTRY STV_DEFAULT"
_ZN7cutlass13device_kernelIN5flash19enable_sm80_to_sm89INS1_16FlashAttnFwdSm80INS1_25CollectiveMainloopFwdSm80ILi8ELi1ELb0EN4cute5tupleIJNS5_1CILi128EEENS7_ILi64EEENS7_ILi256EEEEEELi256ENS_6half_tEfNS_4arch4Sm80ELb0ELb1ELb1ELb0ELb1ELb0ELb1ELb1EEENS1_21CollectiveEpilogueFwdINS6_IJS8_SA_S9_EEENS6_IJNS7_ILi1EEESI_SI_EEESC_SE_Li256ELb0ELb1ELb1ELb0EEENS1_19SingleTileSchedulerILb0ELb1ELb1ELi128EEEEEEEEEvNT_6ParamsE:
[----:B------:R-:W-:Y:S01]  /*0000*/  LDC R1, c[0x0][0x28] ;  /* 0x00000a00ff017b82 */ /* 0x000fe20000000800 */
[----:B------:R-:W-:Y:S05]  /*0010*/  EXIT ;  /* 0x000000000000794d */ /* 0x000fea0003800000 */
.L_x_12:
        /* <DEDUP_REMOVED lines=14> */
.L_x_48:


//--------------------- .text._ZN7cutlass13device_kernelIN5flash19enable_sm80_to_sm89INS1_16FlashAttnFwdSm80INS1_25CollectiveMainloopFwdSm80ILi8ELi1ELb0EN4cute5tupleIJNS5_1CILi128EEENS7_ILi64EEENS7_ILi256EEEEEELi256ENS_6half_tEfNS_4arch4Sm80ELb0ELb1ELb1ELb1ELb1ELb0ELb1ELb1EEENS1_21CollectiveEpilogueFwdINS6_IJS8_SA_S9_EEENS6_IJNS7_ILi1EEESI_SI_EEESC_SE_Li256ELb1ELb1ELb1ELb0EEENS1_36VarlenDynamicPersistentTileSchedulerILi128ELi64ELi256ELi256ELb1ELb1ELb0ELb1ELb0ELb1EEEEEEEEEvNT_6ParamsE --------------------------
	.section	.text._ZN7cutlass13device_kernelIN5flash19enable_sm80_to_sm89INS1_16FlashAttnFwdSm80INS1_25CollectiveMainloopFwdSm80ILi8ELi1ELb0EN4cute5tupleIJNS5_1CILi128EEENS7_ILi64EEENS7_ILi256EEEEEELi256ENS_6half_tEfNS_4arch4Sm80ELb0ELb1ELb1ELb1ELb1ELb0ELb1ELb1EEENS1_21CollectiveEpilogueFwdINS6_IJS8_SA_S9_EEENS6_IJNS7_ILi1EEESI_SI_EEESC_SE_Li256ELb1ELb1ELb1ELb0EEENS1_36VarlenDynamicPersistentTileSchedulerILi128ELi64ELi256ELi256ELb1ELb1ELb0ELb1ELb0ELb1EEEEEEEEEvNT_6ParamsE,"ax",@progbits
	.align	128
.text._ZN7cutlass13device_kernelIN5flash19enable_sm80_to_sm89INS1_16FlashAttnFwdSm80INS1_25CollectiveMainloopFwdSm80ILi8ELi1ELb0EN4cute5tupleIJNS5_1CILi128EEENS7_ILi64EEENS7_ILi256EEEEEELi256ENS_6half_tEfNS_4arch4Sm80ELb0ELb1ELb1ELb1ELb1ELb0ELb1ELb1EEENS1_21CollectiveEpilogueFwdINS6_IJS8_SA_S9_EEENS6_IJNS7_ILi1EEESI_SI_EEESC_SE_Li256ELb1ELb1ELb1ELb0EEENS1_36VarlenDynamicPersistentTileSchedulerILi128ELi64ELi256ELi256ELb1ELb1ELb0ELb1ELb0ELb1EEEEEEEEEvNT_6ParamsE:
        .type           _ZN7cutlass13device_kernelIN5flash19enable_sm80_to_sm89INS1_16FlashAttnFwdSm80INS1_25CollectiveMainloopFwdSm80ILi8ELi1ELb0EN4cute5tupleIJNS5_1CILi128EEENS7_ILi64EEENS7_ILi256EEEEEELi256ENS_6half_tEfNS_4arch4Sm80ELb0ELb1ELb1ELb1ELb1ELb0ELb1ELb1EEENS1_21CollectiveEpilogueFwdINS6_IJS8_SA_S9_EEENS6_IJNS7_ILi1EEESI_SI_EEESC_SE_Li256ELb1ELb1ELb1ELb0EEENS1_36VarlenDynamicPersistentTileSchedulerILi128ELi64ELi256ELi256ELb1ELb1ELb0ELb1ELb0ELb1EEEEEEEEEvNT_6ParamsE,@function
        .size           _ZN7cutlass13device_kernelIN5flash19enable_sm80_to_sm89INS1_16FlashAttnFwdSm80INS1_25CollectiveMainloopFwdSm80ILi8ELi1ELb0EN4cute5tupleIJNS5_1CILi128EEENS7_ILi64EEENS7_ILi256EEEEEELi256ENS_6half_tEfNS_4arch4Sm80ELb0ELb1ELb1ELb1ELb1ELb0ELb1ELb1EEENS1_21CollectiveEpilogueFwdINS6_IJS8_SA_S9_EEENS6_IJNS7_ILi1EEESI_SI_EEESC_SE_Li256ELb1ELb1ELb1ELb0EEENS1_36VarlenDynamicPersistentTileSchedulerILi128ELi64ELi256ELi256ELb1ELb1ELb0ELb1ELb0ELb1EEEEEEEEEvNT_6ParamsE,(.L_x_49 - _ZN7cutlass13device_kernelIN5flash19enable_sm80_to_sm89INS1_16FlashAttnFwdSm80INS1_25CollectiveMainloopFwdSm80ILi8ELi1ELb0EN4cute5tupleIJNS5_1CILi128EEENS7_ILi64EEENS7_ILi256EEEEEELi256ENS_6half_tEfNS_4arch4Sm80ELb0ELb1ELb1ELb1ELb1ELb0ELb1ELb1EEENS1_21CollectiveEpilogueFwdINS6_IJS8_SA_S9_EEENS6_IJNS7_ILi1EEESI_SI_EEESC_SE_Li256ELb1ELb1ELb1ELb0EEENS1_36VarlenDynamicPersistentTileSchedulerILi128ELi64ELi256ELi256ELb1ELb1ELb0ELb1ELb0ELb1EEEEEEEEEvNT_6ParamsE)
        .other          _ZN7cutlass13device_kernelIN5flash19enable_sm80_to_sm89INS1_16FlashAttnFwdSm80INS1_25CollectiveMainloopFwdSm80ILi8ELi1ELb0EN4cute5tupleIJNS5_1CILi128EEENS7_ILi64EEENS7_ILi256EEEEEELi256ENS_6half_tEfNS_4arch4Sm80ELb0ELb1ELb1ELb1ELb1ELb0ELb1ELb1EEENS1_21CollectiveEpilogueFwdINS6_IJS8_SA_S9_EEENS6_IJNS7_ILi1EEESI_SI_EEESC_SE_Li256ELb1ELb1ELb1ELb0EEENS1_36VarlenDynamicPersistentTileSchedulerILi128ELi64ELi256ELi256ELb1ELb1ELb0ELb1ELb0ELb1EEEEEEEEEvNT_6ParamsE,@"STO_CUDA_ENTRY STV_DEFAULT"
_ZN7cutlass13device_kernelIN5flash19enable_sm80_to_sm89INS1_16FlashAttnFwdSm80INS1_25CollectiveMainloopFwdSm80ILi8ELi1ELb0EN4cute5tupleIJNS5_1CILi128EEENS7_ILi64EEENS7_ILi256EEEEEELi256ENS_6half_tEfNS_4arch4Sm80ELb0ELb1ELb1ELb1ELb1ELb0ELb1ELb1EEENS1_21CollectiveEpilogueFwdINS6_IJS8_SA_S9_EEENS6_IJNS7_ILi1EEESI_SI_EEESC_SE_Li256ELb1ELb1ELb1ELb0EEENS1_36VarlenDynamicPersistentTileSchedulerILi128ELi64ELi256ELi256ELb1ELb1ELb0ELb1ELb0ELb1EEEEEEEEEvNT_6ParamsE:
[----:B------:R-:W-:Y:S01]  /*0000*/  LDC R1, c[0x0][0x28] ;  /* 0x00000a00ff017b82 */ /* 0x000fe20000000800 */
[----:B------:R-:W-:Y:S05]  /*0010*/  EXIT ;  /* 0x000000000000794d */ /* 0x000fea0003800000 */
.L_x_13:
        /* <DEDUP_REMOVED lines=14> */
.L_x_49:


//--------------------- .text._ZN7cutlass13device_kernelIN5flash19enable_sm80_to_sm89INS1_16FlashAttnFwdSm80INS1_25CollectiveMainloopFwdSm80ILi8ELi1ELb0EN4cute5tupleIJNS5_1CILi128EEENS7_ILi48EEENS7_ILi256EEEEEELi256ENS_6half_tEfNS_4arch4Sm80ELb0ELb1ELb1ELb1ELb1ELb1ELb1ELb1EEENS1_21CollectiveEpilogueFwdINS6_IJS8_SA_S9_EEENS6_IJNS7_ILi1EEESI_SI_EEESC_SE_Li256ELb1ELb1ELb1ELb0EEENS1_36VarlenDynamicPersistentTileSchedulerILi128ELi48ELi256ELi256ELb1ELb1ELb0ELb1ELb0ELb1EEEEEEEEEvNT_6ParamsE --------------------------
	.section	.text._ZN7cutlass13device_kernelIN5flash19enable_sm80_to_sm89INS1_16FlashAttnFwdSm80INS1_25CollectiveMainloopFwdSm80ILi8ELi1ELb0EN4cute5tupleIJNS5_1CILi128EEENS7_ILi48EEENS7_ILi256EEEEEELi256ENS_6half_tEfNS_4arch4Sm80ELb0ELb1ELb1ELb1ELb1ELb1ELb1ELb1EEENS1_21CollectiveEpilogueFwdINS6_IJS8_SA_S9_EEENS6_IJNS7_ILi1EEESI_SI_EEESC_SE_Li256ELb1ELb1ELb1ELb0EEENS1_36VarlenDynamicPersistentTileSchedulerILi128ELi48ELi256ELi256ELb1ELb1ELb0ELb1ELb0ELb1EEEEEEEEEvNT_6ParamsE,"ax",@progbits
	.align	128
.text._ZN7cutlass13device_kernelIN5flash19enable_sm80_to_sm89INS1_16FlashAttnFwdSm80INS1_25CollectiveMainloopFwdSm80ILi8ELi1ELb0EN4cute5tupleIJNS5_1CILi128EEENS7_ILi48EEENS7_ILi256EEEEEELi256ENS_6half_tEfNS_4arch4Sm80ELb0ELb1ELb1ELb1ELb1ELb1ELb1ELb1EEENS1_21CollectiveEpilogueFwdINS6_IJS8_SA_S9_EEENS6_IJNS7_ILi1EEESI_SI_EEESC_SE_Li256ELb1ELb1ELb1ELb0EEENS1_36VarlenDynamicPersistentTileSchedulerILi128ELi48ELi256ELi256ELb1ELb1ELb0ELb1ELb0ELb1EEEEEEEEEvNT_6ParamsE:
        .type           _ZN7cutlass13device_kernelIN5flash19enable_sm80_to_sm89INS1_16FlashAttnFwdSm80INS1_25CollectiveMainloopFwdSm80ILi8ELi1ELb0EN4cute5tupleIJNS5_1CILi128EEENS7_ILi48EEENS7_ILi256EEEEEELi256ENS_6half_tEfNS_4arch4Sm80ELb0ELb1ELb1ELb1ELb1ELb1ELb1ELb1EEENS1_21CollectiveEpilogueFwdINS6_IJS8_SA_S9_EEENS6_IJNS7_ILi1EEESI_SI_EEESC_SE_Li256ELb1ELb1ELb1ELb0EEENS1_36VarlenDynamicPersistentTileSchedulerILi128ELi48ELi256ELi256ELb1ELb1ELb0ELb1ELb0ELb1EEEEEEEEEvNT_6ParamsE,@function
        .size           _ZN7cutlass13device_kernelIN5flash19enable_sm80_to_sm89INS1_16FlashAttnFwdSm80INS1_25CollectiveMainloopFwdSm80ILi8ELi1ELb0EN4cute5tupleIJNS5_1CILi128EEENS7_ILi48EEENS7_ILi256EEEEEELi256ENS_6half_tEfNS_4arch4Sm80ELb0ELb1ELb1ELb1ELb1ELb1ELb1ELb1EEENS1_21CollectiveEpilogueFwdINS6_IJS8_SA_S9_EEENS6_IJNS7_ILi1EEESI_SI_EEESC_SE_Li256ELb1ELb1ELb1ELb0EEENS1_36VarlenDynamicPersistentTileSchedulerILi128ELi48ELi256ELi256ELb1ELb1ELb0ELb1ELb0ELb1EEEEEEEEEvNT_6ParamsE,(.L_x_50 - _ZN7cutlass13device_kernelIN5flash19enable_sm80_to_sm89INS1_16FlashAttnFwdSm80INS1_25CollectiveMainloopFwdSm80ILi8ELi1ELb0EN4cute5tupleIJNS5_1CILi128EEENS7_ILi48EEENS7_ILi256EEEEEELi256ENS_6half_tEfNS_4arch4Sm80ELb0ELb1ELb1ELb1ELb1ELb1ELb1ELb1EEENS1_21CollectiveEpilogueFwdINS6_IJS8_SA_S9_EEENS6_IJNS7_ILi1EEESI_SI_EEESC_SE_Li256ELb1ELb1ELb1ELb0EEENS1_36VarlenDynamicPersistentTileSchedulerILi128ELi48ELi256ELi256ELb1ELb1ELb0ELb1ELb0ELb1EEEEEEEEEvNT_6ParamsE)
        .other          _ZN7cutlass13device_kernelIN5flash19enable_sm80_to_sm89INS1_16FlashAttnFwdSm80INS1_25CollectiveMainloopFwdSm80ILi8ELi1ELb0EN4cute5tupleIJNS5_1CILi128EEENS7_ILi48EEENS7_ILi256EEEEEELi256ENS_6half_tEfNS_4arch4Sm80ELb0ELb1ELb1ELb1ELb1ELb1ELb1ELb1EEENS1_21CollectiveEpilogueFwdINS6_IJS8_SA_S9_EEENS6_IJNS7_ILi1EEESI_SI_EEESC_SE_Li256ELb1ELb1ELb1ELb0EEENS1_36VarlenDynamicPersistentTileSchedulerILi128ELi48ELi256ELi256ELb1ELb1ELb0ELb1ELb0ELb1EEEEEEEEEvNT_6ParamsE,@"STO_CUDA_ENTRY STV_DEFAULT"
_ZN7cutlass13device_kernelIN5flash19enable_sm80_to_sm89INS1_16FlashAttnFwdSm80INS1_25CollectiveMainloopFwdSm80ILi8ELi1ELb0EN4cute5tupleIJNS5_1CILi128EEENS7_ILi48EEENS7_ILi256EEEEEELi256ENS_6half_tEfNS_4arch4Sm80ELb0ELb1ELb1ELb1ELb1ELb1ELb1ELb1EEENS1_21CollectiveEpilogueFwdINS6_IJS8_SA_S9_EEENS6_IJNS7_ILi1EEESI_SI_EEESC_SE_Li256ELb1ELb1ELb1ELb0EEENS1_36VarlenDynamicPersistentTileSchedulerILi128ELi48ELi256ELi256ELb1ELb1ELb0ELb1ELb0ELb1EEEEEEEEEvNT_6ParamsE:
[----:B------:R-:W-:Y:S01]  /*0000*/  LDC R1, c[0x0][0x28] ;  /* 0x00000a00ff017b82 */ /* 0x000fe20000000800 */
[----:B------:R-:W-:Y:S05]  /*0010*/  EXIT ;  /* 0x000000000000794d */ /* 0x000fea0003800000 */
.L_x_14:
        /* <DEDUP_REMOVED lines=14> */
.L_x_50:


//--------------------- .text._ZN7cutlass13device_kernelIN5flash19enable_sm80_to_sm89INS1_16FlashAttnFwdSm80INS1_25CollectiveMainloopFwdSm80ILi8ELi1ELb0EN4cute5tupleIJNS5_1CILi128EEENS7_ILi96EEENS7_ILi256EEEEEELi256ENS_6half_tEfNS_4arch4Sm80ELb1ELb0ELb1ELb0ELb1ELb0ELb1ELb1EEENS1_21CollectiveEpilogueFwdINS6_IJS8_SA_S9_EEENS6_IJNS7_ILi1EEESI_SI_EEESC_SE_Li256ELb0ELb1ELb1ELb0EEENS1_30DynamicPersistentTileSchedulerILi256ELi256ELb1ELb1ELb0EEEEEEEEEvNT_6ParamsE --------------------------
	.section	.text._ZN7cutlass13device_kernelIN5flash19enable_sm80_to_sm89INS1_16FlashAttnFwdSm80INS1_25CollectiveMainloopFwdSm80ILi8ELi1ELb0EN4cute5tupleIJNS5_1CILi128EEENS7_ILi96EEENS7_ILi256EEEEEELi256ENS_6half_tEfNS_4arch4Sm80ELb1ELb0ELb1ELb0ELb1ELb0ELb1ELb1EEENS1_21CollectiveEpilogueFwdINS6_IJS8_SA_S9_EEENS6_IJNS7_ILi1EEESI_SI_EEESC_SE_Li256ELb0ELb1ELb1ELb0EEENS1_30DynamicPersistentTileSchedulerILi256ELi256ELb1ELb1ELb0EEEEEEEEEvNT_6ParamsE,"ax",@progbits
	.align	128
.text._ZN7cutlass13device_kernelIN5flash19enable_sm80_to_sm89INS1_16FlashAttnFwdSm80INS1_25CollectiveMainloopFwdSm80ILi8ELi1ELb0EN4cute5tupleIJNS5_1CILi128EEENS7_ILi96EEENS7_ILi256EEEEEELi256ENS_6half_tEfNS_4arch4Sm80ELb1ELb0ELb1ELb0ELb1ELb0ELb1ELb1EEENS1_21CollectiveEpilogueFwdINS6_IJS8_SA_S9_EEENS6_IJNS7_ILi1EEESI_SI_EEESC_SE_Li256ELb0ELb1ELb1ELb0EEENS1_30DynamicPersistentTileSchedulerILi256ELi256ELb1ELb1ELb0EEEEEEEEEvNT_6ParamsE:
        .type           _ZN7cutlass13device_kernelIN5flash19enable_sm80_to_sm89INS1_16FlashAttnFwdSm80INS1_25CollectiveMainloopFwdSm80ILi8ELi1ELb0EN4cute5tupleIJNS5_1CILi128EEENS7_ILi96EEENS7_ILi256EEEEEELi256ENS_6half_tEfNS_4arch4Sm80ELb1ELb0ELb1ELb0ELb1ELb0ELb1ELb1EEENS1_21CollectiveEpilogueFwdINS6_IJS8_SA_S9_EEENS6_IJNS7_ILi1EEESI_SI_EEESC_SE_Li256ELb0ELb1ELb1ELb0EEENS1_30DynamicPersistentTileSchedulerILi256ELi256ELb1ELb1ELb0EEEEEEEEEvNT_6ParamsE,@function
        .size           _ZN7cutlass13device_kernelIN5flash19enable_sm80_to_sm89INS1_16FlashAttnFwdSm80INS1_25CollectiveMainloopFwdSm80ILi8ELi1ELb0EN4cute5tupleIJNS5_1CILi128EEENS7_ILi96EEENS7_ILi256EEEEEELi256ENS_6half_tEfNS_4arch4Sm80ELb1ELb0ELb1ELb0ELb1ELb0ELb1ELb1EEENS1_21CollectiveEpilogueFwdINS6_IJS8_SA_S9_EEENS6_IJNS7_ILi1EEESI_SI_EEESC_SE_Li256ELb0ELb1ELb1ELb0EEENS1_30DynamicPersistentTileSchedulerILi256ELi256ELb1ELb1ELb0EEEEEEEEEvNT_6ParamsE,(.L_x_51 - _ZN7cutlass13device_kernelIN5flash19enable_sm80_to_sm89INS1_16FlashAttnFwdSm80INS1_25CollectiveMainloopFwdSm80ILi8ELi1ELb0EN4cute5tupleIJNS5_1CILi128EEENS7_ILi96EEENS7_ILi256EEEEEELi256ENS_6half_tEfNS_4arch4Sm80ELb1ELb0ELb1ELb0ELb1ELb0ELb1ELb1EEENS1_21CollectiveEpilogueFwdINS6_IJS8_SA_S9_EEENS6_IJNS7_ILi1EEESI_SI_EEESC_SE_Li256ELb0ELb1ELb1ELb0EEENS1_30DynamicPersistentTileSchedulerILi256ELi256ELb1ELb1ELb0EEEEEEEEEvNT_6ParamsE)
        .other          _ZN7cutlass13device_kernelIN5flash19enable_sm80_to_sm89INS1_16FlashAttnFwdSm80INS1_25CollectiveMainloopFwdSm80ILi8ELi1ELb0EN4cute5tupleIJNS5_1CILi128EEENS7_ILi96EEENS7_ILi256EEEEEELi256ENS_6half_tEfNS_4arch4Sm80ELb1ELb0ELb1ELb0ELb1ELb0ELb1ELb1EEENS1_21CollectiveEpilogueFwdINS6_IJS8_SA_S9_EEENS6_IJNS7_ILi1EEESI_SI_EEESC_SE_Li256ELb0ELb1ELb1ELb0EEENS1_30DynamicPersistentTileSchedulerILi256ELi256ELb1ELb1ELb0EEEEEEEEEvNT_6ParamsE,@"STO_CUDA_ENTRY STV_DEFAULT"
_ZN7cutlass13device_kernelIN5flash19enable_sm80_to_sm89INS1_16FlashAttnFwdSm80INS1_25CollectiveMainloopFwdSm80ILi8ELi1ELb0EN4cute5tupleIJNS5_1CILi128EEENS7_ILi96EEENS7_ILi256EEEEEELi256ENS_6half_tEfNS_4arch4Sm80ELb1ELb0ELb1ELb0ELb1ELb0ELb1ELb1EEENS1_21CollectiveEpilogueFwdINS6_IJS8_SA_S9_EEENS6_IJNS7_ILi1EEESI_SI_EEESC_SE_Li256ELb0ELb1ELb1ELb0EEENS1_30DynamicPersistentTileSchedulerILi256ELi256ELb1ELb1ELb0EEEEEEEEEvNT_6ParamsE:
[----:B------:R-:W-:Y:S01]  /*0000*/  LDC R1, c[0x0][0x28] ;  /* 0x00000a00ff017b82 */ /* 0x000fe20000000800 */
[----:B------:R-:W-:Y:S05]  /*0010*/  EXIT ;  /* 0x000000000000794d */ /* 0x000fea0003800000 */
.L_x_15:
        /* <DEDUP_REMOVED lines=14> */
.L_x_51:


//--------------------- .text._ZN7cutlass13device_kernelIN5flash19enable_sm80_to_sm89INS1_16FlashAttnFwdSm80INS1_25CollectiveMainloopFwdSm80ILi8ELi1ELb0EN4cute5tupleIJNS5_1CILi128EEENS7_ILi64EEENS7_ILi256EEEEEELi256ENS_6half_tEfNS_4arch4Sm80ELb1ELb0ELb1ELb1ELb1ELb0ELb1ELb1EEENS1_21CollectiveEpilogueFwdINS6_IJS8_SA_S9_EEENS6_IJNS7_ILi1EEESI_SI_EEESC_SE_Li256ELb1ELb1ELb1ELb0EEENS1_36VarlenDynamicPersistentTileSchedulerILi128ELi64ELi256ELi256ELb1ELb1ELb0ELb1ELb1ELb1EEEEEEEEEvNT_6ParamsE --------------------------
	.section	.text._ZN7cutlass13device_kernelIN5flash19enable_sm80_to_sm89INS1_16FlashAttnFwdSm80INS1_25CollectiveMainloopFwdSm80ILi8ELi1ELb0EN4cute5tupleIJNS5_1CILi128EEENS7_ILi64EEENS7_ILi256EEEEEELi256ENS_6half_tEfNS_4arch4Sm80ELb1ELb0ELb1ELb1ELb1ELb0ELb1ELb1EEENS1_21CollectiveEpilogueFwdINS6_IJS8_SA_S9_EEENS6_IJNS7_ILi1EEESI_SI_EEESC_SE_Li256ELb1ELb1ELb1ELb0EEENS1_36VarlenDynamicPersistentTileSchedulerILi128ELi64ELi256ELi256ELb1ELb1ELb0ELb1ELb1ELb1EEEEEEEEEvNT_6ParamsE,"ax",@progbits
	.align	128
.text._ZN7cutlass13device_kernelIN5flash19enable_sm80_to_sm89INS1_16FlashAttnFwdSm80INS1_25CollectiveMainloopFwdSm80ILi8ELi1ELb0EN4cute5tupleIJNS5_1CILi128EEENS7_ILi64EEENS7_ILi256EEEEEELi256ENS_6half_tEfNS_4arch4Sm80ELb1ELb0ELb1ELb1ELb1ELb0ELb1ELb1EEENS1_21CollectiveEpilogueFwdINS6_IJS8_SA_S9_EEENS6_IJNS7_ILi1EEESI_SI_EEESC_SE_Li256ELb1ELb1ELb1ELb0EEENS1_36VarlenDynamicPersistentTileSchedulerILi128ELi64ELi256ELi256ELb1ELb1ELb0ELb1ELb1ELb1EEEEEEEEEvNT_6ParamsE:
        .type           _ZN7cutlass13device_kernelIN5flash19enable_sm80_to_sm89INS1_16FlashAttnFwdSm80INS1_25CollectiveMainloopFwdSm80ILi8ELi1ELb0EN4cute5tupleIJNS5_1CILi128EEENS7_ILi64EEENS7_ILi256EEEEEELi256ENS_6half_tEfNS_4arch4Sm80ELb1ELb0ELb1ELb1ELb1ELb0ELb1ELb1EEENS1_21CollectiveEpilogueFwdINS6_IJS8_SA_S9_EEENS6_IJNS7_ILi1EEESI_SI_EEESC_SE_Li256ELb1ELb1ELb1ELb0EEENS1_36VarlenDynamicPersistentTileSchedulerILi128ELi64ELi256ELi256ELb1ELb1ELb0ELb1ELb1ELb1EEEEEEEEEvNT_6ParamsE,@function
        .size           _ZN7cutlass13device_kernelIN5flash19enable_sm80_to_sm89INS1_16FlashAttnFwdSm80INS1_25CollectiveMainloopFwdSm80ILi8ELi1ELb0EN4cute5tupleIJNS5_1CILi128EEENS7_ILi64EEENS7_ILi256EEEEEELi256ENS_6half_tEfNS_4arch4Sm80ELb1ELb0ELb1ELb1ELb1ELb0ELb1ELb1EEENS1_21CollectiveEpilogueFwdINS6_IJS8_SA_S9_EEENS6_IJNS7_ILi1EEESI_SI_EEESC_SE_Li256ELb1ELb1ELb1ELb0EEENS1_36VarlenDynamicPersistentTileSchedulerILi128ELi64ELi256ELi256ELb1ELb1ELb0ELb1ELb1ELb1EEEEEEEEEvNT_6ParamsE,(.L_x_52 - _ZN7cutlass13device_kernelIN5flash19enable_sm80_to_sm89INS1_16FlashAttnFwdSm80INS1_25CollectiveMainloopFwdSm80ILi8ELi1ELb0EN4cute5tupleIJNS5_1CILi128EEENS7_ILi64EEENS7_ILi256EEEEEELi256ENS_6half_tEfNS_4arch4Sm80ELb1ELb0ELb1ELb1ELb1ELb0ELb1ELb1EEENS1_21CollectiveEpilogueFwdINS6_IJS8_SA_S9_EEENS6_IJNS7_ILi1EEESI_SI_EEESC_SE_Li256ELb1ELb1ELb1ELb0EEENS1_36VarlenDynamicPersistentTileSchedulerILi128ELi64ELi256ELi256ELb1ELb1ELb0ELb1ELb1ELb1EEEEEEEEEvNT_6ParamsE)
        .other          _ZN7cutlass13device_kernelIN5flash19enable_sm80_to_sm89INS1_16FlashAttnFwdSm80INS1_25CollectiveMainloopFwdSm80ILi8ELi1ELb0EN4cute5tupleIJNS5_1CILi128EEENS7_ILi64EEENS7_ILi256EEEEEELi256ENS_6half_tEfNS_4arch4Sm80ELb1ELb0ELb1ELb1ELb1ELb0ELb1ELb1EEENS1_21CollectiveEpilogueFwdINS6_IJS8_SA_S9_EEENS6_IJNS7_ILi1EEESI_SI_EEESC_SE_Li256ELb1ELb1ELb1ELb0EEENS1_36VarlenDynamicPersistentTileSchedulerILi128ELi64ELi256ELi256ELb1ELb1ELb0ELb1ELb1ELb1EEEEEEEEEvNT_6ParamsE,@"STO_CUDA_ENTRY STV_DEFAULT"
_ZN7cutlass13device_kernelIN5flash19enable_sm80_to_sm89INS1_16FlashAttnFwdSm80INS1_25CollectiveMainloopFwdSm80ILi8ELi1ELb0EN4cute5tupleIJNS5_1CILi128EEENS7_ILi64EEENS7_ILi256EEEEEELi256ENS_6half_tEfNS_4arch4Sm80ELb1ELb0ELb1ELb1ELb1ELb0ELb1ELb1EEENS1_21CollectiveEpilogueFwdINS6_IJS8_SA_S9_EEENS6_IJNS7_ILi1EEESI_SI_EEESC_SE_Li256ELb1ELb1ELb1ELb0EEENS1_36VarlenDynamicPersistentTileSchedulerILi128ELi64ELi256ELi256ELb1ELb1ELb0ELb1ELb1ELb1EEEEEEEEEvNT_6ParamsE:
[----:B------:R-:W-:Y:S01]  /*0000*/  LDC R1, c[0x0][0x28] ;  /* 0x00000a00ff017b82 */ /* 0x000fe20000000800 */
[----:B------:R-:W-:Y:S05]  /*0010*/  EXIT ;  /* 0x000000000000794d */ /* 0x000fea0003800000 */
.L_x_16:
        /* <DEDUP_REMOVED lines=14> */
.L_x_52:


//--------------------- .text._ZN7cutlass13device_kernelIN5flash19enable_sm80_to_sm89INS1_16FlashAttnFwdSm80INS1_25CollectiveMainloopFwdSm80ILi8ELi1ELb0EN4cute5tupleIJNS5_1CILi128EEENS7_ILi48EEENS7_ILi256EEEEEELi256ENS_6half_tEfNS_4arch4Sm80ELb1ELb0ELb1ELb1ELb1ELb1ELb1ELb1EEENS1_21CollectiveEpilogueFwdINS6_IJS8_SA_S9_EEENS6_IJNS7_ILi1EEESI_SI_EEESC_SE_Li256ELb1ELb1ELb1ELb0EEENS1_36VarlenDynamicPersistentTileSchedulerILi128ELi48ELi256ELi256ELb1ELb1ELb0ELb1ELb1ELb1EEEEEEEEEvNT_6ParamsE --------------------------
	.section	.text._ZN7cutlass13device_kernelIN5flash19enable_sm80_to_sm89INS1_16FlashAttnFwdSm80INS1_25CollectiveMainloopFwdSm80ILi8ELi1ELb0EN4cute5tupleIJNS5_1CILi128EEENS7_ILi48EEENS7_ILi256EEEEEELi256ENS_6half_tEfNS_4arch4Sm80ELb1ELb0ELb1ELb1ELb1ELb1ELb1ELb1EEENS1_21CollectiveEpilogueFwdINS6_IJS8_SA_S9_EEENS6_IJNS7_ILi1EEESI_SI_EEESC_SE_Li256ELb1ELb1ELb1ELb0EEENS1_36VarlenDynamicPersistentTileSchedulerILi128ELi48ELi256ELi256ELb1ELb1ELb0ELb1ELb1ELb1EEEEEEEEEvNT_6ParamsE,"ax",@progbits
	.align	128
.text._ZN7cutlass13device_kernelIN5flash19enable_sm80_to_sm89INS1_16FlashAttnFwdSm80INS1_25CollectiveMainloopFwdSm80ILi8ELi1ELb0EN4cute5tupleIJNS5_1CILi128EEENS7_ILi48EEENS7_ILi256EEEEEELi256ENS_6half_tEfNS_4arch4Sm80ELb1ELb0ELb1ELb1ELb1ELb1ELb1ELb1EEENS1_21CollectiveEpilogueFwdINS6_IJS8_SA_S9_EEENS6_IJNS7_ILi1EEESI_SI_EEESC_SE_Li256ELb1ELb1ELb1ELb0EEENS1_36VarlenDynamicPersistentTileSchedulerILi128ELi48ELi256ELi256ELb1ELb1ELb0ELb1ELb1ELb1EEEEEEEEEvNT_6ParamsE:
        .type           _ZN7cutlass13device_kernelIN5flash19enable_sm80_to_sm89INS1_16FlashAttnFwdSm80INS1_25CollectiveMainloopFwdSm80ILi8ELi1ELb0EN4cute5tupleIJNS5_1CILi128EEENS7_ILi48EEENS7_ILi256EEEEEELi256ENS_6half_tEfNS_4arch4Sm80ELb1ELb0ELb1ELb1ELb1ELb1ELb1ELb1EEENS1_21CollectiveEpilogueFwdINS6_IJS8_SA_S9_EEENS6_IJNS7_ILi1EEESI_SI_EEESC_SE_Li256ELb1ELb1ELb1ELb0EEENS1_36VarlenDynamicPersistentTileSchedulerILi128ELi48ELi256ELi256ELb1ELb1ELb0ELb1ELb1ELb1EEEEEEEEEvNT_6ParamsE,@function
        .size           _ZN7cutlass13device_kernelIN5flash19enable_sm80_to_sm89INS1_16FlashAttnFwdSm80INS1_25CollectiveMainloopFwdSm80ILi8ELi1ELb0EN4cute5tupleIJNS5_1CILi128EEENS7_ILi48EEENS7_ILi256EEEEEELi256ENS_6half_tEfNS_4arch4Sm80ELb1ELb0ELb1ELb1ELb1ELb1ELb1ELb1EEENS1_21CollectiveEpilogueFwdINS6_IJS8_SA_S9_EEENS6_IJNS7_ILi1EEESI_SI_EEESC_SE_Li256ELb1ELb1ELb1ELb0EEENS1_36VarlenDynamicPersistentTileSchedulerILi128ELi48ELi256ELi256ELb1ELb1ELb0ELb1ELb1ELb1EEEEEEEEEvNT_6ParamsE,(.L_x_53 - _ZN7cutlass13device_kernelIN5flash19enable_sm80_to_sm89INS1_16FlashAttnFwdSm80INS1_25CollectiveMainloopFwdSm80ILi8ELi1ELb0EN4cute5tupleIJNS5_1CILi128EEENS7_ILi48EEENS7_ILi256EEEEEELi256ENS_6half_tEfNS_4arch4Sm80ELb1ELb0ELb1ELb1ELb1ELb1ELb1ELb1EEENS1_21CollectiveEpilogueFwdINS6_IJS8_SA_S9_EEENS6_IJNS7_ILi1EEESI_SI_EEESC_SE_Li256ELb1ELb1ELb1ELb0EEENS1_36VarlenDynamicPersistentTileSchedulerILi128ELi48ELi256ELi256ELb1ELb1ELb0ELb1ELb1ELb1EEEEEEEEEvNT_6ParamsE)
        .other          _ZN7cutlass13device_kernelIN5flash19enable_sm80_to_sm89INS1_16FlashAttnFwdSm80INS1_25CollectiveMainloopFwdSm80ILi8ELi1ELb0EN4cute5tupleIJNS5_1CILi128EEENS7_ILi48EEENS7_ILi256EEEEEELi256ENS_6half_tEfNS_4arch4Sm80ELb1ELb0ELb1ELb1ELb1ELb1ELb1ELb1EEENS1_21CollectiveEpilogueFwdINS6_IJS8_SA_S9_EEENS6_IJNS7_ILi1EEESI_SI_EEESC_SE_Li256ELb1ELb1ELb1ELb0EEENS1_36VarlenDynamicPersistentTileSchedulerILi128ELi48ELi256ELi256ELb1ELb1ELb0ELb1ELb1ELb1EEEEEEEEEvNT_6ParamsE,@"STO_CUDA_ENTRY STV_DEFAULT"
_ZN7cutlass13device_kernelIN5flash19enable_sm80_to_sm89INS1_16FlashAttnFwdSm80INS1_25CollectiveMainloopFwdSm80ILi8ELi1ELb0EN4cute5tupleIJNS5_1CILi128EEENS7_ILi48EEENS7_ILi256EEEEEELi256ENS_6half_tEfNS_4arch4Sm80ELb1ELb0ELb1ELb1ELb1ELb1ELb1ELb1EEENS1_21CollectiveEpilogueFwdINS6_IJS8_SA_S9_EEENS6_IJNS7_ILi1EEESI_SI_EEESC_SE_Li256ELb1ELb1ELb1ELb0EEENS1_36VarlenDynamicPersistentTileSchedulerILi128ELi48ELi256ELi256ELb1ELb1ELb0ELb1ELb1ELb1EEEEEEEEEvNT_6ParamsE:
[----:B------:R-:W-:Y:S01]  /*0000*/  LDC R1, c[0x0][0x28] ;  /* 0x00000a00ff017b82 */ /* 0x000fe20000000800 */
[----:B------:R-:W-:Y:S05]  /*0010*/  EXIT ;  /* 0x000000000000794d */ /* 0x000fea0003800000 */
.L_x_17:
        /* <DEDUP_REMOVED lines=14> */
.L_x_53:


//--------------------- .text._ZN7cutlass13device_kernelIN5flash19enable_sm80_to_sm89INS1_16FlashAttnFwdSm80INS1_25CollectiveMainloopFwdSm80ILi8ELi1ELb1EN4cute5tupleIJNS5_1CILi128EEENS7_ILi64EEENS7_ILi256EEEEEELi256ENS_6half_tEfNS_4arch4Sm80ELb0ELb0ELb0ELb0ELb1ELb0ELb1ELb1EEENS1_21CollectiveEpilogueFwdINS6_IJS8_SA_S9_EEENS6_IJNS7_ILi1EEESI_SI_EEESC_SE_Li256ELb0ELb1ELb1ELb0EEENS1_19SingleTileSchedulerILb0ELb1ELb1ELi128EEEEEEEEEvNT_6ParamsE --------------------------
	.section	.text._ZN7cutlass13device_kernelIN5flash19enable_sm80_to_sm89INS1_16FlashAttnFwdSm80INS1_25CollectiveMainloopFwdSm80ILi8ELi1ELb1EN4cute5tupleIJNS5_1CILi128EEENS7_ILi64EEENS7_ILi256EEEEEELi256ENS_6half_tEfNS_4arch4Sm80ELb0ELb0ELb0ELb0ELb1ELb0ELb1ELb1EEENS1_21CollectiveEpilogueFwdINS6_IJS8_SA_S9_EEENS6_IJNS7_ILi1EEESI_SI_EEESC_SE_Li256ELb0ELb1ELb1ELb0EEENS1_19SingleTileSchedulerILb0ELb1ELb1ELi128EEEEEEEEEvNT_6ParamsE,"ax",@progbits
	.align	128
.text._ZN7cutlass13device_kernelIN5flash19enable_sm80_to_sm89INS1_16FlashAttnFwdSm80INS1_25CollectiveMainloopFwdSm80ILi8ELi1ELb1EN4cute5tupleIJNS5_1CILi128EEENS7_ILi64EEENS7_ILi256EEEEEELi256ENS_6half_tEfNS_4arch4Sm80ELb0ELb0ELb0ELb0ELb1ELb0ELb1ELb1EEENS1_21CollectiveEpilogueFwdINS6_IJS8_SA_S9_EEENS6_IJNS7_ILi1EEESI_SI_EEESC_SE_Li256ELb0ELb1ELb1ELb0EEENS1_19SingleTileSchedulerILb0ELb1ELb1ELi128EEEEEEEEEvNT_6ParamsE:
        .type           _ZN7cutlass13device_kernelIN5flash19enable_sm80_to_sm89INS1_16FlashAttnFwdSm80INS1_25CollectiveMainloopFwdSm80ILi8ELi1ELb1EN4cute5tupleIJNS5_1CILi128EEENS7_ILi64EEENS7_ILi256EEEEEELi256ENS_6half_tEfNS_4arch4Sm80ELb0ELb0ELb0ELb0ELb1ELb0ELb1ELb1EEENS1_21CollectiveEpilogueFwdINS6_IJS8_SA_S9_EEENS6_IJNS7_ILi1EEESI_SI_EEESC_SE_Li256ELb0ELb1ELb1ELb0EEENS1_19SingleTileSchedulerILb0ELb1ELb1ELi128EEEEEEEEEvNT_6ParamsE,@function
        .size           _ZN7cutlass13device_kernelIN5flash19enable_sm80_to_sm89INS1_16FlashAttnFwdSm80INS1_25CollectiveMainloopFwdSm80ILi8ELi1ELb1EN4cute5tupleIJNS5_1CILi128EEENS7_ILi64EEENS7_ILi256EEEEEELi256ENS_6half_tEfNS_4arch4Sm80ELb0ELb0ELb0ELb0ELb1ELb0ELb1ELb1EEENS1_21CollectiveEpilogueFwdINS6_IJS8_SA_S9_EEENS6_IJNS7_ILi1EEESI_SI_EEESC_SE_Li256ELb0ELb1ELb1ELb0EEENS1_19SingleTileSchedulerILb0ELb1ELb1ELi128EEEEEEEEEvNT_6ParamsE,(.L_x_54 - _ZN7cutlass13device_kernelIN5flash19enable_sm80_to_sm89INS1_16FlashAttnFwdSm80INS1_25CollectiveMainloopFwdSm80ILi8ELi1ELb1EN4cute5tupleIJNS5_1CILi128EEENS7_ILi64EEENS7_ILi256EEEEEELi256ENS_6half_tEfNS_4arch4Sm80ELb0ELb0ELb0ELb0ELb1ELb0ELb1ELb1EEENS1_21CollectiveEpilogueFwdINS6_IJS8_SA_S9_EEENS6_IJNS7_ILi1EEESI_SI_EEESC_SE_Li256ELb0ELb1ELb1ELb0EEENS1_19SingleTileSchedulerILb0ELb1ELb1ELi128EEEEEEEEEvNT_6ParamsE)
        .other          _ZN7cutlass13device_kernelIN5flash19enable_sm80_to_sm89INS1_16FlashAttnFwdSm80INS1_25CollectiveMainloopFwdSm80ILi8ELi1ELb1EN4cute5tupleIJNS5_1CILi128EEENS7_ILi64EEENS7_ILi256EEEEEELi256ENS_6half_tEfNS_4arch4Sm80ELb0ELb0ELb0ELb0ELb1ELb0ELb1ELb1EEENS1_21CollectiveEpilogueFwdINS6_IJS8_SA_S9_EEENS6_IJNS7_ILi1EEESI_SI_EEESC_SE_Li256ELb0ELb1ELb1ELb0EEENS1_19SingleTileSchedulerILb0ELb1ELb1ELi128EEEEEEEEEvNT_6ParamsE,@"STO_CUDA_ENTRY STV_DEFAULT"
_ZN7cutlass13device_kernelIN5flash19enable_sm80_to_sm89INS1_16FlashAttnFwdSm80INS1_25CollectiveMainloopFwdSm80ILi8ELi1ELb1EN4cute5tupleIJNS5_1CILi128EEENS7_ILi64EEENS7_ILi256EEEEEELi256ENS_6half_tEfNS_4arch4Sm80ELb0ELb0ELb0ELb0ELb1ELb0ELb1ELb1EEENS1_21CollectiveEpilogueFwdINS6_IJS8_SA_S9_EEENS6_IJNS7_ILi1EEESI_SI_EEESC_SE_Li256ELb0ELb1ELb1ELb0EEENS1_19SingleTileSchedulerILb0ELb1ELb1ELi128EEEEEEEEEvNT_6ParamsE:
[----:B------:R-:W-:Y:S01]  /*0000*/  LDC R1, c[0x0][0x28] ;  /* 0x00000a00ff017b82 */ /* 0x000fe20000000800 */
[----:B------:R-:W-:Y:S05]  /*0010*/  EXIT ;  /* 0x000000000000794d */ /* 0x000fea0003800000 */
.L_x_18:
        /* <DEDUP_REMOVED lines=14> */
.L_x_54:


//--------------------- .text._ZN7cutlass13device_kernelIN5flash19enable_sm80_to_sm89INS1_16FlashAttnFwdSm80INS1_25CollectiveMainloopFwdSm80ILi8ELi1ELb1EN4cute5tupleIJNS5_1CILi128EEENS7_ILi48EEENS7_ILi256EEEEEELi256ENS_6half_tEfNS_4arch4Sm80ELb0ELb0ELb0ELb1ELb1ELb0ELb1ELb1EEENS1_21CollectiveEpilogueFwdINS6_IJS8_SA_S9_EEENS6_IJNS7_ILi1EEESI_SI_EEESC_SE_Li256ELb1ELb1ELb1ELb0EEENS1_36VarlenDynamicPersistentTileSchedulerILi128ELi48ELi256ELi256ELb1ELb1ELb0ELb0ELb1ELb1EEEEEEEEEvNT_6ParamsE --------------------------
	.section	.text._ZN7cutlass13device_kernelIN5flash19enable_sm80_to_sm89INS1_16FlashAttnFwdSm80INS1_25CollectiveMainloopFwdSm80ILi8ELi1ELb1EN4cute5tupleIJNS5_1CILi128EEENS7_ILi48EEENS7_ILi256EEEEEELi256ENS_6half_tEfNS_4arch4Sm80ELb0ELb0ELb0ELb1ELb1ELb0ELb1ELb1EEENS1_21CollectiveEpilogueFwdINS6_IJS8_SA_S9_EEENS6_IJNS7_ILi1EEESI_SI_EEESC_SE_Li256ELb1ELb1ELb1ELb0EEENS1_36VarlenDynamicPersistentTileSchedulerILi128ELi48ELi256ELi256ELb1ELb1ELb0ELb0ELb1ELb1EEEEEEEEEvNT_6ParamsE,"ax",@progbits
	.align	128
.text._ZN7cutlass13device_kernelIN5flash19enable_sm80_to_sm89INS1_16FlashAttnFwdSm80INS1_25CollectiveMainloopFwdSm80ILi8ELi1ELb1EN4cute5tupleIJNS5_1CILi128EEENS7_ILi48EEENS7_ILi256EEEEEELi256ENS_6half_tEfNS_4arch4Sm80ELb0ELb0ELb0ELb1ELb1ELb0ELb1ELb1EEENS1_21CollectiveEpilogueFwdINS6_IJS8_SA_S9_EEENS6_IJNS7_ILi1EEESI_SI_EEESC_SE_Li256ELb1ELb1ELb1ELb0EEENS1_36VarlenDynamicPersistentTileSchedulerILi128ELi48ELi256ELi256ELb1ELb1ELb0ELb0ELb1ELb1EEEEEEEEEvNT_6ParamsE:
        .type           _ZN7cutlass13device_kernelIN5flash19enable_sm80_to_sm89INS1_16FlashAttnFwdSm80INS1_25CollectiveMainloopFwdSm80ILi8ELi1ELb1EN4cute5tupleIJNS5_1CILi128EEENS7_ILi48EEENS7_ILi256EEEEEELi256ENS_6half_tEfNS_4arch4Sm80ELb0ELb0ELb0ELb1ELb1ELb0ELb1ELb1EEENS1_21CollectiveEpilogueFwdINS6_IJS8_SA_S9_EEENS6_IJNS7_ILi1EEESI_SI_EEESC_SE_Li256ELb1ELb1ELb1ELb0EEENS1_36VarlenDynamicPersistentTileSchedulerILi128ELi48ELi256ELi256ELb1ELb1ELb0ELb0ELb1ELb1EEEEEEEEEvNT_6ParamsE,@function
        .size           _ZN7cutlass13device_kernelIN5flash19enable_sm80_to_sm89INS1_16FlashAttnFwdSm80INS1_25CollectiveMainloopFwdSm80ILi8ELi1ELb1EN4cute5tupleIJNS5_1CILi128EEENS7_ILi48EEENS7_ILi256EEEEEELi256ENS_6half_tEfNS_4arch4Sm80ELb0ELb0ELb0ELb1ELb1ELb0ELb1ELb1EEENS1_21CollectiveEpilogueFwdINS6_IJS8_SA_S9_EEENS6_IJNS7_ILi1EEESI_SI_EEESC_SE_Li256ELb1ELb1ELb1ELb0EEENS1_36VarlenDynamicPersistentTileSchedulerILi128ELi48ELi256ELi256ELb1ELb1ELb0ELb0ELb1ELb1EEEEEEEEEvNT_6ParamsE,(.L_x_55 - _ZN7cutlass13device_kernelIN5flash19enable_sm80_to_sm89INS1_16FlashAttnFwdSm80INS1_25CollectiveMainloopFwdSm80ILi8ELi1ELb1EN4cute5tupleIJNS5_1CILi128EEENS7_ILi48EEENS7_ILi256EEEEEELi256ENS_6half_tEfNS_4arch4Sm80ELb0ELb0ELb0ELb1ELb1ELb0ELb1ELb1EEENS1_21CollectiveEpilogueFwdINS6_IJS8_SA_S9_EEENS6_IJNS7_ILi1EEESI_SI_EEESC_SE_Li256ELb1ELb1ELb1ELb0EEENS1_36VarlenDynamicPersistentTileSchedulerILi128ELi48ELi256ELi256ELb1ELb1ELb0ELb0ELb1ELb1EEEEEEEEEvNT_6ParamsE)
        .other          _ZN7cutlass13device_kernelIN5flash19enable_sm80_to_sm89INS1_16FlashAttnFwdSm80INS1_25CollectiveMainloopFwdSm80ILi8ELi1ELb1EN4cute5tupleIJNS5_1CILi128EEENS7_ILi48EEENS7_ILi256EEEEEELi256ENS_6half_tEfNS_4arch4Sm80ELb0ELb0ELb0ELb1ELb1ELb0ELb1ELb1EEENS1_21CollectiveEpilogueFwdINS6_IJS8_SA_S9_EEENS6_IJNS7_ILi1EEESI_SI_EEESC_SE_Li256ELb1ELb1ELb1ELb0EEENS1_36VarlenDynamicPersistentTileSchedulerILi128ELi48ELi256ELi256ELb1ELb1ELb0ELb0ELb1ELb1EEEEEEEEEvNT_6ParamsE,@"STO_CUDA_ENTRY STV_DEFAULT"
_ZN7cutlass13device_kernelIN5flash19enable_sm80_to_sm89INS1_16FlashAttnFwdSm80INS1_25CollectiveMainloopFwdSm80ILi8ELi1ELb1EN4cute5tupleIJNS5_1CILi128EEENS7_ILi48EEENS7_ILi256EEEEEELi256ENS_6half_tEfNS_4arch4Sm80ELb0ELb0ELb0ELb1ELb1ELb0ELb1ELb1EEENS1_21CollectiveEpilogueFwdINS6_IJS8_SA_S9_EEENS6_IJNS7_ILi1EEESI_SI_EEESC_SE_Li256ELb1ELb1ELb1ELb0EEENS1_36VarlenDynamicPersistentTileSchedulerILi128ELi48ELi256ELi256ELb1ELb1ELb0ELb0ELb1ELb1EEEEEEEEEvNT_6ParamsE:
[----:B------:R-:W-:Y:S01]  /*0000*/  LDC R1, c[0x0][0x28] ;  /* 0x00000a00ff017b82 */ /* 0x000fe20000000800 */
[----:B------:R-:W-:Y:S05]  /*0010*/  EXIT ;  /* 0x000000000000794d */ /* 0x000fea0003800000 */
.L_x_19:
        /* <DEDUP_REMOVED lines=14> */
.L_x_55:


//--------------------- .text._ZN7cutlass13device_kernelIN5flash19enable_sm80_to_sm89INS1_16FlashAttnFwdSm80INS1_25CollectiveMainloopFwdSm80ILi8ELi1ELb0EN4cute5tupleIJNS5_1CILi128EEENS7_ILi32EEENS7_ILi256EEEEEELi256ENS_6half_tEfNS_4arch4Sm80ELb0ELb0ELb0ELb1ELb1ELb1ELb1ELb1EEENS1_21CollectiveEpilogueFwdINS6_IJS8_SA_S9_EEENS6_IJNS7_ILi1EEESI_SI_EEESC_SE_Li256ELb1ELb1ELb1ELb0EEENS1_36VarlenDynamicPersistentTileSchedulerILi128ELi32ELi256ELi256ELb1ELb1ELb0ELb0ELb1ELb1EEEEEEEEEvNT_6ParamsE --------------------------
	.section	.text._ZN7cutlass13device_kernelIN5flash19enable_sm80_to_sm89INS1_16FlashAttnFwdSm80INS1_25CollectiveMainloopFwdSm80ILi8ELi1ELb0EN4cute5tupleIJNS5_1CILi128EEENS7_ILi32EEENS7_ILi256EEEEEELi256ENS_6half_tEfNS_4arch4Sm80ELb0ELb0ELb0ELb1ELb1ELb1ELb1ELb1EEENS1_21CollectiveEpilogueFwdINS6_IJS8_SA_S9_EEENS6_IJNS7_ILi1EEESI_SI_EEESC_SE_Li256ELb1ELb1ELb1ELb0EEENS1_36VarlenDynamicPersistentTileSchedulerILi128ELi32ELi256ELi256ELb1ELb1ELb0ELb0ELb1ELb1EEEEEEEEEvNT_6ParamsE,"ax",@progbits
	.align	128
.text._ZN7cutlass13device_kernelIN5flash19enable_sm80_to_sm89INS1_16FlashAttnFwdSm80INS1_25CollectiveMainloopFwdSm80ILi8ELi1ELb0EN4cute5tupleIJNS5_1CILi128EEENS7_ILi32EEENS7_ILi256EEEEEELi256ENS_6half_tEfNS_4arch4Sm80ELb0ELb0ELb0ELb1ELb1ELb1ELb1ELb1EEENS1_21CollectiveEpilogueFwdINS6_IJS8_SA_S9_EEENS6_IJNS7_ILi1EEESI_SI_EEESC_SE_Li256ELb1ELb1ELb1ELb0EEENS1_36VarlenDynamicPersistentTileSchedulerILi128ELi32ELi256ELi256ELb1ELb1ELb0ELb0ELb1ELb1EEEEEEEEEvNT_6ParamsE:
        .type           _ZN7cutlass13device_kernelIN5flash19enable_sm80_to_sm89INS1_16FlashAttnFwdSm80INS1_25CollectiveMainloopFwdSm80ILi8ELi1ELb0EN4cute5tupleIJNS5_1CILi128EEENS7_ILi32EEENS7_ILi256EEEEEELi256ENS_6half_tEfNS_4arch4Sm80ELb0ELb0ELb0ELb1ELb1ELb1ELb1ELb1EEENS1_21CollectiveEpilogueFwdINS6_IJS8_SA_S9_EEENS6_IJNS7_ILi1EEESI_SI_EEESC_SE_Li256ELb1ELb1ELb1ELb0EEENS1_36VarlenDynamicPersistentTileSchedulerILi128ELi32ELi256ELi256ELb1ELb1ELb0ELb0ELb1ELb1EEEEEEEEEvNT_6ParamsE,@function
        .size           _ZN7cutlass13device_kernelIN5flash19enable_sm80_to_sm89INS1_16FlashAttnFwdSm80INS1_25CollectiveMainloopFwdSm80ILi8ELi1ELb0EN4cute5tupleIJNS5_1CILi128EEENS7_ILi32EEENS7_ILi256EEEEEELi256ENS_6half_tEfNS_4arch4Sm80ELb0ELb0ELb0ELb1ELb1ELb1ELb1ELb1EEENS1_21CollectiveEpilogueFwdINS6_IJS8_SA_S9_EEENS6_IJNS7_ILi1EEESI_SI_EEESC_SE_Li256ELb1ELb1ELb1ELb0EEENS1_36VarlenDynamicPersistentTileSchedulerILi128ELi32ELi256ELi256ELb1ELb1ELb0ELb0ELb1ELb1EEEEEEEEEvNT_6ParamsE,(.L_x_56 - _ZN7cutlass13device_kernelIN5flash19enable_sm80_to_sm89INS1_16FlashAttnFwdSm80INS1_25CollectiveMainloopFwdSm80ILi8ELi1ELb0EN4cute5tupleIJNS5_1CILi128EEENS7_ILi32EEENS7_ILi256EEEEEELi256ENS_6half_tEfNS_4arch4Sm80ELb0ELb0ELb0ELb1ELb1ELb1ELb1ELb1EEENS1_21CollectiveEpilogueFwdINS6_IJS8_SA_S9_EEENS6_IJNS7_ILi1EEESI_SI_EEESC_SE_Li256ELb1ELb1ELb1ELb0EEENS1_36VarlenDynamicPersistentTileSchedulerILi128ELi32ELi256ELi256ELb1ELb1ELb0ELb0ELb1ELb1EEEEEEEEEvNT_6ParamsE)
        .other          _ZN7cutlass13device_kernelIN5flash19enable_sm80_to_sm89INS1_16FlashAttnFwdSm80INS1_25CollectiveMainloopFwdSm80ILi8ELi1ELb0EN4cute5tupleIJNS5_1CILi128EEENS7_ILi32EEENS7_ILi256EEEEEELi256ENS_6half_tEfNS_4arch4Sm80ELb0ELb0ELb0ELb1ELb1ELb1ELb1ELb1EEENS1_21CollectiveEpilogueFwdINS6_IJS8_SA_S9_EEENS6_IJNS7_ILi1EEESI_SI_EEESC_SE_Li256ELb1ELb1ELb1ELb0EEENS1_36VarlenDynamicPersistentTileSchedulerILi128ELi32ELi256ELi256ELb1ELb1ELb0ELb0ELb1ELb1EEEEEEEEEvNT_6ParamsE,@"STO_CUDA_ENTRY STV_DEFAULT"
_ZN7cutlass13device_kernelIN5flash19enable_sm80_to_sm89INS1_16FlashAttnFwdSm80INS1_25CollectiveMainloopFwdSm80ILi8ELi1ELb0EN4cute5tupleIJNS5_1CILi128EEENS7_ILi32EEENS7_ILi256EEEEEELi256ENS_6half_tEfNS_4arch4Sm80ELb0ELb0ELb0ELb1ELb1ELb1ELb1ELb1EEENS1_21CollectiveEpilogueFwdINS6_IJS8_SA_S9_EEENS6_IJNS7_ILi1EEESI_SI_EEESC_SE_Li256ELb1ELb1ELb1ELb0EEENS1_36VarlenDynamicPersistentTileSchedulerILi128ELi32ELi256ELi256ELb1ELb1ELb0ELb0ELb1ELb1EEEEEEEEEvNT_6ParamsE:
[----:B------:R-:W-:Y:S01]  /*0000*/  LDC R1, c[0x0][0x28] ;  /* 0x00000a00ff017b82 */ /* 0x000fe20000000800 */
[----:B------:R-:W-:Y:S05]  /*0010*/  EXIT ;  /* 0x000000000000794d */ /* 0x000fea0003800000 */
.L_x_20:
        /* <DEDUP_REMOVED lines=14> */
.L_x_56:


//--------------------- .text._ZN7cutlass13device_kernelIN5flash19enable_sm80_to_sm89INS1_16FlashAttnFwdSm80INS1_25CollectiveMainloopFwdSm80ILi8ELi1ELb1EN4cute5tupleIJNS5_1CILi128EEENS7_ILi48EEENS7_ILi256EEEEEELi256ENS_6half_tEfNS_4arch4Sm80ELb0ELb1ELb0ELb0ELb1ELb0ELb1ELb1EEENS1_21CollectiveEpilogueFwdINS6_IJS8_SA_S9_EEENS6_IJNS7_ILi1EEESI_SI_EEESC_SE_Li256ELb0ELb1ELb1ELb0EEENS1_19SingleTileSchedulerILb0ELb1ELb1ELi128EEEEEEEEEvNT_6ParamsE --------------------------
	.section	.text._ZN7cutlass13device_kernelIN5flash19enable_sm80_to_sm89INS1_16FlashAttnFwdSm80INS1_25CollectiveMainloopFwdSm80ILi8ELi1ELb1EN4cute5tupleIJNS5_1CILi128EEENS7_ILi48EEENS7_ILi256EEEEEELi256ENS_6half_tEfNS_4arch4Sm80ELb0ELb1ELb0ELb0ELb1ELb0ELb1ELb1EEENS1_21CollectiveEpilogueFwdINS6_IJS8_SA_S9_EEENS6_IJNS7_ILi1EEESI_SI_EEESC_SE_Li256ELb0ELb1ELb1ELb0EEENS1_19SingleTileSchedulerILb0ELb1ELb1ELi128EEEEEEEEEvNT_6ParamsE,"ax",@progbits
	.align	128
.text._ZN7cutlass13device_kernelIN5flash19enable_sm80_to_sm89INS1_16FlashAttnFwdSm80INS1_25CollectiveMainloopFwdSm80ILi8ELi1ELb1EN4cute5tupleIJNS5_1CILi128EEENS7_ILi48EEENS7_ILi256EEEEEELi256ENS_6half_tEfNS_4arch4Sm80ELb0ELb1ELb0ELb0ELb1ELb0ELb1ELb1EEENS1_21CollectiveEpilogueFwdINS6_IJS8_SA_S9_EEENS6_IJNS7_ILi1EEESI_SI_EEESC_SE_Li256ELb0ELb1ELb1ELb0EEENS1_19SingleTileSchedulerILb0ELb1ELb1ELi128EEEEEEEEEvNT_6ParamsE:
        .type           _ZN7cutlass13device_kernelIN5flash19enable_sm80_to_sm89INS1_16FlashAttnFwdSm80INS1_25CollectiveMainloopFwdSm80ILi8ELi1ELb1EN4cute5tupleIJNS5_1CILi128EEENS7_ILi48EEENS7_ILi256EEEEEELi256ENS_6half_tEfNS_4arch4Sm80ELb0ELb1ELb0ELb0ELb1ELb0ELb1ELb1EEENS1_21CollectiveEpilogueFwdINS6_IJS8_SA_S9_EEENS6_IJNS7_ILi1EEESI_SI_EEESC_SE_Li256ELb0ELb1ELb1ELb0EEENS1_19SingleTileSchedulerILb0ELb1ELb1ELi128EEEEEEEEEvNT_6ParamsE,@function
        .size           _ZN7cutlass13device_kernelIN5flash19enable_sm80_to_sm89INS1_16FlashAttnFwdSm80INS1_25CollectiveMainloopFwdSm80ILi8ELi1ELb1EN4cute5tupleIJNS5_1CILi128EEENS7_ILi48EEENS7_ILi256EEEEEELi256ENS_6half_tEfNS_4arch4Sm80ELb0ELb1ELb0ELb0ELb1ELb0ELb1ELb1EEENS1_21CollectiveEpilogueFwdINS6_IJS8_SA_S9_EEENS6_IJNS7_ILi1EEESI_SI_EEESC_SE_Li256ELb0ELb1ELb1ELb0EEENS1_19SingleTileSchedulerILb0ELb1ELb1ELi128EEEEEEEEEvNT_6ParamsE,(.L_x_57 - _ZN7cutlass13device_kernelIN5flash19enable_sm80_to_sm89INS1_16FlashAttnFwdSm80INS1_25CollectiveMainloopFwdSm80ILi8ELi1ELb1EN4cute5tupleIJNS5_1CILi128EEENS7_ILi48EEENS7_ILi256EEEEEELi256ENS_6half_tEfNS_4arch4Sm80ELb0ELb1ELb0ELb0ELb1ELb0ELb1ELb1EEENS1_21CollectiveEpilogueFwdINS6_IJS8_SA_S9_EEENS6_IJNS7_ILi1EEESI_SI_EEESC_SE_Li256ELb0ELb1ELb1ELb0EEENS1_19SingleTileSchedulerILb0ELb1ELb1ELi128EEEEEEEEEvNT_6ParamsE)
        .other          _ZN7cutlass13device_kernelIN5flash19enable_sm80_to_sm89INS1_16FlashAttnFwdSm80INS1_25CollectiveMainloopFwdSm80ILi8ELi1ELb1EN4cute5tupleIJNS5_1CILi128EEENS7_ILi48EEENS7_ILi256EEEEEELi256ENS_6half_tEfNS_4arch4Sm80ELb0ELb1ELb0ELb0ELb1ELb0ELb1ELb1EEENS1_21CollectiveEpilogueFwdINS6_IJS8_SA_S9_EEENS6_IJNS7_ILi1EEESI_SI_EEESC_SE_Li256ELb0ELb1ELb1ELb0EEENS1_19SingleTileSchedulerILb0ELb1ELb1ELi128EEEEEEEEEvNT_6ParamsE,@"STO_CUDA_ENTRY STV_DEFAULT"
_ZN7cutlass13device_kernelIN5flash19enable_sm80_to_sm89INS1_16FlashAttnFwdSm80INS1_25CollectiveMainloopFwdSm80ILi8ELi1ELb1EN4cute5tupleIJNS5_1CILi128EEENS7_ILi48EEENS7_ILi256EEEEEELi256ENS_6half_tEfNS_4arch4Sm80ELb0ELb1ELb0ELb0ELb1ELb0ELb1ELb1EEENS1_21CollectiveEpilogueFwdINS6_IJS8_SA_S9_EEENS6_IJNS7_ILi1EEESI_SI_EEESC_SE_Li256ELb0ELb1ELb1ELb0EEENS1_19SingleTileSchedulerILb0ELb1ELb1ELi128EEEEEEEEEvNT_6ParamsE:
[----:B------:R-:W-:Y:S01]  /*0000*/  LDC R1, c[0x0][0x28] ;  /* 0x00000a00ff017b82 */ /* 0x000fe20000000800 */
[----:B------:R-:W-:Y:S05]  /*0010*/  EXIT ;  /* 0x000000000000794d */ /* 0x000fea0003800000 */
.L_x_21:
        /* <DEDUP_REMOVED lines=14> */
.L_x_57:


//--------------------- .text._ZN7cutlass13device_kernelIN5flash19enable_sm80_to_sm89INS1_16FlashAttnFwdSm80INS1_25CollectiveMainloopFwdSm80ILi8ELi1ELb1EN4cute5tupleIJNS5_1CILi128EEENS7_ILi48EEENS7_ILi256EEEEEELi256ENS_6half_tEfNS_4arch4Sm80ELb0ELb1ELb0ELb1ELb1ELb0ELb1ELb1EEENS1_21CollectiveEpilogueFwdINS6_IJS8_SA_S9_EEENS6_IJNS7_ILi1EEESI_SI_EEESC_SE_Li256ELb1ELb1ELb1ELb0EEENS1_36VarlenDynamicPersistentTileSchedulerILi128ELi48ELi256ELi256ELb1ELb1ELb0ELb1ELb0ELb1EEEEEEEEEvNT_6ParamsE --------------------------
	.section	.text._ZN7cutlass13device_kernelIN5flash19enable_sm80_to_sm89INS1_16FlashAttnFwdSm80INS1_25CollectiveMainloopFwdSm80ILi8ELi1ELb1EN4cute5tupleIJNS5_1CILi128EEENS7_ILi48EEENS7_ILi256EEEEEELi256ENS_6half_tEfNS_4arch4Sm80ELb0ELb1ELb0ELb1ELb1ELb0ELb1ELb1EEENS1_21CollectiveEpilogueFwdINS6_IJS8_SA_S9_EEENS6_IJNS7_ILi1EEESI_SI_EEESC_SE_Li256ELb1ELb1ELb1ELb0EEENS1_36VarlenDynamicPersistentTileSchedulerILi128ELi48ELi256ELi256ELb1ELb1ELb0ELb1ELb0ELb1EEEEEEEEEvNT_6ParamsE,"ax",@progbits
	.align	128
.text._ZN7cutlass13device_kernelIN5flash19enable_sm80_to_sm89INS1_16FlashAttnFwdSm80INS1_25CollectiveMainloopFwdSm80ILi8ELi1ELb1EN4cute5tupleIJNS5_1CILi128EEENS7_ILi48EEENS7_ILi256EEEEEELi256ENS_6half_tEfNS_4arch4Sm80ELb0ELb1ELb0ELb1ELb1ELb0ELb1ELb1EEENS1_21CollectiveEpilogueFwdINS6_IJS8_SA_S9_EEENS6_IJNS7_ILi1EEESI_SI_EEESC_SE_Li256ELb1ELb1ELb1ELb0EEENS1_36VarlenDynamicPersistentTileSchedulerILi128ELi48ELi256ELi256ELb1ELb1ELb0ELb1ELb0ELb1EEEEEEEEEvNT_6ParamsE:
        .type           _ZN7cutlass13device_kernelIN5flash19enable_sm80_to_sm89INS1_16FlashAttnFwdSm80INS1_25CollectiveMainloopFwdSm80ILi8ELi1ELb1EN4cute5tupleIJNS5_1CILi128EEENS7_ILi48EEENS7_ILi256EEEEEELi256ENS_6half_tEfNS_4arch4Sm80ELb0ELb1ELb0ELb1ELb1ELb0ELb1ELb1EEENS1_21CollectiveEpilogueFwdINS6_IJS8_SA_S9_EEENS6_IJNS7_ILi1EEESI_SI_EEESC_SE_Li256ELb1ELb1ELb1ELb0EEENS1_36VarlenDynamicPersistentTileSchedulerILi128ELi48ELi256ELi256ELb1ELb1ELb0ELb1ELb0ELb1EEEEEEEEEvNT_6ParamsE,@function
        .size           _ZN7cutlass13device_kernelIN5flash19enable_sm80_to_sm89INS1_16FlashAttnFwdSm80INS1_25CollectiveMainloopFwdSm80ILi8ELi1ELb1EN4cute5tupleIJNS5_1CILi128EEENS7_ILi48EEENS7_ILi256EEEEEELi256ENS_6half_tEfNS_4arch4Sm80ELb0ELb1ELb0ELb1ELb1ELb0ELb1ELb1EEENS1_21CollectiveEpilogueFwdINS6_IJS8_SA_S9_EEENS6_IJNS7_ILi1EEESI_SI_EEESC_SE_Li256ELb1ELb1ELb1ELb0EEENS1_36VarlenDynamicPersistentTileSchedulerILi128ELi48ELi256ELi256ELb1ELb1ELb0ELb1ELb0ELb1EEEEEEEEEvNT_6ParamsE,(.L_x_58 - _ZN7cutlass13device_kernelIN5flash19enable_sm80_to_sm89INS1_16FlashAttnFwdSm80INS1_25CollectiveMainloopFwdSm80ILi8ELi1ELb1EN4cute5tupleIJNS5_1CILi128EEENS7_ILi48EEENS7_ILi256EEEEEELi256ENS_6half_tEfNS_4arch4Sm80ELb0ELb1ELb0ELb1ELb1ELb0ELb1ELb1EEENS1_21CollectiveEpilogueFwdINS6_IJS8_SA_S9_EEENS6_IJNS7_ILi1EEESI_SI_EEESC_SE_Li256ELb1ELb1ELb1ELb0EEENS1_36VarlenDynamicPersistentTileSchedulerILi128ELi48ELi256ELi256ELb1ELb1ELb0ELb1ELb0ELb1EEEEEEEEEvNT_6ParamsE)
        .other          _ZN7cutlass13device_kernelIN5flash19enable_sm80_to_sm89INS1_16FlashAttnFwdSm80INS1_25CollectiveMainloopFwdSm80ILi8ELi1ELb1EN4cute5tupleIJNS5_1CILi128EEENS7_ILi48EEENS7_ILi256EEEEEELi256ENS_6half_tEfNS_4arch4Sm80ELb0ELb1ELb0ELb1ELb1ELb0ELb1ELb1EEENS1_21CollectiveEpilogueFwdINS6_IJS8_SA_S9_EEENS6_IJNS7_ILi1EEESI_SI_EEESC_SE_Li256ELb1ELb1ELb1ELb0EEENS1_36VarlenDynamicPersistentTileSchedulerILi128ELi48ELi256ELi256ELb1ELb1ELb0ELb1ELb0ELb1EEEEEEEEEvNT_6ParamsE,@"STO_CUDA_ENTRY STV_DEFAULT"
_ZN7cutlass13device_kernelIN5flash19enable_sm80_to_sm89INS1_16FlashAttnFwdSm80INS1_25CollectiveMainloopFwdSm80ILi8ELi1ELb1EN4cute5tupleIJNS5_1CILi128EEENS7_ILi48EEENS7_ILi256EEEEEELi256ENS_6half_tEfNS_4arch4Sm80ELb0ELb1ELb0ELb1ELb1ELb0ELb1ELb1EEENS1_21CollectiveEpilogueFwdINS6_IJS8_SA_S9_EEENS6_IJNS7_ILi1EEESI_SI_EEESC_SE_Li256ELb1ELb1ELb1ELb0EEENS1_36VarlenDynamicPersistentTileSchedulerILi128ELi48ELi256ELi256ELb1ELb1ELb0ELb1ELb0ELb1EEEEEEEEEvNT_6ParamsE:
[----:B------:R-:W-:Y:S01]  /*0000*/  LDC R1, c[0x0][0x28] ;  /* 0x00000a00ff017b82 */ /* 0x000fe20000000800 */
[----:B------:R-:W-:Y:S05]  /*0010*/  EXIT ;  /* 0x000000000000794d */ /* 0x000fea0003800000 */
.L_x_22:
        /* <DEDUP_REMOVED lines=14> */
.L_x_58:


//--------------------- .text._ZN7cutlass13device_kernelIN5flash19enable_sm80_to_sm89INS1_16FlashAttnFwdSm80INS1_25CollectiveMainloopFwdSm80ILi8ELi1ELb0EN4cute5tupleIJNS5_1CILi128EEENS7_ILi32EEENS7_ILi256EEEEEELi256ENS_6half_tEfNS_4arch4Sm80ELb0ELb1ELb0ELb1ELb1ELb1ELb1ELb1EEENS1_21CollectiveEpilogueFwdINS6_IJS8_SA_S9_EEENS6_IJNS7_ILi1EEESI_SI_EEESC_SE_Li256ELb1ELb1ELb1ELb0EEENS1_36VarlenDynamicPersistentTileSchedulerILi128ELi32ELi256ELi256ELb1ELb1ELb0ELb1ELb0ELb1EEEEEEEEEvNT_6ParamsE --------------------------
	.section	.text._ZN7cutlass13device_kernelIN5flash19enable_sm80_to_sm89INS1_16FlashAttnFwdSm80INS1_25CollectiveMainloopFwdSm80ILi8ELi1ELb0EN4cute5tupleIJNS5_1CILi128EEENS7_ILi32EEENS7_ILi256EEEEEELi256ENS_6half_tEfNS_4arch4Sm80ELb0ELb1ELb0ELb1ELb1ELb1ELb1ELb1EEENS1_21CollectiveEpilogueFwdINS6_IJS8_SA_S9_EEENS6_IJNS7_ILi1EEESI_SI_EEESC_SE_Li256ELb1ELb1ELb1ELb0EEENS1_36VarlenDynamicPersistentTileSchedulerILi128ELi32ELi256ELi256ELb1ELb1ELb0ELb1ELb0ELb1EEEEEEEEEvNT_6ParamsE,"ax",@progbits
	.align	128
.text._ZN7cutlass13device_kernelIN5flash19enable_sm80_to_sm89INS1_16FlashAttnFwdSm80INS1_25CollectiveMainloopFwdSm80ILi8ELi1ELb0EN4cute5tupleIJNS5_1CILi128EEENS7_ILi32EEENS7_ILi256EEEEEELi256ENS_6half_tEfNS_4arch4Sm80ELb0ELb1ELb0ELb1ELb1ELb1ELb1ELb1EEENS1_21CollectiveEpilogueFwdINS6_IJS8_SA_S9_EEENS6_IJNS7_ILi1EEESI_SI_EEESC_SE_Li256ELb1ELb1ELb1ELb0EEENS1_36VarlenDynamicPersistentTileSchedulerILi128ELi32ELi256ELi256ELb1ELb1ELb0ELb1ELb0ELb1EEEEEEEEEvNT_6ParamsE:
        .type           _ZN7cutlass13device_kernelIN5flash19enable_sm80_to_sm89INS1_16FlashAttnFwdSm80INS1_25CollectiveMainloopFwdSm80ILi8ELi1ELb0EN4cute5tupleIJNS5_1CILi128EEENS7_ILi32EEENS7_ILi256EEEEEELi256ENS_6half_tEfNS_4arch4Sm80ELb0ELb1ELb0ELb1ELb1ELb1ELb1ELb1EEENS1_21CollectiveEpilogueFwdINS6_IJS8_SA_S9_EEENS6_IJNS7_ILi1EEESI_SI_EEESC_SE_Li256ELb1ELb1ELb1ELb0EEENS1_36VarlenDynamicPersistentTileSchedulerILi128ELi32ELi256ELi256ELb1ELb1ELb0ELb1ELb0ELb1EEEEEEEEEvNT_6ParamsE,@function
        .size           _ZN7cutlass13device_kernelIN5flash19enable_sm80_to_sm89INS1_16FlashAttnFwdSm80INS1_25CollectiveMainloopFwdSm80ILi8ELi1ELb0EN4cute5tupleIJNS5_1CILi128EEENS7_ILi32EEENS7_ILi256EEEEEELi256ENS_6half_tEfNS_4arch4Sm80ELb0ELb1ELb0ELb1ELb1ELb1ELb1ELb1EEENS1_21CollectiveEpilogueFwdINS6_IJS8_SA_S9_EEENS6_IJNS7_ILi1EEESI_SI_EEESC_SE_Li256ELb1ELb1ELb1ELb0EEENS1_36VarlenDynamicPersistentTileSchedulerILi128ELi32ELi256ELi256ELb1ELb1ELb0ELb1ELb0ELb1EEEEEEEEEvNT_6ParamsE,(.L_x_59 - _ZN7cutlass13device_kernelIN5flash19enable_sm80_to_sm89INS1_16FlashAttnFwdSm80INS1_25CollectiveMainloopFwdSm80ILi8ELi1ELb0EN4cute5tupleIJNS5_1CILi128EEENS7_ILi32EEENS7_ILi256EEEEEELi256ENS_6half_tEfNS_4arch4Sm80ELb0ELb1ELb0ELb1ELb1ELb1ELb1ELb1EEENS1_21CollectiveEpilogueFwdINS6_IJS8_SA_S9_EEENS6_IJNS7_ILi1EEESI_SI_EEESC_SE_Li256ELb1ELb1ELb1ELb0EEENS1_36VarlenDynamicPersistentTileSchedulerILi128ELi32ELi256ELi256ELb1ELb1ELb0ELb1ELb0ELb1EEEEEEEEEvNT_6ParamsE)
        .other          _ZN7cutlass13device_kernelIN5flash19enable_sm80_to_sm89INS1_16FlashAttnFwdSm80INS1_25CollectiveMainloopFwdSm80ILi8ELi1ELb0EN4cute5tupleIJNS5_1CILi128EEENS7_ILi32EEENS7_ILi256EEEEEELi256ENS_6half_tEfNS_4arch4Sm80ELb0ELb1ELb0ELb1ELb1ELb1ELb1ELb1EEENS1_21CollectiveEpilogueFwdINS6_IJS8_SA_S9_EEENS6_IJNS7_ILi1EEESI_SI_EEESC_SE_Li256ELb1ELb1ELb1ELb0EEENS1_36VarlenDynamicPersistentTileSchedulerILi128ELi32ELi256ELi256ELb1ELb1ELb0ELb1ELb0ELb1EEEEEEEEEvNT_6ParamsE,@"STO_CUDA_ENTRY STV_DEFAULT"
_ZN7cutlass13device_kernelIN5flash19enable_sm80_to_sm89INS1_16FlashAttnFwdSm80INS1_25CollectiveMainloopFwdSm80ILi8ELi1ELb0EN4cute5tupleIJNS5_1CILi128EEENS7_ILi32EEENS7_ILi256EEEEEELi256ENS_6half_tEfNS_4arch4Sm80ELb0ELb1ELb0ELb1ELb1ELb1ELb1ELb1EEENS1_21CollectiveEpilogueFwdINS6_IJS8_SA_S9_EEENS6_IJNS7_ILi1EEESI_SI_EEESC_SE_Li256ELb1ELb1ELb1ELb0EEENS1_36VarlenDynamicPersistentTileSchedulerILi128ELi32ELi256ELi256ELb1ELb1ELb0ELb1ELb0ELb1EEEEEEEEEvNT_6ParamsE:
[----:B------:R-:W-:Y:S01]  /*0000*/  LDC R1, c[0x0][0x28] ;  /* 0x00000a00ff017b82 */ /* 0x000fe20000000800 */
[----:B------:R-:W-:Y:S05]  /*0010*/  EXIT ;  /* 0x000000000000794d */ /* 0x000fea0003800000 */
.L_x_23:
        /* <DEDUP_REMOVED lines=14> */
.L_x_59:


//--------------------- .text._ZN7cutlass13device_kernelIN5flash19enable_sm80_to_sm89INS1_16FlashAttnFwdSm80INS1_25CollectiveMainloopFwdSm80ILi8ELi1ELb1EN4cute5tupleIJNS5_1CILi128EEENS7_ILi64EEENS7_ILi256EEEEEELi256ENS_6half_tEfNS_4arch4Sm80ELb1ELb0ELb0ELb0ELb1ELb0ELb1ELb1EEENS1_21CollectiveEpilogueFwdINS6_IJS8_SA_S9_EEENS6_IJNS7_ILi1EEESI_SI_EEESC_SE_Li256ELb0ELb1ELb1ELb0EEENS1_30DynamicPersistentTileSchedulerILi256ELi256ELb1ELb1ELb0EEEEEEEEEvNT_6ParamsE --------------------------
	.section	.text._ZN7cutlass13device_kernelIN5flash19enable_sm80_to_sm89INS1_16FlashAttnFwdSm80INS1_25CollectiveMainloopFwdSm80ILi8ELi1ELb1EN4cute5tupleIJNS5_1CILi128EEENS7_ILi64EEENS7_ILi256EEEEEELi256ENS_6half_tEfNS_4arch4Sm80ELb1ELb0ELb0ELb0ELb1ELb0ELb1ELb1EEENS1_21CollectiveEpilogueFwdINS6_IJS8_SA_S9_EEENS6_IJNS7_ILi1EEESI_SI_EEESC_SE_Li256ELb0ELb1ELb1ELb0EEENS1_30DynamicPersistentTileSchedulerILi256ELi256ELb1ELb1ELb0EEEEEEEEEvNT_6ParamsE,"ax",@progbits
	.align	128
.text._ZN7cutlass13device_kernelIN5flash19enable_sm80_to_sm89INS1_16FlashAttnFwdSm80INS1_25CollectiveMainloopFwdSm80ILi8ELi1ELb1EN4cute5tupleIJNS5_1CILi128EEENS7_ILi64EEENS7_ILi256EEEEEELi256ENS_6half_tEfNS_4arch4Sm80ELb1ELb0ELb0ELb0ELb1ELb0ELb1ELb1EEENS1_21CollectiveEpilogueFwdINS6_IJS8_SA_S9_EEENS6_IJNS7_ILi1EEESI_SI_EEESC_SE_Li256ELb0ELb1ELb1ELb0EEENS1_30DynamicPersistentTileSchedulerILi256ELi256ELb1ELb1ELb0EEEEEEEEEvNT_6ParamsE:
        .type           _ZN7cutlass13device_kernelIN5flash19enable_sm80_to_sm89INS1_16FlashAttnFwdSm80INS1_25CollectiveMainloopFwdSm80ILi8ELi1ELb1EN4cute5tupleIJNS5_1CILi128EEENS7_ILi64EEENS7_ILi256EEEEEELi256ENS_6half_tEfNS_4arch4Sm80ELb1ELb0ELb0ELb0ELb1ELb0ELb1ELb1EEENS1_21CollectiveEpilogueFwdINS6_IJS8_SA_S9_EEENS6_IJNS7_ILi1EEESI_SI_EEESC_SE_Li256ELb0ELb1ELb1ELb0EEENS1_30DynamicPersistentTileSchedulerILi256ELi256ELb1ELb1ELb0EEEEEEEEEvNT_6ParamsE,@function
        .size           _ZN7cutlass13device_kernelIN5flash19enable_sm80_to_sm89INS1_16FlashAttnFwdSm80INS1_25CollectiveMainloopFwdSm80ILi8ELi1ELb1EN4cute5tupleIJNS5_1CILi128EEENS7_ILi64EEENS7_ILi256EEEEEELi256ENS_6half_tEfNS_4arch4Sm80ELb1ELb0ELb0ELb0ELb1ELb0ELb1ELb1EEENS1_21CollectiveEpilogueFwdINS6_IJS8_SA_S9_EEENS6_IJNS7_ILi1EEESI_SI_EEESC_SE_Li256ELb0ELb1ELb1ELb0EEENS1_30DynamicPersistentTileSchedulerILi256ELi256ELb1ELb1ELb0EEEEEEEEEvNT_6ParamsE,(.L_x_60 - _ZN7cutlass13device_kernelIN5flash19enable_sm80_to_sm89INS1_16FlashAttnFwdSm80INS1_25CollectiveMainloopFwdSm80ILi8ELi1ELb1EN4cute5tupleIJNS5_1CILi128EEENS7_ILi64EEENS7_ILi256EEEEEELi256ENS_6half_tEfNS_4arch4Sm80ELb1ELb0ELb0ELb0ELb1ELb0ELb1ELb1EEENS1_21CollectiveEpilogueFwdINS6_IJS8_SA_S9_EEENS6_IJNS7_ILi1EEESI_SI_EEESC_SE_Li256ELb0ELb1ELb1ELb0EEENS1_30DynamicPersistentTileSchedulerILi256ELi256ELb1ELb1ELb0EEEEEEEEEvNT_6ParamsE)
        .other          _ZN7cutlass13device_kernelIN5flash19enable_sm80_to_sm89INS1_16FlashAttnFwdSm80INS1_25CollectiveMainloopFwdSm80ILi8ELi1ELb1EN4cute5tupleIJNS5_1CILi128EEENS7_ILi64EEENS7_ILi256EEEEEELi256ENS_6half_tEfNS_4arch4Sm80ELb1ELb0ELb0ELb0ELb1ELb0ELb1ELb1EEENS1_21CollectiveEpilogueFwdINS6_IJS8_SA_S9_EEENS6_IJNS7_ILi1EEESI_SI_EEESC_SE_Li256ELb0ELb1ELb1ELb0EEENS1_30DynamicPersistentTileSchedulerILi256ELi256ELb1ELb1ELb0EEEEEEEEEvNT_6ParamsE,@"STO_CUDA_ENTRY STV_DEFAULT"
_ZN7cutlass13device_kernelIN5flash19enable_sm80_to_sm89INS1_16FlashAttnFwdSm80INS1_25CollectiveMainloopFwdSm80ILi8ELi1ELb1EN4cute5tupleIJNS5_1CILi128EEENS7_ILi64EEENS7_ILi256EEEEEELi256ENS_6half_tEfNS_4arch4Sm80ELb1ELb0ELb0ELb0ELb1ELb0ELb1ELb1EEENS1_21CollectiveEpilogueFwdINS6_IJS8_SA_S9_EEENS6_IJNS7_ILi1EEESI_SI_EEESC_SE_Li256ELb0ELb1ELb1ELb0EEENS1_30DynamicPersistentTileSchedulerILi256ELi256ELb1ELb1ELb0EEEEEEEEEvNT_6ParamsE:
[----:B------:R-:W-:Y:S01]  /*0000*/  LDC R1, c[0x0][0x28] ;  /* 0x00000a00ff017b82 */ /* 0x000fe20000000800 */
[----:B------:R-:W-:Y:S05]  /*0010*/  EXIT ;  /* 0x000000000000794d */ /* 0x000fea0003800000 */
.L_x_24:
        /* <DEDUP_REMOVED lines=14> */
.L_x_60:


//--------------------- .text._ZN7cutlass13device_kernelIN5flash19enable_sm80_to_sm89INS1_16FlashAttnFwdSm80INS1_25CollectiveMainloopFwdSm80ILi8ELi1ELb1EN4cute5tupleIJNS5_1CILi128EEENS7_ILi48EEENS7_ILi256EEEEEELi256ENS_6half_tEfNS_4arch4Sm80ELb1ELb0ELb0ELb1ELb1ELb0ELb1ELb1EEENS1_21CollectiveEpilogueFwdINS6_IJS8_SA_S9_EEENS6_IJNS7_ILi1EEESI_SI_EEESC_SE_Li256ELb1ELb1ELb1ELb0EEENS1_36VarlenDynamicPersistentTileSchedulerILi128ELi48ELi256ELi256ELb1ELb1ELb0ELb1ELb1ELb1EEEEEEEEEvNT_6ParamsE --------------------------
	.section	.text._ZN7cutlass13device_kernelIN5flash19enable_sm80_to_sm89INS1_16FlashAttnFwdSm80INS1_25CollectiveMainloopFwdSm80ILi8ELi1ELb1EN4cute5tupleIJNS5_1CILi128EEENS7_ILi48EEENS7_ILi256EEEEEELi256ENS_6half_tEfNS_4arch4Sm80ELb1ELb0ELb0ELb1ELb1ELb0ELb1ELb1EEENS1_21CollectiveEpilogueFwdINS6_IJS8_SA_S9_EEENS6_IJNS7_ILi1EEESI_SI_EEESC_SE_Li256ELb1ELb1ELb1ELb0EEENS1_36VarlenDynamicPersistentTileSchedulerILi128ELi48ELi256ELi256ELb1ELb1ELb0ELb1ELb1ELb1EEEEEEEEEvNT_6ParamsE,"ax",@progbits
	.align	128
.text._ZN7cutlass13device_kernelIN5flash19enable_sm80_to_sm89INS1_16FlashAttnFwdSm80INS1_25CollectiveMainloopFwdSm80ILi8ELi1ELb1EN4cute5tupleIJNS5_1CILi128EEENS7_ILi48EEENS7_ILi256EEEEEELi256ENS_6half_tEfNS_4arch4Sm80ELb1ELb0ELb0ELb1ELb1ELb0ELb1ELb1EEENS1_21CollectiveEpilogueFwdINS6_IJS8_SA_S9_EEENS6_IJNS7_ILi1EEESI_SI_EEESC_SE_Li256ELb1ELb1ELb1ELb0EEENS1_36VarlenDynamicPersistentTileSchedulerILi128ELi48ELi256ELi256ELb1ELb1ELb0ELb1ELb1ELb1EEEEEEEEEvNT_6ParamsE:
        .type           _ZN7cutlass13device_kernelIN5flash19enable_sm80_to_sm89INS1_16FlashAttnFwdSm80INS1_25CollectiveMainloopFwdSm80ILi8ELi1ELb1EN4cute5tupleIJNS5_1CILi128EEENS7_ILi48EEENS7_ILi256EEEEEELi256ENS_6half_tEfNS_4arch4Sm80ELb1ELb0ELb0ELb1ELb1ELb0ELb1ELb1EEENS1_21CollectiveEpilogueFwdINS6_IJS8_SA_S9_EEENS6_IJNS7_ILi1EEESI_SI_EEESC_SE_Li256ELb1ELb1ELb1ELb0EEENS1_36VarlenDynamicPersistentTileSchedulerILi128ELi48ELi256ELi256ELb1ELb1ELb0ELb1ELb1ELb1EEEEEEEEEvNT_6ParamsE,@function
        .size           _ZN7cutlass13device_kernelIN5flash19enable_sm80_to_sm89INS1_16FlashAttnFwdSm80INS1_25CollectiveMainloopFwdSm80ILi8ELi1ELb1EN4cute5tupleIJNS5_1CILi128EEENS7_ILi48EEENS7_ILi256EEEEEELi256ENS_6half_tEfNS_4arch4Sm80ELb1ELb0ELb0ELb1ELb1ELb0ELb1ELb1EEENS1_21CollectiveEpilogueFwdINS6_IJS8_SA_S9_EEENS6_IJNS7_ILi1EEESI_SI_EEESC_SE_Li256ELb1ELb1ELb1ELb0EEENS1_36VarlenDynamicPersistentTileSchedulerILi128ELi48ELi256ELi256ELb1ELb1ELb0ELb1ELb1ELb1EEEEEEEEEvNT_6ParamsE,(.L_x_61 - _ZN7cutlass13device_kernelIN5flash19enable_sm80_to_sm89INS1_16FlashAttnFwdSm80INS1_25CollectiveMainloopFwdSm80ILi8ELi1ELb1EN4cute5tupleIJNS5_1CILi128EEENS7_ILi48EEENS7_ILi256EEEEEELi256ENS_6half_tEfNS_4arch4Sm80ELb1ELb0ELb0ELb1ELb1ELb0ELb1ELb1EEENS1_21CollectiveEpilogueFwdINS6_IJS8_SA_S9_EEENS6_IJNS7_ILi1EEESI_SI_EEESC_SE_Li256ELb1ELb1ELb1ELb0EEENS1_36VarlenDynamicPersistentTileSchedulerILi128ELi48ELi256ELi256ELb1ELb1ELb0ELb1ELb1ELb1EEEEEEEEEvNT_6ParamsE)
        .other          _ZN7cutlass13device_kernelIN5flash19enable_sm80_to_sm89INS1_16FlashAttnFwdSm80INS1_25CollectiveMainloopFwdSm80ILi8ELi1ELb1EN4cute5tupleIJNS5_1CILi128EEENS7_ILi48EEENS7_ILi256EEEEEELi256ENS_6half_tEfNS_4arch4Sm80ELb1ELb0ELb0ELb1ELb1ELb0ELb1ELb1EEENS1_21CollectiveEpilogueFwdINS6_IJS8_SA_S9_EEENS6_IJNS7_ILi1EEESI_SI_EEESC_SE_Li256ELb1ELb1ELb1ELb0EEENS1_36VarlenDynamicPersistentTileSchedulerILi128ELi48ELi256ELi256ELb1ELb1ELb0ELb1ELb1ELb1EEEEEEEEEvNT_6ParamsE,@"STO_CUDA_ENTRY STV_DEFAULT"
_ZN7cutlass13device_kernelIN5flash19enable_sm80_to_sm89INS1_16FlashAttnFwdSm80INS1_25CollectiveMainloopFwdSm80ILi8ELi1ELb1EN4cute5tupleIJNS5_1CILi128EEENS7_ILi48EEENS7_ILi256EEEEEELi256ENS_6half_tEfNS_4arch4Sm80ELb1ELb0ELb0ELb1ELb1ELb0ELb1ELb1EEENS1_21CollectiveEpilogueFwdINS6_IJS8_SA_S9_EEENS6_IJNS7_ILi1EEESI_SI_EEESC_SE_Li256ELb1ELb1ELb1ELb0EEENS1_36VarlenDynamicPersistentTileSchedulerILi128ELi48ELi256ELi256ELb1ELb1ELb0ELb1ELb1ELb1EEEEEEEEEvNT_6ParamsE:
[----:B------:R-:W-:Y:S01]  /*0000*/  LDC R1, c[0x0][0x28] ;  /* 0x00000a00ff017b82 */ /* 0x000fe20000000800 */
[----:B------:R-:W-:Y:S05]  /*0010*/  EXIT ;  /* 0x000000000000794d */ /* 0x000fea0003800000 */
.L_x_25:
        /* <DEDUP_REMOVED lines=14> */
.L_x_61:


//--------------------- .text._ZN7cutlass13device_kernelIN5flash19enable_sm80_to_sm89INS1_16FlashAttnFwdSm80INS1_25CollectiveMainloopFwdSm80ILi8ELi1ELb0EN4cute5tupleIJNS5_1CILi128EEENS7_ILi32EEENS7_ILi256EEEEEELi256ENS_6half_tEfNS_4arch4Sm80ELb1ELb0ELb0ELb1ELb1ELb1ELb1ELb1EEENS1_21CollectiveEpilogueFwdINS6_IJS8_SA_S9_EEENS6_IJNS7_ILi1EEESI_SI_EEESC_SE_Li256ELb1ELb1ELb1ELb0EEENS1_36VarlenDynamicPersistentTileSchedulerILi128ELi32ELi256ELi256ELb1ELb1ELb0ELb1ELb1ELb1EEEEEEEEEvNT_6ParamsE --------------------------
	.section	.text._ZN7cutlass13device_kernelIN5flash19enable_sm80_to_sm89INS1_16FlashAttnFwdSm80INS1_25CollectiveMainloopFwdSm80ILi8ELi1ELb0EN4cute5tupleIJNS5_1CILi128EEENS7_ILi32EEENS7_ILi256EEEEEELi256ENS_6half_tEfNS_4arch4Sm80ELb1ELb0ELb0ELb1ELb1ELb1ELb1ELb1EEENS1_21CollectiveEpilogueFwdINS6_IJS8_SA_S9_EEENS6_IJNS7_ILi1EEESI_SI_EEESC_SE_Li256ELb1ELb1ELb1ELb0EEENS1_36VarlenDynamicPersistentTileSchedulerILi128ELi32ELi256ELi256ELb1ELb1ELb0ELb1ELb1ELb1EEEEEEEEEvNT_6ParamsE,"ax",@progbits
	.align	128
.text._ZN7cutlass13device_kernelIN5flash19enable_sm80_to_sm89INS1_16FlashAttnFwdSm80INS1_25CollectiveMainloopFwdSm80ILi8ELi1ELb0EN4cute5tupleIJNS5_1CILi128EEENS7_ILi32EEENS7_ILi256EEEEEELi256ENS_6half_tEfNS_4arch4Sm80ELb1ELb0ELb0ELb1ELb1ELb1ELb1ELb1EEENS1_21CollectiveEpilogueFwdINS6_IJS8_SA_S9_EEENS6_IJNS7_ILi1EEESI_SI_EEESC_SE_Li256ELb1ELb1ELb1ELb0EEENS1_36VarlenDynamicPersistentTileSchedulerILi128ELi32ELi256ELi256ELb1ELb1ELb0ELb1ELb1ELb1EEEEEEEEEvNT_6ParamsE:
        .type           _ZN7cutlass13device_kernelIN5flash19enable_sm80_to_sm89INS1_16FlashAttnFwdSm80INS1_25CollectiveMainloopFwdSm80ILi8ELi1ELb0EN4cute5tupleIJNS5_1CILi128EEENS7_ILi32EEENS7_ILi256EEEEEELi256ENS_6half_tEfNS_4arch4Sm80ELb1ELb0ELb0ELb1ELb1ELb1ELb1ELb1EEENS1_21CollectiveEpilogueFwdINS6_IJS8_SA_S9_EEENS6_IJNS7_ILi1EEESI_SI_EEESC_SE_Li256ELb1ELb1ELb1ELb0EEENS1_36VarlenDynamicPersistentTileSchedulerILi128ELi32ELi256ELi256ELb1ELb1ELb0ELb1ELb1ELb1EEEEEEEEEvNT_6ParamsE,@function
        .size           _ZN7cutlass13device_kernelIN5flash19enable_sm80_to_sm89INS1_16FlashAttnFwdSm80INS1_25CollectiveMainloopFwdSm80ILi8ELi1ELb0EN4cute5tupleIJNS5_1CILi128EEENS7_ILi32EEENS7_ILi256EEEEEELi256ENS_6half_tEfNS_4arch4Sm80ELb1ELb0ELb0ELb1ELb1ELb1ELb1ELb1EEENS1_21CollectiveEpilogueFwdINS6_IJS8_SA_S9_EEENS6_IJNS7_ILi1EEESI_SI_EEESC_SE_Li256ELb1ELb1ELb1ELb0EEENS1_36VarlenDynamicPersistentTileSchedulerILi128ELi32ELi256ELi256ELb1ELb1ELb0ELb1ELb1ELb1EEEEEEEEEvNT_6ParamsE,(.L_x_62 - _ZN7cutlass13device_kernelIN5flash19enable_sm80_to_sm89INS1_16FlashAttnFwdSm80INS1_25CollectiveMainloopFwdSm80ILi8ELi1ELb0EN4cute5tupleIJNS5_1CILi128EEENS7_ILi32EEENS7_ILi256EEEEEELi256ENS_6half_tEfNS_4arch4Sm80ELb1ELb0ELb0ELb1ELb1ELb1ELb1ELb1EEENS1_21CollectiveEpilogueFwdINS6_IJS8_SA_S9_EEENS6_IJNS7_ILi1EEESI_SI_EEESC_SE_Li256ELb1ELb1ELb1ELb0EEENS1_36VarlenDynamicPersistentTileSchedulerILi128ELi32ELi256ELi256ELb1ELb1ELb0ELb1ELb1ELb1EEEEEEEEEvNT_6ParamsE)
        .other          _ZN7cutlass13device_kernelIN5flash19enable_sm80_to_sm89INS1_16FlashAttnFwdSm80INS1_25CollectiveMainloopFwdSm80ILi8ELi1ELb0EN4cute5tupleIJNS5_1CILi128EEENS7_ILi32EEENS7_ILi256EEEEEELi256ENS_6half_tEfNS_4arch4Sm80ELb1ELb0ELb0ELb1ELb1ELb1ELb1ELb1EEENS1_21CollectiveEpilogueFwdINS6_IJS8_SA_S9_EEENS6_IJNS7_ILi1EEESI_SI_EEESC_SE_Li256ELb1ELb1ELb1ELb0EEENS1_36VarlenDynamicPersistentTileSchedulerILi128ELi32ELi256ELi256ELb1ELb1ELb0ELb1ELb1ELb1EEEEEEEEEvNT_6ParamsE,@"STO_CUDA_ENTRY STV_DEFAULT"
_ZN7cutlass13device_kernelIN5flash19enable_sm80_to_sm89INS1_16FlashAttnFwdSm80INS1_25CollectiveMainloopFwdSm80ILi8ELi1ELb0EN4cute5tupleIJNS5_1CILi128EEENS7_ILi32EEENS7_ILi256EEEEEELi256ENS_6half_tEfNS_4arch4Sm80ELb1ELb0ELb0ELb1ELb1ELb1ELb1ELb1EEENS1_21CollectiveEpilogueFwdINS6_IJS8_SA_S9_EEENS6_IJNS7_ILi1EEESI_SI_EEESC_SE_Li256ELb1ELb1ELb1ELb0EEENS1_36VarlenDynamicPersistentTileSchedulerILi128ELi32ELi256ELi256ELb1ELb1ELb0ELb1ELb1ELb1EEEEEEEEEvNT_6ParamsE:
[----:B------:R-:W-:Y:S01]  /*0000*/  LDC R1, c[0x0][0x28] ;  /* 0x00000a00ff017b82 */ /* 0x000fe20000000800 */
[----:B------:R-:W-:Y:S05]  /*0010*/  EXIT ;  /* 0x000000000000794d */ /* 0x000fea0003800000 */
.L_x_26:
        /* <DEDUP_REMOVED lines=14> */
.L_x_62:


//--------------------- .text._ZN7cutlass13device_kernelIN5flash19enable_sm80_to_sm89INS1_16FlashAttnFwdSm80INS1_25CollectiveMainloopFwdSm80ILi8ELi1ELb0EN4cute5tupleIJNS5_1CILi128EEENS7_ILi96EEENS7_ILi256EEEEEELi256ENS_6half_tEfNS_4arch4Sm80ELb0ELb0ELb0ELb0ELb1ELb0ELb1ELb1EEENS1_21CollectiveEpilogueFwdINS6_IJS8_SA_S9_EEENS6_IJNS7_ILi1EEESI_SI_EEESC_SE_Li256ELb0ELb1ELb1ELb0EEENS1_19SingleTileSchedulerILb0ELb1ELb1ELi128EEEEEEEEEvNT_6ParamsE --------------------------
	.section	.text._ZN7cutlass13device_kernelIN5flash19enable_sm80_to_sm89INS1_16FlashAttnFwdSm80INS1_25CollectiveMainloopFwdSm80ILi8ELi1ELb0EN4cute5tupleIJNS5_1CILi128EEENS7_ILi96EEENS7_ILi256EEEEEELi256ENS_6half_tEfNS_4arch4Sm80ELb0ELb0ELb0ELb0ELb1ELb0ELb1ELb1EEENS1_21CollectiveEpilogueFwdINS6_IJS8_SA_S9_EEENS6_IJNS7_ILi1EEESI_SI_EEESC_SE_Li256ELb0ELb1ELb1ELb0EEENS1_19SingleTileSchedulerILb0ELb1ELb1ELi128EEEEEEEEEvNT_6ParamsE,"ax",@progbits
	.align	128
.text._ZN7cutlass13device_kernelIN5flash19enable_sm80_to_sm89INS1_16FlashAttnFwdSm80INS1_25CollectiveMainloopFwdSm80ILi8ELi1ELb0EN4cute5tupleIJNS5_1CILi128EEENS7_ILi96EEENS7_ILi256EEEEEELi256ENS_6half_tEfNS_4arch4Sm80ELb0ELb0ELb0ELb0ELb1ELb0ELb1ELb1EEENS1_21CollectiveEpilogueFwdINS6_IJS8_SA_S9_EEENS6_IJNS7_ILi1EEESI_SI_EEESC_SE_Li256ELb0ELb1ELb1ELb0EEENS1_19SingleTileSchedulerILb0ELb1ELb1ELi128EEEEEEEEEvNT_6ParamsE:
        .type           _ZN7cutlass13device_kernelIN5flash19enable_sm80_to_sm89INS1_16FlashAttnFwdSm80INS1_25CollectiveMainloopFwdSm80ILi8ELi1ELb0EN4cute5tupleIJNS5_1CILi128EEENS7_ILi96EEENS7_ILi256EEEEEELi256ENS_6half_tEfNS_4arch4Sm80ELb0ELb0ELb0ELb0ELb1ELb0ELb1ELb1EEENS1_21CollectiveEpilogueFwdINS6_IJS8_SA_S9_EEENS6_IJNS7_ILi1EEESI_SI_EEESC_SE_Li256ELb0ELb1ELb1ELb0EEENS1_19SingleTileSchedulerILb0ELb1ELb1ELi128EEEEEEEEEvNT_6ParamsE,@function
        .size           _ZN7cutlass13device_kernelIN5flash19enable_sm80_to_sm89INS1_16FlashAttnFwdSm80INS1_25CollectiveMainloopFwdSm80ILi8ELi1ELb0EN4cute5tupleIJNS5_1CILi128EEENS7_ILi96EEENS7_ILi256EEEEEELi256ENS_6half_tEfNS_4arch4Sm80ELb0ELb0ELb0ELb0ELb1ELb0ELb1ELb1EEENS1_21CollectiveEpilogueFwdINS6_IJS8_SA_S9_EEENS6_IJNS7_ILi1EEESI_SI_EEESC_SE_Li256ELb0ELb1ELb1ELb0EEENS1_19SingleTileSchedulerILb0ELb1ELb1ELi128EEEEEEEEEvNT_6ParamsE,(.L_x_63 - _ZN7cutlass13device_kernelIN5flash19enable_sm80_to_sm89INS1_16FlashAttnFwdSm80INS1_25CollectiveMainloopFwdSm80ILi8ELi1ELb0EN4cute5tupleIJNS5_1CILi128EEENS7_ILi96EEENS7_ILi256EEEEEELi256ENS_6half_tEfNS_4arch4Sm80ELb0ELb0ELb0ELb0ELb1ELb0ELb1ELb1EEENS1_21CollectiveEpilogueFwdINS6_IJS8_SA_S9_EEENS6_IJNS7_ILi1EEESI_SI_EEESC_SE_Li256ELb0ELb1ELb1ELb0EEENS1_19SingleTileSchedulerILb0ELb1ELb1ELi128EEEEEEEEEvNT_6ParamsE)
        .other          _ZN7cutlass13device_kernelIN5flash19enable_sm80_to_sm89INS1_16FlashAttnFwdSm80INS1_25CollectiveMainloopFwdSm80ILi8ELi1ELb0EN4cute5tupleIJNS5_1CILi128EEENS7_ILi96EEENS7_ILi256EEEEEELi256ENS_6half_tEfNS_4arch4Sm80ELb0ELb0ELb0ELb0ELb1ELb0ELb1ELb1EEENS1_21CollectiveEpilogueFwdINS6_IJS8_SA_S9_EEENS6_IJNS7_ILi1EEESI_SI_EEESC_SE_Li256ELb0ELb1ELb1ELb0EEENS1_19SingleTileSchedulerILb0ELb1ELb1ELi128EEEEEEEEEvNT_6ParamsE,@"STO_CUDA_ENTRY STV_DEFAULT"
_ZN7cutlass13device_kernelIN5flash19enable_sm80_to_sm89INS1_16FlashAttnFwdSm80INS1_25CollectiveMainloopFwdSm80ILi8ELi1ELb0EN4cute5tupleIJNS5_1CILi128EEENS7_ILi96EEENS7_ILi256EEEEEELi256ENS_6half_tEfNS_4arch4Sm80ELb0ELb0ELb0ELb0ELb1ELb0ELb1ELb1EEENS1_21CollectiveEpilogueFwdINS6_IJS8_SA_S9_EEENS6_IJNS7_ILi1EEESI_SI_EEESC_SE_Li256ELb0ELb1ELb1ELb0EEENS1_19SingleTileSchedulerILb0ELb1ELb1ELi128EEEEEEEEEvNT_6ParamsE:
[----:B------:R-:W-:Y:S01]  /*0000*/  LDC R1, c[0x0][0x28] ;  /* 0x00000a00ff017b82 */ /* 0x000fe20000000800 */
[----:B------:R-:W-:Y:S05]  /*0010*/  EXIT ;  /* 0x000000000000794d */ /* 0x000fea0003800000 */
.L_x_27:
        /* <DEDUP_REMOVED lines=14> */
.L_x_63:


//--------------------- .text._ZN7cutlass13device_kernelIN5flash19enable_sm80_to_sm89INS1_16FlashAttnFwdSm80INS1_25CollectiveMainloopFwdSm80ILi8ELi1ELb0EN4cute5tupleIJNS5_1CILi128EEENS7_ILi64EEENS7_ILi256EEEEEELi256ENS_6half_tEfNS_4arch4Sm80ELb0ELb0ELb0ELb1ELb1ELb0ELb1ELb1EEENS1_21CollectiveEpilogueFwdINS6_IJS8_SA_S9_EEENS6_IJNS7_ILi1EEESI_SI_EEESC_SE_Li256ELb1ELb1ELb1ELb0EEENS1_36VarlenDynamicPersistentTileSchedulerILi128ELi64ELi256ELi256ELb1ELb1ELb0ELb0ELb1ELb1EEEEEEEEEvNT_6ParamsE --------------------------
	.section	.text._ZN7cutlass13device_kernelIN5flash19enable_sm80_to_sm89INS1_16FlashAttnFwdSm80INS1_25CollectiveMainloopFwdSm80ILi8ELi1ELb0EN4cute5tupleIJNS5_1CILi128EEENS7_ILi64EEENS7_ILi256EEEEEELi256ENS_6half_tEfNS_4arch4Sm80ELb0ELb0ELb0ELb1ELb1ELb0ELb1ELb1EEENS1_21CollectiveEpilogueFwdINS6_IJS8_SA_S9_EEENS6_IJNS7_ILi1EEESI_SI_EEESC_SE_Li256ELb1ELb1ELb1ELb0EEENS1_36VarlenDynamicPersistentTileSchedulerILi128ELi64ELi256ELi256ELb1ELb1ELb0ELb0ELb1ELb1EEEEEEEEEvNT_6ParamsE,"ax",@progbits
	.align	128
.text._ZN7cutlass13device_kernelIN5flash19enable_sm80_to_sm89INS1_16FlashAttnFwdSm80INS1_25CollectiveMainloopFwdSm80ILi8ELi1ELb0EN4cute5tupleIJNS5_1CILi128EEENS7_ILi64EEENS7_ILi256EEEEEELi256ENS_6half_tEfNS_4arch4Sm80ELb0ELb0ELb0ELb1ELb1ELb0ELb1ELb1EEENS1_21CollectiveEpilogueFwdINS6_IJS8_SA_S9_EEENS6_IJNS7_ILi1EEESI_SI_EEESC_SE_Li256ELb1ELb1ELb1ELb0EEENS1_36VarlenDynamicPersistentTileSchedulerILi128ELi64ELi256ELi256ELb1ELb1ELb0ELb0ELb1ELb1EEEEEEEEEvNT_6ParamsE:
        .type           _ZN7cutlass13device_kernelIN5flash19enable_sm80_to_sm89INS1_16FlashAttnFwdSm80INS1_25CollectiveMainloopFwdSm80ILi8ELi1ELb0EN4cute5tupleIJNS5_1CILi128EEENS7_ILi64EEENS7_ILi256EEEEEELi256ENS_6half_tEfNS_4arch4Sm80ELb0ELb0ELb0ELb1ELb1ELb0ELb1ELb1EEENS1_21CollectiveEpilogueFwdINS6_IJS8_SA_S9_EEENS6_IJNS7_ILi1EEESI_SI_EEESC_SE_Li256ELb1ELb1ELb1ELb0EEENS1_36VarlenDynamicPersistentTileSchedulerILi128ELi64ELi256ELi256ELb1ELb1ELb0ELb0ELb1ELb1EEEEEEEEEvNT_6ParamsE,@function
        .size           _ZN7cutlass13device_kernelIN5flash19enable_sm80_to_sm89INS1_16FlashAttnFwdSm80INS1_25CollectiveMainloopFwdSm80ILi8ELi1ELb0EN4cute5tupleIJNS5_1CILi128EEENS7_ILi64EEENS7_ILi256EEEEEELi256ENS_6half_tEfNS_4arch4Sm80ELb0ELb0ELb0ELb1ELb1ELb0ELb1ELb1EEENS1_21CollectiveEpilogueFwdINS6_IJS8_SA_S9_EEENS6_IJNS7_ILi1EEESI_SI_EEESC_SE_Li256ELb1ELb1ELb1ELb0EEENS1_36VarlenDynamicPersistentTileSchedulerILi128ELi64ELi256ELi256ELb1ELb1ELb0ELb0ELb1ELb1EEEEEEEEEvNT_6ParamsE,(.L_x_64 - _ZN7cutlass13device_kernelIN5flash19enable_sm80_to_sm89INS1_16FlashAttnFwdSm80INS1_25CollectiveMainloopFwdSm80ILi8ELi1ELb0EN4cute5tupleIJNS5_1CILi128EEENS7_ILi64EEENS7_ILi256EEEEEELi256ENS_6half_tEfNS_4arch4Sm80ELb0ELb0ELb0ELb1ELb1ELb0ELb1ELb1EEENS1_21CollectiveEpilogueFwdINS6_IJS8_SA_S9_EEENS6_IJNS7_ILi1EEESI_SI_EEESC_SE_Li256ELb1ELb1ELb1ELb0EEENS1_36VarlenDynamicPersistentTileSchedulerILi128ELi64ELi256ELi256ELb1ELb1ELb0ELb0ELb1ELb1EEEEEEEEEvNT_6ParamsE)
        .other          _ZN7cutlass13device_kernelIN5flash19enable_sm80_to_sm89INS1_16FlashAttnFwdSm80INS1_25CollectiveMainloopFwdSm80ILi8ELi1ELb0EN4cute5tupleIJNS5_1CILi128EEENS7_ILi64EEENS7_ILi256EEEEEELi256ENS_6half_tEfNS_4arch4Sm80ELb0ELb0ELb0ELb1ELb1ELb0ELb1ELb1EEENS1_21CollectiveEpilogueFwdINS6_IJS8_SA_S9_EEENS6_IJNS7_ILi1EEESI_SI_EEESC_SE_Li256ELb1ELb1ELb1ELb0EEENS1_36VarlenDynamicPersistentTileSchedulerILi128ELi64ELi256ELi256ELb1ELb1ELb0ELb0ELb1ELb1EEEEEEEEEvNT_6ParamsE,@"STO_CUDA_ENTRY STV_DEFAULT"
_ZN7cutlass13device_kernelIN5flash19enable_sm80_to_sm89INS1_16FlashAttnFwdSm80INS1_25CollectiveMainloopFwdSm80ILi8ELi1ELb0EN4cute5tupleIJNS5_1CILi128EEENS7_ILi64EEENS7_ILi256EEEEEELi256ENS_6half_tEfNS_4arch4Sm80ELb0ELb0ELb0ELb1ELb1ELb0ELb1ELb1EEENS1_21CollectiveEpilogueFwdINS6_IJS8_SA_S9_EEENS6_IJNS7_ILi1EEESI_SI_EEESC_SE_Li256ELb1ELb1ELb1ELb0EEENS1_36VarlenDynamicPersistentTileSchedulerILi128ELi64ELi256ELi256ELb1ELb1ELb0ELb0ELb1ELb1EEEEEEEEEvNT_6ParamsE:
[----:B------:R-:W-:Y:S01]  /*0000*/  LDC R1, c[0x0][0x28] ;  /* 0x00000a00ff017b82 */ /* 0x000fe20000000800 */
[----:B------:R-:W-:Y:S05]  /*0010*/  EXIT ;  /* 0x000000000000794d */ /* 0x000fea0003800000 */
.L_x_28:
        /* <DEDUP_REMOVED lines=14> */
.L_x_64:


//--------------------- .text._ZN7cutlass13device_kernelIN5flash19enable_sm80_to_sm89INS1_16FlashAttnFwdSm80INS1_25CollectiveMainloopFwdSm80ILi8ELi1ELb0EN4cute5tupleIJNS5_1CILi128EEENS7_ILi48EEENS7_ILi256EEEEEELi256ENS_6half_tEfNS_4arch4Sm80ELb0ELb0ELb0ELb1ELb1ELb1ELb1ELb1EEENS1_21CollectiveEpilogueFwdINS6_IJS8_SA_S9_EEENS6_IJNS7_ILi1EEESI_SI_EEESC_SE_Li256ELb1ELb1ELb1ELb0EEENS1_36VarlenDynamicPersistentTileSchedulerILi128ELi48ELi256ELi256ELb1ELb1ELb0ELb0ELb1ELb1EEEEEEEEEvNT_6ParamsE --------------------------
	.section	.text._ZN7cutlass13device_kernelIN5flash19enable_sm80_to_sm89INS1_16FlashAttnFwdSm80INS1_25CollectiveMainloopFwdSm80ILi8ELi1ELb0EN4cute5tupleIJNS5_1CILi128EEENS7_ILi48EEENS7_ILi256EEEEEELi256ENS_6half_tEfNS_4arch4Sm80ELb0ELb0ELb0ELb1ELb1ELb1ELb1ELb1EEENS1_21CollectiveEpilogueFwdINS6_IJS8_SA_S9_EEENS6_IJNS7_ILi1EEESI_SI_EEESC_SE_Li256ELb1ELb1ELb1ELb0EEENS1_36VarlenDynamicPersistentTileSchedulerILi128ELi48ELi256ELi256ELb1ELb1ELb0ELb0ELb1ELb1EEEEEEEEEvNT_6ParamsE,"ax",@progbits
	.align	128
.text._ZN7cutlass13device_kernelIN5flash19enable_sm80_to_sm89INS1_16FlashAttnFwdSm80INS1_25CollectiveMainloopFwdSm80ILi8ELi1ELb0EN4cute5tupleIJNS5_1CILi128EEENS7_ILi48EEENS7_ILi256EEEEEELi256ENS_6half_tEfNS_4arch4Sm80ELb0ELb0ELb0ELb1ELb1ELb1ELb1ELb1EEENS1_21CollectiveEpilogueFwdINS6_IJS8_SA_S9_EEENS6_IJNS7_ILi1EEESI_SI_EEESC_SE_Li256ELb1ELb1ELb1ELb0EEENS1_36VarlenDynamicPersistentTileSchedulerILi128ELi48ELi256ELi256ELb1ELb1ELb0ELb0ELb1ELb1EEEEEEEEEvNT_6ParamsE:
        .type           _ZN7cutlass13device_kernelIN5flash19enable_sm80_to_sm89INS1_16FlashAttnFwdSm80INS1_25CollectiveMainloopFwdSm80ILi8ELi1ELb0EN4cute5tupleIJNS5_1CILi128EEENS7_ILi48EEENS7_ILi256EEEEEELi256ENS_6half_tEfNS_4arch4Sm80ELb0ELb0ELb0ELb1ELb1ELb1ELb1ELb1EEENS1_21CollectiveEpilogueFwdINS6_IJS8_SA_S9_EEENS6_IJNS7_ILi1EEESI_SI_EEESC_SE_Li256ELb1ELb1ELb1ELb0EEENS1_36VarlenDynamicPersistentTileSchedulerILi128ELi48ELi256ELi256ELb1ELb1ELb0ELb0ELb1ELb1EEEEEEEEEvNT_6ParamsE,@function
        .size           _ZN7cutlass13device_kernelIN5flash19enable_sm80_to_sm89INS1_16FlashAttnFwdSm80INS1_25CollectiveMainloopFwdSm80ILi8ELi1ELb0EN4cute5tupleIJNS5_1CILi128EEENS7_ILi48EEENS7_ILi256EEEEEELi256ENS_6half_tEfNS_4arch4Sm80ELb0ELb0ELb0ELb1ELb1ELb1ELb1ELb1EEENS1_21CollectiveEpilogueFwdINS6_IJS8_SA_S9_EEENS6_IJNS7_ILi1EEESI_SI_EEESC_SE_Li256ELb1ELb1ELb1ELb0EEENS1_36VarlenDynamicPersistentTileSchedulerILi128ELi48ELi256ELi256ELb1ELb1ELb0ELb0ELb1ELb1EEEEEEEEEvNT_6ParamsE,(.L_x_65 - _ZN7cutlass13device_kernelIN5flash19enable_sm80_to_sm89INS1_16FlashAttnFwdSm80INS1_25CollectiveMainloopFwdSm80ILi8ELi1ELb0EN4cute5tupleIJNS5_1CILi128EEENS7_ILi48EEENS7_ILi256EEEEEELi256ENS_6half_tEfNS_4arch4Sm80ELb0ELb0ELb0ELb1ELb1ELb1ELb1ELb1EEENS1_21CollectiveEpilogueFwdINS6_IJS8_SA_S9_EEENS6_IJNS7_ILi1EEESI_SI_EEESC_SE_Li256ELb1ELb1ELb1ELb0EEENS1_36VarlenDynamicPersistentTileSchedulerILi128ELi48ELi256ELi256ELb1ELb1ELb0ELb0ELb1ELb1EEEEEEEEEvNT_6ParamsE)
        .other          _ZN7cutlass13device_kernelIN5flash19enable_sm80_to_sm89INS1_16FlashAttnFwdSm80INS1_25CollectiveMainloopFwdSm80ILi8ELi1ELb0EN4cute5tupleIJNS5_1CILi128EEENS7_ILi48EEENS7_ILi256EEEEEELi256ENS_6half_tEfNS_4arch4Sm80ELb0ELb0ELb0ELb1ELb1ELb1ELb1ELb1EEENS1_21CollectiveEpilogueFwdINS6_IJS8_SA_S9_EEENS6_IJNS7_ILi1EEESI_SI_EEESC_SE_Li256ELb1ELb1ELb1ELb0EEENS1_36VarlenDynamicPersistentTileSchedulerILi128ELi48ELi256ELi256ELb1ELb1ELb0ELb0ELb1ELb1EEEEEEEEEvNT_6ParamsE,@"STO_CUDA_ENTRY STV_DEFAULT"
_ZN7cutlass13device_kernelIN5flash19enable_sm80_to_sm89INS1_16FlashAttnFwdSm80INS1_25CollectiveMainloopFwdSm80ILi8ELi1ELb0EN4cute5tupleIJNS5_1CILi128EEENS7_ILi48EEENS7_ILi256EEEEEELi256ENS_6half_tEfNS_4arch4Sm80ELb0ELb0ELb0ELb1ELb1ELb1ELb1ELb1EEENS1_21CollectiveEpilogueFwdINS6_IJS8_SA_S9_EEENS6_IJNS7_ILi1EEESI_SI_EEESC_SE_Li256ELb1ELb1ELb1ELb0EEENS1_36VarlenDynamicPersistentTileSchedulerILi128ELi48ELi256ELi256ELb1ELb1ELb0ELb0ELb1ELb1EEEEEEEEEvNT_6ParamsE:
[----:B------:R-:W-:Y:S01]  /*0000*/  LDC R1, c[0x0][0x28] ;  /* 0x00000a00ff017b82 */ /* 0x000fe20000000800 */
[----:B------:R-:W-:Y:S05]  /*0010*/  EXIT ;  /* 0x000000000000794d */ /* 0x000fea0003800000 */
.L_x_29:
        /* <DEDUP_REMOVED lines=14> */
.L_x_65:


//--------------------- .text._ZN7cutlass13device_kernelIN5flash19enable_sm80_to_sm89INS1_16FlashAttnFwdSm80INS1_25CollectiveMainloopFwdSm80ILi8ELi1ELb0EN4cute5tupleIJNS5_1CILi128EEENS7_ILi64EEENS7_ILi256EEEEEELi256ENS_6half_tEfNS_4arch4Sm80ELb0ELb1ELb0ELb0ELb1ELb0ELb1ELb1EEENS1_21CollectiveEpilogueFwdINS6_IJS8_SA_S9_EEENS6_IJNS7_ILi1EEESI_SI_EEESC_SE_Li256ELb0ELb1ELb1ELb0EEENS1_19SingleTileSchedulerILb0ELb1ELb1ELi128EEEEEEEEEvNT_6ParamsE --------------------------
	.section	.text._ZN7cutlass13device_kernelIN5flash19enable_sm80_to_sm89INS1_16FlashAttnFwdSm80INS1_25CollectiveMainloopFwdSm80ILi8ELi1ELb0EN4cute5tupleIJNS5_1CILi128EEENS7_ILi64EEENS7_ILi256EEEEEELi256ENS_6half_tEfNS_4arch4Sm80ELb0ELb1ELb0ELb0ELb1ELb0ELb1ELb1EEENS1_21CollectiveEpilogueFwdINS6_IJS8_SA_S9_EEENS6_IJNS7_ILi1EEESI_SI_EEESC_SE_Li256ELb0ELb1ELb1ELb0EEENS1_19SingleTileSchedulerILb0ELb1ELb1ELi128EEEEEEEEEvNT_6ParamsE,"ax",@progbits
	.align	128
.text._ZN7cutlass13device_kernelIN5flash19enable_sm80_to_sm89INS1_16FlashAttnFwdSm80INS1_25CollectiveMainloopFwdSm80ILi8ELi1ELb0EN4cute5tupleIJNS5_1CILi128EEENS7_ILi64EEENS7_ILi256EEEEEELi256ENS_6half_tEfNS_4arch4Sm80ELb0ELb1ELb0ELb0ELb1ELb0ELb1ELb1EEENS1_21CollectiveEpilogueFwdINS6_IJS8_SA_S9_EEENS6_IJNS7_ILi1EEESI_SI_EEESC_SE_Li256ELb0ELb1ELb1ELb0EEENS1_19SingleTileSchedulerILb0ELb1ELb1ELi128EEEEEEEEEvNT_6ParamsE:
        .type           _ZN7cutlass13device_kernelIN5flash19enable_sm80_to_sm89INS1_16FlashAttnFwdSm80INS1_25CollectiveMainloopFwdSm80ILi8ELi1ELb0EN4cute5tupleIJNS5_1CILi128EEENS7_ILi64EEENS7_ILi256EEEEEELi256ENS_6half_tEfNS_4arch4Sm80ELb0ELb1ELb0ELb0ELb1ELb0ELb1ELb1EEENS1_21CollectiveEpilogueFwdINS6_IJS8_SA_S9_EEENS6_IJNS7_ILi1EEESI_SI_EEESC_SE_Li256ELb0ELb1ELb1ELb0EEENS1_19SingleTileSchedulerILb0ELb1ELb1ELi128EEEEEEEEEvNT_6ParamsE,@function
        .size           _ZN7cutlass13device_kernelIN5flash19enable_sm80_to_sm89INS1_16FlashAttnFwdSm80INS1_25CollectiveMainloopFwdSm80ILi8ELi1ELb0EN4cute5tupleIJNS5_1CILi128EEENS7_ILi64EEENS7_ILi256EEEEEELi256ENS_6half_tEfNS_4arch4Sm80ELb0ELb1ELb0ELb0ELb1ELb0ELb1ELb1EEENS1_21CollectiveEpilogueFwdINS6_IJS8_SA_S9_EEENS6_IJNS7_ILi1EEESI_SI_EEESC_SE_Li256ELb0ELb1ELb1ELb0EEENS1_19SingleTileSchedulerILb0ELb1ELb1ELi128EEEEEEEEEvNT_6ParamsE,(.L_x_66 - _ZN7cutlass13device_kernelIN5flash19enable_sm80_to_sm89INS1_16FlashAttnFwdSm80INS1_25CollectiveMainloopFwdSm80ILi8ELi1ELb0EN4cute5tupleIJNS5_1CILi128EEENS7_ILi64EEENS7_ILi256EEEEEELi256ENS_6half_tEfNS_4arch4Sm80ELb0ELb1ELb0ELb0ELb1ELb0ELb1ELb1EEENS1_21CollectiveEpilogueFwdINS6_IJS8_SA_S9_EEENS6_IJNS7_ILi1EEESI_SI_EEESC_SE_Li256ELb0ELb1ELb1ELb0EEENS1_19SingleTileSchedulerILb0ELb1ELb1ELi128EEEEEEEEEvNT_6ParamsE)
        .other          _ZN7cutlass13device_kernelIN5flash19enable_sm80_to_sm89INS1_16FlashAttnFwdSm80INS1_25CollectiveMainloopFwdSm80ILi8ELi1ELb0EN4cute5tupleIJNS5_1CILi128EEENS7_ILi64EEENS7_ILi256EEEEEELi256ENS_6half_tEfNS_4arch4Sm80ELb0ELb1ELb0ELb0ELb1ELb0ELb1ELb1EEENS1_21CollectiveEpilogueFwdINS6_IJS8_SA_S9_EEENS6_IJNS7_ILi1EEESI_SI_EEESC_SE_Li256ELb0ELb1ELb1ELb0EEENS1_19SingleTileSchedulerILb0ELb1ELb1ELi128EEEEEEEEEvNT_6ParamsE,@"STO_CUDA_ENTRY STV_DEFAULT"
_ZN7cutlass13device_kernelIN5flash19enable_sm80_to_sm89INS1_16FlashAttnFwdSm80INS1_25CollectiveMainloopFwdSm80ILi8ELi1ELb0EN4cute5tupleIJNS5_1CILi128EEENS7_ILi64EEENS7_ILi256EEEEEELi256ENS_6half_tEfNS_4arch4Sm80ELb0ELb1ELb0ELb0ELb1ELb0ELb1ELb1EEENS1_21CollectiveEpilogueFwdINS6_IJS8_SA_S9_EEENS6_IJNS7_ILi1EEESI_SI_EEESC_SE_Li256ELb0ELb1ELb1ELb0EEENS1_19SingleTileSchedulerILb0ELb1ELb1ELi128EEEEEEEEEvNT_6ParamsE:
[----:B------:R-:W-:Y:S01]  /*0000*/  LDC R1, c[0x0][0x28] ;  /* 0x00000a00ff017b82 */ /* 0x000fe20000000800 */
[----:B------:R-:W-:Y:S05]  /*0010*/  EXIT ;  /* 0x000000000000794d */ /* 0x000fea0003800000 */
.L_x_30:
        /* <DEDUP_REMOVED lines=14> */
.L_x_66:


//--------------------- .text._ZN7cutlass13device_kernelIN5flash19enable_sm80_to_sm89INS1_16FlashAttnFwdSm80INS1_25CollectiveMainloopFwdSm80ILi8ELi1ELb0EN4cute5tupleIJNS5_1CILi128EEENS7_ILi64EEENS7_ILi256EEEEEELi256ENS_6half_tEfNS_4arch4Sm80ELb0ELb1ELb0ELb1ELb1ELb0ELb1ELb1EEENS1_21CollectiveEpilogueFwdINS6_IJS8_SA_S9_EEENS6_IJNS7_ILi1EEESI_SI_EEESC_SE_Li256ELb1ELb1ELb1ELb0EEENS1_36VarlenDynamicPersistentTileSchedulerILi128ELi64ELi256ELi256ELb1ELb1ELb0ELb1ELb0ELb1EEEEEEEEEvNT_6ParamsE --------------------------
	.section	.text._ZN7cutlass13device_kernelIN5flash19enable_sm80_to_sm89INS1_16FlashAttnFwdSm80INS1_25CollectiveMainloopFwdSm80ILi8ELi1ELb0EN4cute5tupleIJNS5_1CILi128EEENS7_ILi64EEENS7_ILi256EEEEEELi256ENS_6half_tEfNS_4arch4Sm80ELb0ELb1ELb0ELb1ELb1ELb0ELb1ELb1EEENS1_21CollectiveEpilogueFwdINS6_IJS8_SA_S9_EEENS6_IJNS7_ILi1EEESI_SI_EEESC_SE_Li256ELb1ELb1ELb1ELb0EEENS1_36VarlenDynamicPersistentTileSchedulerILi128ELi64ELi256ELi256ELb1ELb1ELb0ELb1ELb0ELb1EEEEEEEEEvNT_6ParamsE,"ax",@progbits
	.align	128
.text._ZN7cutlass13device_kernelIN5flash19enable_sm80_to_sm89INS1_16FlashAttnFwdSm80INS1_25CollectiveMainloopFwdSm80ILi8ELi1ELb0EN4cute5tupleIJNS5_1CILi128EEENS7_ILi64EEENS7_ILi256EEEEEELi256ENS_6half_tEfNS_4arch4Sm80ELb0ELb1ELb0ELb1ELb1ELb0ELb1ELb1EEENS1_21CollectiveEpilogueFwdINS6_IJS8_SA_S9_EEENS6_IJNS7_ILi1EEESI_SI_EEESC_SE_Li256ELb1ELb1ELb1ELb0EEENS1_36VarlenDynamicPersistentTileSchedulerILi128ELi64ELi256ELi256ELb1ELb1ELb0ELb1ELb0ELb1EEEEEEEEEvNT_6ParamsE:
        .type           _ZN7cutlass13device_kernelIN5flash19enable_sm80_to_sm89INS1_16FlashAttnFwdSm80INS1_25CollectiveMainloopFwdSm80ILi8ELi1ELb0EN4cute5tupleIJNS5_1CILi128EEENS7_ILi64EEENS7_ILi256EEEEEELi256ENS_6half_tEfNS_4arch4Sm80ELb0ELb1ELb0ELb1ELb1ELb0ELb1ELb1EEENS1_21CollectiveEpilogueFwdINS6_IJS8_SA_S9_EEENS6_IJNS7_ILi1EEESI_SI_EEESC_SE_Li256ELb1ELb1ELb1ELb0EEENS1_36VarlenDynamicPersistentTileSchedulerILi128ELi64ELi256ELi256ELb1ELb1ELb0ELb1ELb0ELb1EEEEEEEEEvNT_6ParamsE,@function
        .size           _ZN7cutlass13device_kernelIN5flash19enable_sm80_to_sm89INS1_16FlashAttnFwdSm80INS1_25CollectiveMainloopFwdSm80ILi8ELi1ELb0EN4cute5tupleIJNS5_1CILi128EEENS7_ILi64EEENS7_ILi256EEEEEELi256ENS_6half_tEfNS_4arch4Sm80ELb0ELb1ELb0ELb1ELb1ELb0ELb1ELb1EEENS1_21CollectiveEpilogueFwdINS6_IJS8_SA_S9_EEENS6_IJNS7_ILi1EEESI_SI_EEESC_SE_Li256ELb1ELb1ELb1ELb0EEENS1_36VarlenDynamicPersistentTileSchedulerILi128ELi64ELi256ELi256ELb1ELb1ELb0ELb1ELb0ELb1EEEEEEEEEvNT_6ParamsE,(.L_x_67 - _ZN7cutlass13device_kernelIN5flash19enable_sm80_to_sm89INS1_16FlashAttnFwdSm80INS1_25CollectiveMainloopFwdSm80ILi8ELi1ELb0EN4cute5tupleIJNS5_1CILi128EEENS7_ILi64EEENS7_ILi256EEEEEELi256ENS_6half_tEfNS_4arch4Sm80ELb0ELb1ELb0ELb1ELb1ELb0ELb1ELb1EEENS1_21CollectiveEpilogueFwdINS6_IJS8_SA_S9_EEENS6_IJNS7_ILi1EEESI_SI_EEESC_SE_Li256ELb1ELb1ELb1ELb0EEENS1_36VarlenDynamicPersistentTileSchedulerILi128ELi64ELi256ELi256ELb1ELb1ELb0ELb1ELb0ELb1EEEEEEEEEvNT_6ParamsE)
        .other          _ZN7cutlass13device_kernelIN5flash19enable_sm80_to_sm89INS1_16FlashAttnFwdSm80INS1_25CollectiveMainloopFwdSm80ILi8ELi1ELb0EN4cute5tupleIJNS5_1CILi128EEENS7_ILi64EEENS7_ILi256EEEEEELi256ENS_6half_tEfNS_4arch4Sm80ELb0ELb1ELb0ELb1ELb1ELb0ELb1ELb1EEENS1_21CollectiveEpilogueFwdINS6_IJS8_SA_S9_EEENS6_IJNS7_ILi1EEESI_SI_EEESC_SE_Li256ELb1ELb1ELb1ELb0EEENS1_36VarlenDynamicPersistentTileSchedulerILi128ELi64ELi256ELi256ELb1ELb1ELb0ELb1ELb0ELb1EEEEEEEEEvNT_6ParamsE,@"STO_CUDA_ENTRY STV_DEFAULT"
_ZN7cutlass13device_kernelIN5flash19enable_sm80_to_sm89INS1_16FlashAttnFwdSm80INS1_25CollectiveMainloopFwdSm80ILi8ELi1ELb0EN4cute5tupleIJNS5_1CILi128EEENS7_ILi64EEENS7_ILi256EEEEEELi256ENS_6half_tEfNS_4arch4Sm80ELb0ELb1ELb0ELb1ELb1ELb0ELb1ELb1EEENS1_21CollectiveEpilogueFwdINS6_IJS8_SA_S9_EEENS6_IJNS7_ILi1EEESI_SI_EEESC_SE_Li256ELb1ELb1ELb1ELb0EEENS1_36VarlenDynamicPersistentTileSchedulerILi128ELi64ELi256ELi256ELb1ELb1ELb0ELb1ELb0ELb1EEEEEEEEEvNT_6ParamsE:
[----:B------:R-:W-:Y:S01]  /*0000*/  LDC R1, c[0x0][0x28] ;  /* 0x00000a00ff017b82 */ /* 0x000fe20000000800 */
[----:B------:R-:W-:Y:S05]  /*0010*/  EXIT ;  /* 0x000000000000794d */ /* 0x000fea0003800000 */
.L_x_31:
        /* <DEDUP_REMOVED lines=14> */
.L_x_67:


//--------------------- .text._ZN7cutlass13device_kernelIN5flash19enable_sm80_to_sm89INS1_16FlashAttnFwdSm80INS1_25CollectiveMainloopFwdSm80ILi8ELi1ELb0EN4cute5tupleIJNS5_1CILi128EEENS7_ILi48EEENS7_ILi256EEEEEELi256ENS_6half_tEfNS_4arch4Sm80ELb0ELb1ELb0ELb1ELb1ELb1ELb1ELb1EEENS1_21CollectiveEpilogueFwdINS6_IJS8_SA_S9_EEENS6_IJNS7_ILi1EEESI_SI_EEESC_SE_Li256ELb1ELb1ELb1ELb0EEENS1_36VarlenDynamicPersistentTileSchedulerILi128ELi48ELi256ELi256ELb1ELb1ELb0ELb1ELb0ELb1EEEEEEEEEvNT_6ParamsE --------------------------
	.section	.text._ZN7cutlass13device_kernelIN5flash19enable_sm80_to_sm89INS1_16FlashAttnFwdSm80INS1_25CollectiveMainloopFwdSm80ILi8ELi1ELb0EN4cute5tupleIJNS5_1CILi128EEENS7_ILi48EEENS7_ILi256EEEEEELi256ENS_6half_tEfNS_4arch4Sm80ELb0ELb1ELb0ELb1ELb1ELb1ELb1ELb1EEENS1_21CollectiveEpilogueFwdINS6_IJS8_SA_S9_EEENS6_IJNS7_ILi1EEESI_SI_EEESC_SE_Li256ELb1ELb1ELb1ELb0EEENS1_36VarlenDynamicPersistentTileSchedulerILi128ELi48ELi256ELi256ELb1ELb1ELb0ELb1ELb0ELb1EEEEEEEEEvNT_6ParamsE,"ax",@progbits
	.align	128
.text._ZN7cutlass13device_kernelIN5flash19enable_sm80_to_sm89INS1_16FlashAttnFwdSm80INS1_25CollectiveMainloopFwdSm80ILi8ELi1ELb0EN4cute5tupleIJNS5_1CILi128EEENS7_ILi48EEENS7_ILi256EEEEEELi256ENS_6half_tEfNS_4arch4Sm80ELb0ELb1ELb0ELb1ELb1ELb1ELb1ELb1EEENS1_21CollectiveEpilogueFwdINS6_IJS8_SA_S9_EEENS6_IJNS7_ILi1EEESI_SI_EEESC_SE_Li256ELb1ELb1ELb1ELb0EEENS1_36VarlenDynamicPersistentTileSchedulerILi128ELi48ELi256ELi256ELb1ELb1ELb0ELb1ELb0ELb1EEEEEEEEEvNT_6ParamsE:
        .type           _ZN7cutlass13device_kernelIN5flash19enable_sm80_to_sm89INS1_16FlashAttnFwdSm80INS1_25CollectiveMainloopFwdSm80ILi8ELi1ELb0EN4cute5tupleIJNS5_1CILi128EEENS7_ILi48EEENS7_ILi256EEEEEELi256ENS_6half_tEfNS_4arch4Sm80ELb0ELb1ELb0ELb1ELb1ELb1ELb1ELb1EEENS1_21CollectiveEpilogueFwdINS6_IJS8_SA_S9_EEENS6_IJNS7_ILi1EEESI_SI_EEESC_SE_Li256ELb1ELb1ELb1ELb0EEENS1_36VarlenDynamicPersistentTileSchedulerILi128ELi48ELi256ELi256ELb1ELb1ELb0ELb1ELb0ELb1EEEEEEEEEvNT_6ParamsE,@function
        .size           _ZN7cutlass13device_kernelIN5flash19enable_sm80_to_sm89INS1_16FlashAttnFwdSm80INS1_25CollectiveMainloopFwdSm80ILi8ELi1ELb0EN4cute5tupleIJNS5_1CILi128EEENS7_ILi48EEENS7_ILi256EEEEEELi256ENS_6half_tEfNS_4arch4Sm80ELb0ELb1ELb0ELb1ELb1ELb1ELb1ELb1EEENS1_21CollectiveEpilogueFwdINS6_IJS8_SA_S9_EEENS6_IJNS7_ILi1EEESI_SI_EEESC_SE_Li256ELb1ELb1ELb1ELb0EEENS1_36VarlenDynamicPersistentTileSchedulerILi128ELi48ELi256ELi256ELb1ELb1ELb0ELb1ELb0ELb1EEEEEEEEEvNT_6ParamsE,(.L_x_68 - _ZN7cutlass13device_kernelIN5flash19enable_sm80_to_sm89INS1_16FlashAttnFwdSm80INS1_25CollectiveMainloopFwdSm80ILi8ELi1ELb0EN4cute5tupleIJNS5_1CILi128EEENS7_ILi48EEENS7_ILi256EEEEEELi256ENS_6half_tEfNS_4arch4Sm80ELb0ELb1ELb0ELb1ELb1ELb1ELb1ELb1EEENS1_21CollectiveEpilogueFwdINS6_IJS8_SA_S9_EEENS6_IJNS7_ILi1EEESI_SI_EEESC_SE_Li256ELb1ELb1ELb1ELb0EEENS1_36VarlenDynamicPersistentTileSchedulerILi128ELi48ELi256ELi256ELb1ELb1ELb0ELb1ELb0ELb1EEEEEEEEEvNT_6ParamsE)
        .other          _ZN7cutlass13device_kernelIN5flash19enable_sm80_to_sm89INS1_16FlashAttnFwdSm80INS1_25CollectiveMainloopFwdSm80ILi8ELi1ELb0EN4cute5tupleIJNS5_1CILi128EEENS7_ILi48EEENS7_ILi256EEEEEELi256ENS_6half_tEfNS_4arch4Sm80ELb0ELb1ELb0ELb1ELb1ELb1ELb1ELb1EEENS1_21CollectiveEpilogueFwdINS6_IJS8_SA_S9_EEENS6_IJNS7_ILi1EEESI_SI_EEESC_SE_Li256ELb1ELb1ELb1ELb0EEENS1_36VarlenDynamicPersistentTileSchedulerILi128ELi48ELi256ELi256ELb1ELb1ELb0ELb1ELb0ELb1EEEEEEEEEvNT_6ParamsE,@"STO_CUDA_ENTRY STV_DEFAULT"
_ZN7cutlass13device_kernelIN5flash19enable_sm80_to_sm89INS1_16FlashAttnFwdSm80INS1_25CollectiveMainloopFwdSm80ILi8ELi1ELb0EN4cute5tupleIJNS5_1CILi128EEENS7_ILi48EEENS7_ILi256EEEEEELi256ENS_6half_tEfNS_4arch4Sm80ELb0ELb1ELb0ELb1ELb1ELb1ELb1ELb1EEENS1_21CollectiveEpilogueFwdINS6_IJS8_SA_S9_EEENS6_IJNS7_ILi1EEESI_SI_EEESC_SE_Li256ELb1ELb1ELb1ELb0EEENS1_36VarlenDynamicPersistentTileSchedulerILi128ELi48ELi256ELi256ELb1ELb1ELb0ELb1ELb0ELb1EEEEEEEEEvNT_6ParamsE:
[----:B------:R-:W-:Y:S01]  /*0000*/  LDC R1, c[0x0][0x28] ;  /* 0x00000a00ff017b82 */ /* 0x000fe20000000800 */
[----:B------:R-:W-:Y:S05]  /*0010*/  EXIT ;  /* 0x000000000000794d */ /* 0x000fea0003800000 */
.L_x_32:
        /* <DEDUP_REMOVED lines=14> */
.L_x_68:


//--------------------- .text._ZN7cutlass13device_kernelIN5flash19enable_sm80_to_sm89INS1_16FlashAttnFwdSm80INS1_25CollectiveMainloopFwdSm80ILi8ELi1ELb0EN4cute5tupleIJNS5_1CILi128EEENS7_ILi96EEENS7_ILi256EEEEEELi256ENS_6half_tEfNS_4arch4Sm80ELb1ELb0ELb0ELb0ELb1ELb0ELb1ELb1EEENS1_21CollectiveEpilogueFwdINS6_IJS8_SA_S9_EEENS6_IJNS7_ILi1EEESI_SI_EEESC_SE_Li256ELb0ELb1ELb1ELb0EEENS1_30DynamicPersistentTileSchedulerILi256ELi256ELb1ELb1ELb0EEEEEEEEEvNT_6ParamsE --------------------------
	.section	.text._ZN7cutlass13device_kernelIN5flash19enable_sm80_to_sm89INS1_16FlashAttnFwdSm80INS1_25CollectiveMainloopFwdSm80ILi8ELi1ELb0EN4cute5tupleIJNS5_1CILi128EEENS7_ILi96EEENS7_ILi256EEEEEELi256ENS_6half_tEfNS_4arch4Sm80ELb1ELb0ELb0ELb0ELb1ELb0ELb1ELb1EEENS1_21CollectiveEpilogueFwdINS6_IJS8_SA_S9_EEENS6_IJNS7_ILi1EEESI_SI_EEESC_SE_Li256ELb0ELb1ELb1ELb0EEENS1_30DynamicPersistentTileSchedulerILi256ELi256ELb1ELb1ELb0EEEEEEEEEvNT_6ParamsE,"ax",@progbits
	.align	128
.text._ZN7cutlass13device_kernelIN5flash19enable_sm80_to_sm89INS1_16FlashAttnFwdSm80INS1_25CollectiveMainloopFwdSm80ILi8ELi1ELb0EN4cute5tupleIJNS5_1CILi128EEENS7_ILi96EEENS7_ILi256EEEEEELi256ENS_6half_tEfNS_4arch4Sm80ELb1ELb0ELb0ELb0ELb1ELb0ELb1ELb1EEENS1_21CollectiveEpilogueFwdINS6_IJS8_SA_S9_EEENS6_IJNS7_ILi1EEESI_SI_EEESC_SE_Li256ELb0ELb1ELb1ELb0EEENS1_30DynamicPersistentTileSchedulerILi256ELi256ELb1ELb1ELb0EEEEEEEEEvNT_6ParamsE:
        .type           _ZN7cutlass13device_kernelIN5flash19enable_sm80_to_sm89INS1_16FlashAttnFwdSm80INS1_25CollectiveMainloopFwdSm80ILi8ELi1ELb0EN4cute5tupleIJNS5_1CILi128EEENS7_ILi96EEENS7_ILi256EEEEEELi256ENS_6half_tEfNS_4arch4Sm80ELb1ELb0ELb0ELb0ELb1ELb0ELb1ELb1EEENS1_21CollectiveEpilogueFwdINS6_IJS8_SA_S9_EEENS6_IJNS7_ILi1EEESI_SI_EEESC_SE_Li256ELb0ELb1ELb1ELb0EEENS1_30DynamicPersistentTileSchedulerILi256ELi256ELb1ELb1ELb0EEEEEEEEEvNT_6ParamsE,@function
        .size           _ZN7cutlass13device_kernelIN5flash19enable_sm80_to_sm89INS1_16FlashAttnFwdSm80INS1_25CollectiveMainloopFwdSm80ILi8ELi1ELb0EN4cute5tupleIJNS5_1CILi128EEENS7_ILi96EEENS7_ILi256EEEEEELi256ENS_6half_tEfNS_4arch4Sm80ELb1ELb0ELb0ELb0ELb1ELb0ELb1ELb1EEENS1_21CollectiveEpilogueFwdINS6_IJS8_SA_S9_EEENS6_IJNS7_ILi1EEESI_SI_EEESC_SE_Li256ELb0ELb1ELb1ELb0EEENS1_30DynamicPersistentTileSchedulerILi256ELi256ELb1ELb1ELb0EEEEEEEEEvNT_6ParamsE,(.L_x_69 - _ZN7cutlass13device_kernelIN5flash19enable_sm80_to_sm89INS1_16FlashAttnFwdSm80INS1_25CollectiveMainloopFwdSm80ILi8ELi1ELb0EN4cute5tupleIJNS5_1CILi128EEENS7_ILi96EEENS7_ILi256EEEEEELi256ENS_6half_tEfNS_4arch4Sm80ELb1ELb0ELb0ELb0ELb1ELb0ELb1ELb1EEENS1_21CollectiveEpilogueFwdINS6_IJS8_SA_S9_EEENS6_IJNS7_ILi1EEESI_SI_EEESC_SE_Li256ELb0ELb1ELb1ELb0EEENS1_30DynamicPersistentTileSchedulerILi256ELi256ELb1ELb1ELb0EEEEEEEEEvNT_6ParamsE)
        .other          _ZN7cutlass13device_kernelIN5flash19enable_sm80_to_sm89INS1_16FlashAttnFwdSm80INS1_25CollectiveMainloopFwdSm80ILi8ELi1ELb0EN4cute5tupleIJNS5_1CILi128EEENS7_ILi96EEENS7_ILi256EEEEEELi256ENS_6half_tEfNS_4arch4Sm80ELb1ELb0ELb0ELb0ELb1ELb0ELb1ELb1EEENS1_21CollectiveEpilogueFwdINS6_IJS8_SA_S9_EEENS6_IJNS7_ILi1EEESI_SI_EEESC_SE_Li256ELb0ELb1ELb1ELb0EEENS1_30DynamicPersistentTileSchedulerILi256ELi256ELb1ELb1ELb0EEEEEEEEEvNT_6ParamsE,@"STO_CUDA_ENTRY STV_DEFAULT"
_ZN7cutlass13device_kernelIN5flash19enable_sm80_to_sm89INS1_16FlashAttnFwdSm80INS1_25CollectiveMainloopFwdSm80ILi8ELi1ELb0EN4cute5tupleIJNS5_1CILi128EEENS7_ILi96EEENS7_ILi256EEEEEELi256ENS_6half_tEfNS_4arch4Sm80ELb1ELb0ELb0ELb0ELb1ELb0ELb1ELb1EEENS1_21CollectiveEpilogueFwdINS6_IJS8_SA_S9_EEENS6_IJNS7_ILi1EEESI_SI_EEESC_SE_Li256ELb0ELb1ELb1ELb0EEENS1_30DynamicPersistentTileSchedulerILi256ELi256ELb1ELb1ELb0EEEEEEEEEvNT_6ParamsE:
[----:B------:R-:W-:Y:S01]  /*0000*/  LDC R1, c[0x0][0x28] ;  /* 0x00000a00ff017b82 */ /* 0x000fe20000000800 */
[----:B------:R-:W-:Y:S05]  /*0010*/  EXIT ;  /* 0x000000000000794d */ /* 0x000fea0003800000 */
.L_x_33:
        /* <DEDUP_REMOVED lines=14> */
.L_x_69:


//--------------------- .text._ZN7cutlass13device_kernelIN5flash19enable_sm80_to_sm89INS1_16FlashAttnFwdSm80INS1_25CollectiveMainloopFwdSm80ILi8ELi1ELb0EN4cute5tupleIJNS5_1CILi128EEENS7_ILi64EEENS7_ILi256EEEEEELi256ENS_6half_tEfNS_4arch4Sm80ELb1ELb0ELb0ELb1ELb1ELb0ELb1ELb1EEENS1_21CollectiveEpilogueFwdINS6_IJS8_SA_S9_EEENS6_IJNS7_ILi1EEESI_SI_EEESC_SE_Li256ELb1ELb1ELb1ELb0EEENS1_36VarlenDynamicPersistentTileSchedulerILi128ELi64ELi256ELi256ELb1ELb1ELb0ELb1ELb1ELb1EEEEEEEEEvNT_6ParamsE --------------------------
	.section	.text._ZN7cutlass13device_kernelIN5flash19enable_sm80_to_sm89INS1_16FlashAttnFwdSm80INS1_25CollectiveMainloopFwdSm80ILi8ELi1ELb0EN4cute5tupleIJNS5_1CILi128EEENS7_ILi64EEENS7_ILi256EEEEEELi256ENS_6half_tEfNS_4arch4Sm80ELb1ELb0ELb0ELb1ELb1ELb0ELb1ELb1EEENS1_21CollectiveEpilogueFwdINS6_IJS8_SA_S9_EEENS6_IJNS7_ILi1EEESI_SI_EEESC_SE_Li256ELb1ELb1ELb1ELb0EEENS1_36VarlenDynamicPersistentTileSchedulerILi128ELi64ELi256ELi256ELb1ELb1ELb0ELb1ELb1ELb1EEEEEEEEEvNT_6ParamsE,"ax",@progbits
	.align	128
.text._ZN7cutlass13device_kernelIN5flash19enable_sm80_to_sm89INS1_16FlashAttnFwdSm80INS1_25CollectiveMainloopFwdSm80ILi8ELi1ELb0EN4cute5tupleIJNS5_1CILi128EEENS7_ILi64EEENS7_ILi256EEEEEELi256ENS_6half_tEfNS_4arch4Sm80ELb1ELb0ELb0ELb1ELb1ELb0ELb1ELb1EEENS1_21CollectiveEpilogueFwdINS6_IJS8_SA_S9_EEENS6_IJNS7_ILi1EEESI_SI_EEESC_SE_Li256ELb1ELb1ELb1ELb0EEENS1_36VarlenDynamicPersistentTileSchedulerILi128ELi64ELi256ELi256ELb1ELb1ELb0ELb1ELb1ELb1EEEEEEEEEvNT_6ParamsE:
        .type           _ZN7cutlass13device_kernelIN5flash19enable_sm80_to_sm89INS1_16FlashAttnFwdSm80INS1_25CollectiveMainloopFwdSm80ILi8ELi1ELb0EN4cute5tupleIJNS5_1CILi128EEENS7_ILi64EEENS7_ILi256EEEEEELi256ENS_6half_tEfNS_4arch4Sm80ELb1ELb0ELb0ELb1ELb1ELb0ELb1ELb1EEENS1_21CollectiveEpilogueFwdINS6_IJS8_SA_S9_EEENS6_IJNS7_ILi1EEESI_SI_EEESC_SE_Li256ELb1ELb1ELb1ELb0EEENS1_36VarlenDynamicPersistentTileSchedulerILi128ELi64ELi256ELi256ELb1ELb1ELb0ELb1ELb1ELb1EEEEEEEEEvNT_6ParamsE,@function
        .size           _ZN7cutlass13device_kernelIN5flash19enable_sm80_to_sm89INS1_16FlashAttnFwdSm80INS1_25CollectiveMainloopFwdSm80ILi8ELi1ELb0EN4cute5tupleIJNS5_1CILi128EEENS7_ILi64EEENS7_ILi256EEEEEELi256ENS_6half_tEfNS_4arch4Sm80ELb1ELb0ELb0ELb1ELb1ELb0ELb1ELb1EEENS1_21CollectiveEpilogueFwdINS6_IJS8_SA_S9_EEENS6_IJNS7_ILi1EEESI_SI_EEESC_SE_Li256ELb1ELb1ELb1ELb0EEENS1_36VarlenDynamicPersistentTileSchedulerILi128ELi64ELi256ELi256ELb1ELb1ELb0ELb1ELb1ELb1EEEEEEEEEvNT_6ParamsE,(.L_x_70 - _ZN7cutlass13device_kernelIN5flash19enable_sm80_to_sm89INS1_16FlashAttnFwdSm80INS1_25CollectiveMainloopFwdSm80ILi8ELi1ELb0EN4cute5tupleIJNS5_1CILi128EEENS7_ILi64EEENS7_ILi256EEEEEELi256ENS_6half_tEfNS_4arch4Sm80ELb1ELb0ELb0ELb1ELb1ELb0ELb1ELb1EEENS1_21CollectiveEpilogueFwdINS6_IJS8_SA_S9_EEENS6_IJNS7_ILi1EEESI_SI_EEESC_SE_Li256ELb1ELb1ELb1ELb0EEENS1_36VarlenDynamicPersistentTileSchedulerILi128ELi64ELi256ELi256ELb1ELb1ELb0ELb1ELb1ELb1EEEEEEEEEvNT_6ParamsE)
        .other          _ZN7cutlass13device_kernelIN5flash19enable_sm80_to_sm89INS1_16FlashAttnFwdSm80INS1_25CollectiveMainloopFwdSm80ILi8ELi1ELb0EN4cute5tupleIJNS5_1CILi128EEENS7_ILi64EEENS7_ILi256EEEEEELi256ENS_6half_tEfNS_4arch4Sm80ELb1ELb0ELb0ELb1ELb1ELb0ELb1ELb1EEENS1_21CollectiveEpilogueFwdINS6_IJS8_SA_S9_EEENS6_IJNS7_ILi1EEESI_SI_EEESC_SE_Li256ELb1ELb1ELb1ELb0EEENS1_36VarlenDynamicPersistentTileSchedulerILi128ELi64ELi256ELi256ELb1ELb1ELb0ELb1ELb1ELb1EEEEEEEEEvNT_6ParamsE,@"STO_CUDA_ENTRY STV_DEFAULT"
_ZN7cutlass13device_kernelIN5flash19enable_sm80_to_sm89INS1_16FlashAttnFwdSm80INS1_25CollectiveMainloopFwdSm80ILi8ELi1ELb0EN4cute5tupleIJNS5_1CILi128EEENS7_ILi64EEENS7_ILi256EEEEEELi256ENS_6half_tEfNS_4arch4Sm80ELb1ELb0ELb0ELb1ELb1ELb0ELb1ELb1EEENS1_21CollectiveEpilogueFwdINS6_IJS8_SA_S9_EEENS6_IJNS7_ILi1EEESI_SI_EEESC_SE_Li256ELb1ELb1ELb1ELb0EEENS1_36VarlenDynamicPersistentTileSchedulerILi128ELi64ELi256ELi256ELb1ELb1ELb0ELb1ELb1ELb1EEEEEEEEEvNT_6ParamsE:
[----:B------:R-:W-:Y:S01]  /*0000*/  LDC R1, c[0x0][0x28] ;  /* 0x00000a00ff017b82 */ /* 0x000fe20000000800 */
[----:B------:R-:W-:Y:S05]  /*0010*/  EXIT ;  /* 0x000000000000794d */ /* 0x000fea0003800000 */
.L_x_34:
        /* <DEDUP_REMOVED lines=14> */
.L_x_70:


//--------------------- .text._ZN7cutlass13device_kernelIN5flash19enable_sm80_to_sm89INS1_16FlashAttnFwdSm80INS1_25CollectiveMainloopFwdSm80ILi8ELi1ELb0EN4cute5tupleIJNS5_1CILi128EEENS7_ILi48EEENS7_ILi256EEEEEELi256ENS_6half_tEfNS_4arch4Sm80ELb1ELb0ELb0ELb1ELb1ELb1ELb1ELb1EEENS1_21CollectiveEpilogueFwdINS6_IJS8_SA_S9_EEENS6_IJNS7_ILi1EEESI_SI_EEESC_SE_Li256ELb1ELb1ELb1ELb0EEENS1_36VarlenDynamicPersistentTileSchedulerILi128ELi48ELi256ELi256ELb1ELb1ELb0ELb1ELb1ELb1EEEEEEEEEvNT_6ParamsE --------------------------
	.section	.text._ZN7cutlass13device_kernelIN5flash19enable_sm80_to_sm89INS1_16FlashAttnFwdSm80INS1_25CollectiveMainloopFwdSm80ILi8ELi1ELb0EN4cute5tupleIJNS5_1CILi128EEENS7_ILi48EEENS7_ILi256EEEEEELi256ENS_6half_tEfNS_4arch4Sm80ELb1ELb0ELb0ELb1ELb1ELb1ELb1ELb1EEENS1_21CollectiveEpilogueFwdINS6_IJS8_SA_S9_EEENS6_IJNS7_ILi1EEESI_SI_EEESC_SE_Li256ELb1ELb1ELb1ELb0EEENS1_36VarlenDynamicPersistentTileSchedulerILi128ELi48ELi256ELi256ELb1ELb1ELb0ELb1ELb1ELb1EEEEEEEEEvNT_6ParamsE,"ax",@progbits
	.align	128
.text._ZN7cutlass13device_kernelIN5flash19enable_sm80_to_sm89INS1_16FlashAttnFwdSm80INS1_25CollectiveMainloopFwdSm80ILi8ELi1ELb0EN4cute5tupleIJNS5_1CILi128EEENS7_ILi48EEENS7_ILi256EEEEEELi256ENS_6half_tEfNS_4arch4Sm80ELb1ELb0ELb0ELb1ELb1ELb1ELb1ELb1EEENS1_21CollectiveEpilogueFwdINS6_IJS8_SA_S9_EEENS6_IJNS7_ILi1EEESI_SI_EEESC_SE_Li256ELb1ELb1ELb1ELb0EEENS1_36VarlenDynamicPersistentTileSchedulerILi128ELi48ELi256ELi256ELb1ELb1ELb0ELb1ELb1ELb1EEEEEEEEEvNT_6ParamsE:
        .type           _ZN7cutlass13device_kernelIN5flash19enable_sm80_to_sm89INS1_16FlashAttnFwdSm80INS1_25CollectiveMainloopFwdSm80ILi8ELi1ELb0EN4cute5tupleIJNS5_1CILi128EEENS7_ILi48EEENS7_ILi256EEEEEELi256ENS_6half_tEfNS_4arch4Sm80ELb1ELb0ELb0ELb1ELb1ELb1ELb1ELb1EEENS1_21CollectiveEpilogueFwdINS6_IJS8_SA_S9_EEENS6_IJNS7_ILi1EEESI_SI_EEESC_SE_Li256ELb1ELb1ELb1ELb0EEENS1_36VarlenDynamicPersistentTileSchedulerILi128ELi48ELi256ELi256ELb1ELb1ELb0ELb1ELb1ELb1EEEEEEEEEvNT_6ParamsE,@function
        .size           _ZN7cutlass13device_kernelIN5flash19enable_sm80_to_sm89INS1_16FlashAttnFwdSm80INS1_25CollectiveMainloopFwdSm80ILi8ELi1ELb0EN4cute5tupleIJNS5_1CILi128EEENS7_ILi48EEENS7_ILi256EEEEEELi256ENS_6half_tEfNS_4arch4Sm80ELb1ELb0ELb0ELb1ELb1ELb1ELb1ELb1EEENS1_21CollectiveEpilogueFwdINS6_IJS8_SA_S9_EEENS6_IJNS7_ILi1EEESI_SI_EEESC_SE_Li256ELb1ELb1ELb1ELb0EEENS1_36VarlenDynamicPersistentTileSchedulerILi128ELi48ELi256ELi256ELb1ELb1ELb0ELb1ELb1ELb1EEEEEEEEEvNT_6ParamsE,(.L_x_71 - _ZN7cutlass13device_kernelIN5flash19enable_sm80_to_sm89INS1_16FlashAttnFwdSm80INS1_25CollectiveMainloopFwdSm80ILi8ELi1ELb0EN4cute5tupleIJNS5_1CILi128EEENS7_ILi48EEENS7_ILi256EEEEEELi256ENS_6half_tEfNS_4arch4Sm80ELb1ELb0ELb0ELb1ELb1ELb1ELb1ELb1EEENS1_21CollectiveEpilogueFwdINS6_IJS8_SA_S9_EEENS6_IJNS7_ILi1EEESI_SI_EEESC_SE_Li256ELb1ELb1ELb1ELb0EEENS1_36VarlenDynamicPersistentTileSchedulerILi128ELi48ELi256ELi256ELb1ELb1ELb0ELb1ELb1ELb1EEEEEEEEEvNT_6ParamsE)
        .other          _ZN7cutlass13device_kernelIN5flash19enable_sm80_to_sm89INS1_16FlashAttnFwdSm80INS1_25CollectiveMainloopFwdSm80ILi8ELi1ELb0EN4cute5tupleIJNS5_1CILi128EEENS7_ILi48EEENS7_ILi256EEEEEELi256ENS_6half_tEfNS_4arch4Sm80ELb1ELb0ELb0ELb1ELb1ELb1ELb1ELb1EEENS1_21CollectiveEpilogueFwdINS6_IJS8_SA_S9_EEENS6_IJNS7_ILi1EEESI_SI_EEESC_SE_Li256ELb1ELb1ELb1ELb0EEENS1_36VarlenDynamicPersistentTileSchedulerILi128ELi48ELi256ELi256ELb1ELb1ELb0ELb1ELb1ELb1EEEEEEEEEvNT_6ParamsE,@"STO_CUDA_ENTRY STV_DEFAULT"
_ZN7cutlass13device_kernelIN5flash19enable_sm80_to_sm89INS1_16FlashAttnFwdSm80INS1_25CollectiveMainloopFwdSm80ILi8ELi1ELb0EN4cute5tupleIJNS5_1CILi128EEENS7_ILi48EEENS7_ILi256EEEEEELi256ENS_6half_tEfNS_4arch4Sm80ELb1ELb0ELb0ELb1ELb1ELb1ELb1ELb1EEENS1_21CollectiveEpilogueFwdINS6_IJS8_SA_S9_EEENS6_IJNS7_ILi1EEESI_SI_EEESC_SE_Li256ELb1ELb1ELb1ELb0EEENS1_36VarlenDynamicPersistentTileSchedulerILi128ELi48ELi256ELi256ELb1ELb1ELb0ELb1ELb1ELb1EEEEEEEEEvNT_6ParamsE:
[----:B------:R-:W-:Y:S01]  /*0000*/  LDC R1, c[0x0][0x28] ;  /* 0x00000a00ff017b82 */ /* 0x000fe20000000800 */
[----:B------:R-:W-:Y:S05]  /*0010*/  EXIT ;  /* 0x000000000000794d */ /* 0x000fea0003800000 */
.L_x_35:
        /* <DEDUP_REMOVED lines=14> */
.L_x_71:


//--------------------- .nv.shared.reserved.0     --------------------------
	.section	.nv.shared.reserved.0,"aw",@nobits
	.weak		__nv_reservedSMEM_offset_0_alias
	.size		__nv_reservedSMEM_offset_0_alias, 0, 0
	.other		__nv_reservedSMEM_offset_0_alias,@"STO_CUDA_RESERVED_SHARED STV_DEFAULT"
__nv_reservedSMEM_offset_0_alias:
	.zero		0


//--------------------- .nv.global                --------------------------
	.section	.nv.global,"aw",@nobits
.nv.global:
	.type		_ZN89_INTERNAL_7d69a98a_53_flash_fwd_hdim256_fp16_paged_split_softcapall_sm80_cu_49158569_39954cute1_E,@object
	.size		_ZN89_INTERNAL_7d69a98a_53_flash_fwd_hdim256_fp16_paged_split_softcapall_sm80_cu_49158569_39954cute1_E,(_ZN89_INTERNAL_7d69a98a_53_flash_fwd_hdim256_fp16_paged_split_softcapall_sm80_cu_49158569_39954cuda3std3__45__cpo6cbeginE - _ZN89_INTERNAL_7d69a98a_53_flash_fwd_hdim256_fp16_paged_split_softcapall_sm80_cu_49158569_39954cute1_E)
_ZN89_INTERNAL_7d69a98a_53_flash_fwd_hdim256_fp16_paged_split_softcapall_sm80_cu_49158569_39954cute1_E:
	.zero		1
	.type		_ZN89_INTERNAL_7d69a98a_53_flash_fwd_hdim256_fp16_paged_split_softcapall_sm80_cu_49158569_39954cuda3std3__45__cpo6cbeginE,@object
	.size		_ZN89_INTERNAL_7d69a98a_53_flash_fwd_hdim256_fp16_paged_split_softcapall_sm80_cu_49158569_39954cuda3std3__45__cpo6cbeginE,(_ZN89_INTERNAL_7d69a98a_53_flash_fwd_hdim256_fp16_paged_split_softcapall_sm80_cu_49158569_39954cuda3std3__48in_placeE - _ZN89_INTERNAL_7d69a98a_53_flash_fwd_hdim256_fp16_paged_split_softcapall_sm80_cu_49158569_39954cuda3std3__45__cpo6cbeginE)
_ZN89_INTERNAL_7d69a98a_53_flash_fwd_hdim256_fp16_paged_split_softcapall_sm80_cu_49158569_39954cuda3std3__45__cpo6cbeginE:
	.zero		1
	.type		_ZN89_INTERNAL_7d69a98a_53_flash_fwd_hdim256_fp16_paged_split_softcapall_sm80_cu_49158569_39954cuda3std3__48in_placeE,@object
	.size		_ZN89_INTERNAL_7d69a98a_53_flash_fwd_hdim256_fp16_paged_split_softcapall_sm80_cu_49158569_39954cuda3std3__48in_placeE,(_ZN89_INTERNAL_7d69a98a_53_flash_fwd_hdim256_fp16_paged_split_softcapall_sm80_cu_49158569_39954cuda3std6ranges3__45__cpo9iter_moveE - _ZN89_INTERNAL_7d69a98a_53_flash_fwd_hdim256_fp16_paged_split_softcapall_sm80_cu_49158569_39954cuda3std3__48in_placeE)
_ZN89_INTERNAL_7d69a98a_53_flash_fwd_hdim256_fp16_paged_split_softcapall_sm80_cu_49158569_39954cuda3std3__48in_placeE:
	.zero		1
	.type		_ZN89_INTERNAL_7d69a98a_53_flash_fwd_hdim256_fp16_paged_split_softcapall_sm80_cu_49158569_39954cuda3std6ranges3__45__cpo9iter_moveE,@object
	.size		_ZN89_INTERNAL_7d69a98a_53_flash_fwd_hdim256_fp16_paged_split_softcapall_sm80_cu_49158569_39954cuda3std6ranges3__45__cpo9iter_moveE,(_ZN89_INTERNAL_7d69a98a_53_flash_fwd_hdim256_fp16_paged_split_softcapall_sm80_cu_49158569_39954cuda3std3__45__cpo5beginE - _ZN89_INTERNAL_7d69a98a_53_flash_fwd_hdim256_fp16_paged_split_softcapall_sm80_cu_49158569_39954cuda3std6ranges3__45__cpo9iter_moveE)
_ZN89_INTERNAL_7d69a98a_53_flash_fwd_hdim256_fp16_paged_split_softcapall_sm80_cu_49158569_39954cuda3std6ranges3__45__cpo9iter_moveE:
	.zero		1
	.type		_ZN89_INTERNAL_7d69a98a_53_flash_fwd_hdim256_fp16_paged_split_softcapall_sm80_cu_49158569_39954cuda3std3__45__cpo5beginE,@object
	.size		_ZN89_INTERNAL_7d69a98a_53_flash_fwd_hdim256_fp16_paged_split_softcapall_sm80_cu_49158569_39954cuda3std3__45__cpo5beginE,(_ZN89_INTERNAL_7d69a98a_53_flash_fwd_hdim256_fp16_paged_split_softcapall_sm80_cu_49158569_39954cuda3std3__491_GLOBAL__N__7d69a98a_53_flash_fwd_hdim256_fp16_paged_split_softcapall_sm80_cu_49158569_39956ignoreE - _ZN89_INTERNAL_7d69a98a_53_flash_fwd_hdim256_fp16_paged_split_softcapall_sm80_cu_49158569_39954cuda3std3__45__cpo5beginE)
_ZN89_INTERNAL_7d69a98a_53_flash_fwd_hdim256_fp16_paged_split_softcapall_sm80_cu_49158569_39954cuda3std3__45__cpo5beginE:
	.zero		1
	.type		_ZN89_INTERNAL_7d69a98a_53_flash_fwd_hdim256_fp16_paged_split_softcapall_sm80_cu_49158569_39954cuda3std3__491_GLOBAL__N__7d69a98a_53_flash_fwd_hdim256_fp16_paged_split_softcapall_sm80_cu_49158569_39956ignoreE,@object
	.size		_ZN89_INTERNAL_7d69a98a_53_flash_fwd_hdim256_fp16_paged_split_softcapall_sm80_cu_49158569_39954cuda3std3__491_GLOBAL__N__7d69a98a_53_flash_fwd_hdim256_fp16_paged_split_softcapall_sm80_cu_49158569_39956ignoreE,(_ZN89_INTERNAL_7d69a98a_53_flash_fwd_hdim256_fp16_paged_split_softcapall_sm80_cu_49158569_39954cute7productE - _ZN89_INTERNAL_7d69a98a_53_flash_fwd_hdim256_fp16_paged_split_softcapall_sm80_cu_49158569_39954cuda3std3__491_GLOBAL__N__7d69a98a_53_flash_fwd_hdim256_fp16_paged_split_softcapall_sm80_cu_49158569_39956ignoreE)
_ZN89_INTERNAL_7d69a98a_53_flash_fwd_hdim256_fp16_paged_split_softcapall_sm80_cu_49158569_39954cuda3std3__491_GLOBAL__N__7d69a98a_53_flash_fwd_hdim256_fp16_paged_split_softcapall_sm80_cu_49158569_39956ignoreE:
	.zero		1
	.type		_ZN89_INTERNAL_7d69a98a_53_flash_fwd_hdim256_fp16_paged_split_softcapall_sm80_cu_49158569_39954cute7productE,@object
	.size		_ZN89_INTERNAL_7d69a98a_53_flash_fwd_hdim256_fp16_paged_split_softcapall_sm80_cu_49158569_39954cute7productE,(_ZN89_INTERNAL_7d69a98a_53_flash_fwd_hdim256_fp16_paged_split_softcapall_sm80_cu_49158569_39954cuda3std3__45__cpo3endE - _ZN89_INTERNAL_7d69a98a_53_flash_fwd_hdim256_fp16_paged_split_softcapall_sm80_cu_49158569_39954cute7productE)
_ZN89_INTERNAL_7d69a98a_53_flash_fwd_hdim256_fp16_paged_split_softcapall_sm80_cu_49158569_39954cute7productE:
	.zero		1
	.type		_ZN89_INTERNAL_7d69a98a_53_flash_fwd_hdim256_fp16_paged_split_softcapall_sm80_cu_49158569_39954cuda3std3__45__cpo3endE,@object
	.size		_ZN89_INTERNAL_7d69a98a_53_flash_fwd_hdim256_fp16_paged_split_softcapall_sm80_cu_49158569_39954cuda3std3__45__cpo3endE,(_ZN89_INTERNAL_7d69a98a_53_flash_fwd_hdim256_fp16_paged_split_softcapall_sm80_cu_49158569_39954cuda3std3__419piecewise_constructE - _ZN89_INTERNAL_7d69a98a_53_flash_fwd_hdim256_fp16_paged_split_softcapall_sm80_cu_49158569_39954cuda3std3__45__cpo3endE)
_ZN89_INTERNAL_7d69a98a_53_flash_fwd_hdim256_fp16_paged_split_softcapall_sm80_cu_49158569_39954cuda3std3__45__cpo3endE:
	.zero		1
	.type		_ZN89_INTERNAL_7d69a98a_53_flash_fwd_hdim256_fp16_paged_split_softcapall_sm80_cu_49158569_39954cuda3std3__419piecewise_constructE,@object
	.size		_ZN89_INTERNAL_7d69a98a_53_flash_fwd_hdim256_fp16_paged_split_softcapall_sm80_cu_49158569_39954cuda3std3__419piecewise_constructE,(_ZN89_INTERNAL_7d69a98a_53_flash_fwd_hdim256_fp16_paged_split_softcapall_sm80_cu_49158569_39954cuda3std3__45__cpo4cendE - _ZN89_INTERNAL_7d69a98a_53_flash_fwd_hdim256_fp16_paged_split_softcapall_sm80_cu_49158569_39954cuda3std3__419piecewise_constructE)
_ZN89_INTERNAL_7d69a98a_53_flash_fwd_hdim256_fp16_paged_split_softcapall_sm80_cu_49158569_39954cuda3std3__419piecewise_constructE:
	.zero		1
	.type		_ZN89_INTERNAL_7d69a98a_53_flash_fwd_hdim256_fp16_paged_split_softcapall_sm80_cu_49158569_39954cuda3std3__45__cpo4cendE,@object
	.size		_ZN89_INTERNAL_7d69a98a_53_flash_fwd_hdim256_fp16_paged_split_softcapall_sm80_cu_49158569_39954cuda3std3__45__cpo4cendE,(_ZN89_INTERNAL_7d69a98a_53_flash_fwd_hdim256_fp16_paged_split_softcapall_sm80_cu_49158569_39954cuda3std6ranges3__45__cpo4swapE - _ZN89_INTERNAL_7d69a98a_53_flash_fwd_hdim256_fp16_paged_split_softcapall_sm80_cu_49158569_39954cuda3std3__45__cpo4cendE)
_ZN89_INTERNAL_7d69a98a_53_flash_fwd_hdim256_fp16_paged_split_softcapall_sm80_cu_49158569_39954cuda3std3__45__cpo4cendE:
	.zero		1
	.type		_ZN89_INTERNAL_7d69a98a_53_flash_fwd_hdim256_fp16_paged_split_softcapall_sm80_cu_49158569_39954cuda3std6ranges3__45__cpo4swapE,@object
	.size		_ZN89_INTERNAL_7d69a98a_53_flash_fwd_hdim256_fp16_paged_split_softcapall_sm80_cu_49158569_39954cuda3std6ranges3__45__cpo4swapE,(.L_7 - _ZN89_INTERNAL_7d69a98a_53_flash_fwd_hdim256_fp16_paged_split_softcapall_sm80_cu_49158569_39954cuda3std6ranges3__45__cpo4swapE)
_ZN89_INTERNAL_7d69a98a_53_flash_fwd_hdim256_fp16_paged_split_softcapall_sm80_cu_49158569_39954cuda3std6ranges3__45__cpo4swapE:
	.zero		1
.L_7:


//--------------------- .nv.constant0._ZN7cutlass13device_kernelIN5flash19enable_sm80_to_sm89INS1_16FlashAttnFwdSm80INS1_25CollectiveMainloopFwdSm80ILi8ELi1ELb1EN4cute5tupleIJNS5_1CILi128EEENS7_ILi64EEENS7_ILi256EEEEEELi256ENS_6half_tEfNS_4arch4Sm80ELb0ELb0ELb1ELb0ELb1ELb0ELb1ELb1EEENS1_21CollectiveEpilogueFwdINS6_IJS8_SA_S9_EEENS6_IJNS7_ILi1EEESI_SI_EEESC_SE_Li256ELb0ELb1ELb1ELb0EEENS1_19SingleTileSchedulerILb0ELb1ELb1ELi128EEEEEEEEEvNT_6ParamsE --------------------------
	.section	.nv.constant0._ZN7cutlass13device_kernelIN5flash19enable_sm80_to_sm89INS1_16FlashAttnFwdSm80INS1_25CollectiveMainloopFwdSm80ILi8ELi1ELb1EN4cute5tupleIJNS5_1CILi128EEENS7_ILi64EEENS7_ILi256EEEEEELi256ENS_6half_tEfNS_4arch4Sm80ELb0ELb0ELb1ELb0ELb1ELb0ELb1ELb1EEENS1_21CollectiveEpilogueFwdINS6_IJS8_SA_S9_EEENS6_IJNS7_ILi1EEESI_SI_EEESC_SE_Li256ELb0ELb1ELb1ELb0EEENS1_19SingleTileSchedulerILb0ELb1ELb1ELi128EEEEEEEEEvNT_6ParamsE,"a",@progbits
	.sectionflags	@""
	.align	4
.nv.constant0._ZN7cutlass13device_kernelIN5flash19enable_sm80_to_sm89INS1_16FlashAttnFwdSm80INS1_25CollectiveMainloopFwdSm80ILi8ELi1ELb1EN4cute5tupleIJNS5_1CILi128EEENS7_ILi64EEENS7_ILi256EEEEEELi256ENS_6half_tEfNS_4arch4Sm80ELb0ELb0ELb1ELb0ELb1ELb0ELb1ELb1EEENS1_21CollectiveEpilogueFwdINS6_IJS8_SA_S9_EEENS6_IJNS7_ILi1EEESI_SI_EEESC_SE_Li256ELb0ELb1ELb1ELb0EEENS1_19SingleTileSchedulerILb0ELb1ELb1ELi128EEEEEEEEEvNT_6ParamsE:
	.zero		1576


//--------------------- .nv.constant0._ZN7cutlass13device_kernelIN5flash19enable_sm80_to_sm89INS1_16FlashAttnFwdSm80INS1_25CollectiveMainloopFwdSm80ILi8ELi1ELb1EN4cute5tupleIJNS5_1CILi128EEENS7_ILi48EEENS7_ILi256EEEEEELi256ENS_6half_tEfNS_4arch4Sm80ELb0ELb0ELb1ELb1ELb1ELb0ELb1ELb1EEENS1_21CollectiveEpilogueFwdINS6_IJS8_SA_S9_EEENS6_IJNS7_ILi1EEESI_SI_EEESC_SE_Li256ELb1ELb1ELb1ELb0EEENS1_36VarlenDynamicPersistentTileSchedulerILi128ELi48ELi256ELi256ELb1ELb1ELb0ELb0ELb1ELb1EEEEEEEEEvNT_6ParamsE --------------------------
	.section	.nv.constant0._ZN7cutlass13device_kernelIN5flash19enable_sm80_to_sm89INS1_16FlashAttnFwdSm80INS1_25CollectiveMainloopFwdSm80ILi8ELi1ELb1EN4cute5tupleIJNS5_1CILi128EEENS7_ILi48EEENS7_ILi256EEEEEELi256ENS_6half_tEfNS_4arch4Sm80ELb0ELb0ELb1ELb1ELb1ELb0ELb1ELb1EEENS1_21CollectiveEpilogueFwdINS6_IJS8_SA_S9_EEENS6_IJNS7_ILi1EEESI_SI_EEESC_SE_Li256ELb1ELb1ELb1ELb0EEENS1_36VarlenDynamicPersistentTileSchedulerILi128ELi48ELi256ELi256ELb1ELb1ELb0ELb0ELb1ELb1EEEEEEEEEvNT_6ParamsE,"a",@progbits
	.sectionflags	@""
	.align	4
.nv.constant0._ZN7cutlass13device_kernelIN5flash19enable_sm80_to_sm89INS1_16FlashAttnFwdSm80INS1_25CollectiveMainloopFwdSm80ILi8ELi1ELb1EN4cute5tupleIJNS5_1CILi128EEENS7_ILi48EEENS7_ILi256EEEEEELi256ENS_6half_tEfNS_4arch4Sm80ELb0ELb0ELb1ELb1ELb1ELb0ELb1ELb1EEENS1_21CollectiveEpilogueFwdINS6_IJS8_SA_S9_EEENS6_IJNS7_ILi1EEESI_SI_EEESC_SE_Li256ELb1ELb1ELb1ELb0EEENS1_36VarlenDynamicPersistentTileSchedulerILi128ELi48ELi256ELi256ELb1ELb1ELb0ELb0ELb1ELb1EEEEEEEEEvNT_6ParamsE:
	.zero		1608


//--------------------- .nv.constant0._ZN7cutlass13device_kernelIN5flash19enable_sm80_to_sm89INS1_16FlashAttnFwdSm80INS1_25CollectiveMainloopFwdSm80ILi8ELi1ELb0EN4cute5tupleIJNS5_1CILi128EEENS7_ILi32EEENS7_ILi256EEEEEELi256ENS_6half_tEfNS_4arch4Sm80ELb0ELb0ELb1ELb1ELb1ELb1ELb1ELb1EEENS1_21CollectiveEpilogueFwdINS6_IJS8_SA_S9_EEENS6_IJNS7_ILi1EEESI_SI_EEESC_SE_Li256ELb1ELb1ELb1ELb0EEENS1_36VarlenDynamicPersistentTileSchedulerILi128ELi32ELi256ELi256ELb1ELb1ELb0ELb0ELb1ELb1EEEEEEEEEvNT_6ParamsE --------------------------
	.section	.nv.constant0._ZN7cutlass13device_kernelIN5flash19enable_sm80_to_sm89INS1_16FlashAttnFwdSm80INS1_25CollectiveMainloopFwdSm80ILi8ELi1ELb0EN4cute5tupleIJNS5_1CILi128EEENS7_ILi32EEENS7_ILi256EEEEEELi256ENS_6half_tEfNS_4arch4Sm80ELb0ELb0ELb1ELb1ELb1ELb1ELb1ELb1EEENS1_21CollectiveEpilogueFwdINS6_IJS8_SA_S9_EEENS6_IJNS7_ILi1EEESI_SI_EEESC_SE_Li256ELb1ELb1ELb1ELb0EEENS1_36VarlenDynamicPersistentTileSchedulerILi128ELi32ELi256ELi256ELb1ELb1ELb0ELb0ELb1ELb1EEEEEEEEEvNT_6ParamsE,"a",@progbits
	.sectionflags	@""
	.align	4
.nv.constant0._ZN7cutlass13device_kernelIN5flash19enable_sm80_to_sm89INS1_16FlashAttnFwdSm80INS1_25CollectiveMainloopFwdSm80ILi8ELi1ELb0EN4cute5tupleIJNS5_1CILi128EEENS7_ILi32EEENS7_ILi256EEEEEELi256ENS_6half_tEfNS_4arch4Sm80ELb0ELb0ELb1ELb1ELb1ELb1ELb1ELb1EEENS1_21CollectiveEpilogueFwdINS6_IJS8_SA_S9_EEENS6_IJNS7_ILi1EEESI_SI_EEESC_SE_Li256ELb1ELb1ELb1ELb0EEENS1_36VarlenDynamicPersistentTileSchedulerILi128ELi32ELi256ELi256ELb1ELb1ELb0ELb0ELb1ELb1EEEEEEEEEvNT_6ParamsE:
	.zero		1608


//--------------------- .nv.constant0._ZN7cutlass13device_kernelIN5flash19enable_sm80_to_sm89INS1_16FlashAttnFwdSm80INS1_25CollectiveMainloopFwdSm80ILi8ELi1ELb1EN4cute5tupleIJNS5_1CILi128EEENS7_ILi48EEENS7_ILi256EEEEEELi256ENS_6half_tEfNS_4arch4Sm80ELb0ELb1ELb1ELb0ELb1ELb0ELb1ELb1EEENS1_21CollectiveEpilogueFwdINS6_IJS8_SA_S9_EEENS6_IJNS7_ILi1EEESI_SI_EEESC_SE_Li256ELb0ELb1ELb1ELb0EEENS1_19SingleTileSchedulerILb0ELb1ELb1ELi128EEEEEEEEEvNT_6ParamsE --------------------------
	.section	.nv.constant0._ZN7cutlass13device_kernelIN5flash19enable_sm80_to_sm89INS1_16FlashAttnFwdSm80INS1_25CollectiveMainloopFwdSm80ILi8ELi1ELb1EN4cute5tupleIJNS5_1CILi128EEENS7_ILi48EEENS7_ILi256EEEEEELi256ENS_6half_tEfNS_4arch4Sm80ELb0ELb1ELb1ELb0ELb1ELb0ELb1ELb1EEENS1_21CollectiveEpilogueFwdINS6_IJS8_SA_S9_EEENS6_IJNS7_ILi1EEESI_SI_EEESC_SE_Li256ELb0ELb1ELb1ELb0EEENS1_19SingleTileSchedulerILb0ELb1ELb1ELi128EEEEEEEEEvNT_6ParamsE,"a",@progbits
	.sectionflags	@""
	.align	4
.nv.constant0._ZN7cutlass13device_kernelIN5flash19enable_sm80_to_sm89INS1_16FlashAttnFwdSm80INS1_25CollectiveMainloopFwdSm80ILi8ELi1ELb1EN4cute5tupleIJNS5_1CILi128EEENS7_ILi48EEENS7_ILi256EEEEEELi256ENS_6half_tEfNS_4arch4Sm80ELb0ELb1ELb1ELb0ELb1ELb0ELb1ELb1EEENS1_21CollectiveEpilogueFwdINS6_IJS8_SA_S9_EEENS6_IJNS7_ILi1EEESI_SI_EEESC_SE_Li256ELb0ELb1ELb1ELb0EEENS1_19SingleTileSchedulerILb0ELb1ELb1ELi128EEEEEEEEEvNT_6ParamsE:
	.zero		1576


//--------------------- .nv.constant0._ZN7cutlass13device_kernelIN5flash19enable_sm80_to_sm89INS1_16FlashAttnFwdSm80INS1_25CollectiveMainloopFwdSm80ILi8ELi1ELb1EN4cute5tupleIJNS5_1CILi128EEENS7_ILi48EEENS7_ILi256EEEEEELi256ENS_6half_tEfNS_4arch4Sm80ELb0ELb1ELb1ELb1ELb1ELb0ELb1ELb1EEENS1_21CollectiveEpilogueFwdINS6_IJS8_SA_S9_EEENS6_IJNS7_ILi1EEESI_SI_EEESC_SE_Li256ELb1ELb1ELb1ELb0EEENS1_36VarlenDynamicPersistentTileSchedulerILi128ELi48ELi256ELi256ELb1ELb1ELb0ELb1ELb0ELb1EEEEEEEEEvNT_6ParamsE --------------------------
	.section	.nv.constant0._ZN7cutlass13device_kernelIN5flash19enable_sm80_to_sm89INS1_16FlashAttnFwdSm80INS1_25CollectiveMainloopFwdSm80ILi8ELi1ELb1EN4cute5tupleIJNS5_1CILi128EEENS7_ILi48EEENS7_ILi256EEEEEELi256ENS_6half_tEfNS_4arch4Sm80ELb0ELb1ELb1ELb1ELb1ELb0ELb1ELb1EEENS1_21CollectiveEpilogueFwdINS6_IJS8_SA_S9_EEENS6_IJNS7_ILi1EEESI_SI_EEESC_SE_Li256ELb1ELb1ELb1ELb0EEENS1_36VarlenDynamicPersistentTileSchedulerILi128ELi48ELi256ELi256ELb1ELb1ELb0ELb1ELb0ELb1EEEEEEEEEvNT_6ParamsE,"a",@progbits
	.sectionflags	@""
	.align	4
.nv.constant0._ZN7cutlass13device_kernelIN5flash19enable_sm80_to_sm89INS1_16FlashAttnFwdSm80INS1_25CollectiveMainloopFwdSm80ILi8ELi1ELb1EN4cute5tupleIJNS5_1CILi128EEENS7_ILi48EEENS7_ILi256EEEEEELi256ENS_6half_tEfNS_4arch4Sm80ELb0ELb1ELb1ELb1ELb1ELb0ELb1ELb1EEENS1_21CollectiveEpilogueFwdINS6_IJS8_SA_S9_EEENS6_IJNS7_ILi1EEESI_SI_EEESC_SE_Li256ELb1ELb1ELb1ELb0EEENS1_36VarlenDynamicPersistentTileSchedulerILi128ELi48ELi256ELi256ELb1ELb1ELb0ELb1ELb0ELb1EEEEEEEEEvNT_6ParamsE:
	.zero		1608


//--------------------- .nv.constant0._ZN7cutlass13device_kernelIN5flash19enable_sm80_to_sm89INS1_16FlashAttnFwdSm80INS1_25CollectiveMainloopFwdSm80ILi8ELi1ELb0EN4cute5tupleIJNS5_1CILi128EEENS7_ILi32EEENS7_ILi256EEEEEELi256ENS_6half_tEfNS_4arch4Sm80ELb0ELb1ELb1ELb1ELb1ELb1ELb1ELb1EEENS1_21CollectiveEpilogueFwdINS6_IJS8_SA_S9_EEENS6_IJNS7_ILi1EEESI_SI_EEESC_SE_Li256ELb1ELb1ELb1ELb0EEENS1_36VarlenDynamicPersistentTileSchedulerILi128ELi32ELi256ELi256ELb1ELb1ELb0ELb1ELb0ELb1EEEEEEEEEvNT_6ParamsE --------------------------
	.section	.nv.constant0._ZN7cutlass13device_kernelIN5flash19enable_sm80_to_sm89INS1_16FlashAttnFwdSm80INS1_25CollectiveMainloopFwdSm80ILi8ELi1ELb0EN4cute5tupleIJNS5_1CILi128EEENS7_ILi32EEENS7_ILi256EEEEEELi256ENS_6half_tEfNS_4arch4Sm80ELb0ELb1ELb1ELb1ELb1ELb1ELb1ELb1EEENS1_21CollectiveEpilogueFwdINS6_IJS8_SA_S9_EEENS6_IJNS7_ILi1EEESI_SI_EEESC_SE_Li256ELb1ELb1ELb1ELb0EEENS1_36VarlenDynamicPersistentTileSchedulerILi128ELi32ELi256ELi256ELb1ELb1ELb0ELb1ELb0ELb1EEEEEEEEEvNT_6ParamsE,"a",@progbits
	.sectionflags	@""
	.align	4
.nv.constant0._ZN7cutlass13device_kernelIN5flash19enable_sm80_to_sm89INS1_16FlashAttnFwdSm80INS1_25CollectiveMainloopFwdSm80ILi8ELi1ELb0EN4cute5tupleIJNS5_1CILi128EEENS7_ILi32EEENS7_ILi256EEEEEELi256ENS_6half_tEfNS_4arch4Sm80ELb0ELb1ELb1ELb1ELb1ELb1ELb1ELb1EEENS1_21CollectiveEpilogueFwdINS6_IJS8_SA_S9_EEENS6_IJNS7_ILi1EEESI_SI_EEESC_SE_Li256ELb1ELb1ELb1ELb0EEENS1_36VarlenDynamicPersistentTileSchedulerILi128ELi32ELi256ELi256ELb1ELb1ELb0ELb1ELb0ELb1EEEEEEEEEvNT_6ParamsE:
	.zero		1608


//--------------------- .nv.constant0._ZN7cutlass13device_kernelIN5flash19enable_sm80_to_sm89INS1_16FlashAttnFwdSm80INS1_25CollectiveMainloopFwdSm80ILi8ELi1ELb1EN4cute5tupleIJNS5_1CILi128EEENS7_ILi64EEENS7_ILi256EEEEEELi256ENS_6half_tEfNS_4arch4Sm80ELb1ELb0ELb1ELb0ELb1ELb0ELb1ELb1EEENS1_21CollectiveEpilogueFwdINS6_IJS8_SA_S9_EEENS6_IJNS7_ILi1EEESI_SI_EEESC_SE_Li256ELb0ELb1ELb1ELb0EEENS1_30DynamicPersistentTileSchedulerILi256ELi256ELb1ELb1ELb0EEEEEEEEEvNT_6ParamsE --------------------------
	.section	.nv.constant0._ZN7cutlass13device_kernelIN5flash19enable_sm80_to_sm89INS1_16FlashAttnFwdSm80INS1_25CollectiveMainloopFwdSm80ILi8ELi1ELb1EN4cute5tupleIJNS5_1CILi128EEENS7_ILi64EEENS7_ILi256EEEEEELi256ENS_6half_tEfNS_4arch4Sm80ELb1ELb0ELb1ELb0ELb1ELb0ELb1ELb1EEENS1_21CollectiveEpilogueFwdINS6_IJS8_SA_S9_EEENS6_IJNS7_ILi1EEESI_SI_EEESC_SE_Li256ELb0ELb1ELb1ELb0EEENS1_30DynamicPersistentTileSchedulerILi256ELi256ELb1ELb1ELb0EEEEEEEEEvNT_6ParamsE,"a",@progbits
	.sectionflags	@""
	.align	4
.nv.constant0._ZN7cutlass13device_kernelIN5flash19enable_sm80_to_sm89INS1_16FlashAttnFwdSm80INS1_25CollectiveMainloopFwdSm80ILi8ELi1ELb1EN4cute5tupleIJNS5_1CILi128EEENS7_ILi64EEENS7_ILi256EEEEEELi256ENS_6half_tEfNS_4arch4Sm80ELb1ELb0ELb1ELb0ELb1ELb0ELb1ELb1EEENS1_21CollectiveEpilogueFwdINS6_IJS8_SA_S9_EEENS6_IJNS7_ILi1EEESI_SI_EEESC_SE_Li256ELb0ELb1ELb1ELb0EEENS1_30DynamicPersistentTileSchedulerILi256ELi256ELb1ELb1ELb0EEEEEEEEEvNT_6ParamsE:
	.zero		1592


//--------------------- .nv.constant0._ZN7cutlass13device_kernelIN5flash19enable_sm80_to_sm89INS1_16FlashAttnFwdSm80INS1_25CollectiveMainloopFwdSm80ILi8ELi1ELb1EN4cute5tupleIJNS5_1CILi128EEENS7_ILi48EEENS7_ILi256EEEEEELi256ENS_6half_tEfNS_4arch4Sm80ELb1ELb0ELb1ELb1ELb1ELb0ELb1ELb1EEENS1_21CollectiveEpilogueFwdINS6_IJS8_SA_S9_EEENS6_IJNS7_ILi1EEESI_SI_EEESC_SE_Li256ELb1ELb1ELb1ELb0EEENS1_36VarlenDynamicPersistentTileSchedulerILi128ELi48ELi256ELi256ELb1ELb1ELb0ELb1ELb1ELb1EEEEEEEEEvNT_6ParamsE --------------------------
	.section	.nv.constant0._ZN7cutlass13device_kernelIN5flash19enable_sm80_to_sm89INS1_16FlashAttnFwdSm80INS1_25CollectiveMainloopFwdSm80ILi8ELi1ELb1EN4cute5tupleIJNS5_1CILi128EEENS7_ILi48EEENS7_ILi256EEEEEELi256ENS_6half_tEfNS_4arch4Sm80ELb1ELb0ELb1ELb1ELb1ELb0ELb1ELb1EEENS1_21CollectiveEpilogueFwdINS6_IJS8_SA_S9_EEENS6_IJNS7_ILi1EEESI_SI_EEESC_SE_Li256ELb1ELb1ELb1ELb0EEENS1_36VarlenDynamicPersistentTileSchedulerILi128ELi48ELi256ELi256ELb1ELb1ELb0ELb1ELb1ELb1EEEEEEEEEvNT_6ParamsE,"a",@progbits
	.sectionflags	@""
	.align	4
.nv.constant0._ZN7cutlass13device_kernelIN5flash19enable_sm80_to_sm89INS1_16FlashAttnFwdSm80INS1_25CollectiveMainloopFwdSm80ILi8ELi1ELb1EN4cute5tupleIJNS5_1CILi128EEENS7_ILi48EEENS7_ILi256EEEEEELi256ENS_6half_tEfNS_4arch4Sm80ELb1ELb0ELb1ELb1ELb1ELb0ELb1ELb1EEENS1_21CollectiveEpilogueFwdINS6_IJS8_SA_S9_EEENS6_IJNS7_ILi1EEESI_SI_EEESC_SE_Li256ELb1ELb1ELb1ELb0EEENS1_36VarlenDynamicPersistentTileSchedulerILi128ELi48ELi256ELi256ELb1ELb1ELb0ELb1ELb1ELb1EEEEEEEEEvNT_6ParamsE:
	.zero		1608


//--------------------- .nv.constant0._ZN7cutlass13device_kernelIN5flash19enable_sm80_to_sm89INS1_16FlashAttnFwdSm80INS1_25CollectiveMainloopFwdSm80ILi8ELi1ELb0EN4cute5tupleIJNS5_1CILi128EEENS7_ILi32EEENS7_ILi256EEEEEELi256ENS_6half_tEfNS_4arch4Sm80ELb1ELb0ELb1ELb1ELb1ELb1ELb1ELb1EEENS1_21CollectiveEpilogueFwdINS6_IJS8_SA_S9_EEENS6_IJNS7_ILi1EEESI_SI_EEESC_SE_Li256ELb1ELb1ELb1ELb0EEENS1_36VarlenDynamicPersistentTileSchedulerILi128ELi32ELi256ELi256ELb1ELb1ELb0ELb1ELb1ELb1EEEEEEEEEvNT_6ParamsE --------------------------
	.section	.nv.constant0._ZN7cutlass13device_kernelIN5flash19enable_sm80_to_sm89INS1_16FlashAttnFwdSm80INS1_25CollectiveMainloopFwdSm80ILi8ELi1ELb0EN4cute5tupleIJNS5_1CILi128EEENS7_ILi32EEENS7_ILi256EEEEEELi256ENS_6half_tEfNS_4arch4Sm80ELb1ELb0ELb1ELb1ELb1ELb1ELb1ELb1EEENS1_21CollectiveEpilogueFwdINS6_IJS8_SA_S9_EEENS6_IJNS7_ILi1EEESI_SI_EEESC_SE_Li256ELb1ELb1ELb1ELb0EEENS1_36VarlenDynamicPersistentTileSchedulerILi128ELi32ELi256ELi256ELb1ELb1ELb0ELb1ELb1ELb1EEEEEEEEEvNT_6ParamsE,"a",@progbits
	.sectionflags	@""
	.align	4
.nv.constant0._ZN7cutlass13device_kernelIN5flash19enable_sm80_to_sm89INS1_16FlashAttnFwdSm80INS1_25CollectiveMainloopFwdSm80ILi8ELi1ELb0EN4cute5tupleIJNS5_1CILi128EEENS7_ILi32EEENS7_ILi256EEEEEELi256ENS_6half_tEfNS_4arch4Sm80ELb1ELb0ELb1ELb1ELb1ELb1ELb1ELb1EEENS1_21CollectiveEpilogueFwdINS6_IJS8_SA_S9_EEENS6_IJNS7_ILi1EEESI_SI_EEESC_SE_Li256ELb1ELb1ELb1ELb0EEENS1_36VarlenDynamicPersistentTileSchedulerILi128ELi32ELi256ELi256ELb1ELb1ELb0ELb1ELb1ELb1EEEEEEEEEvNT_6ParamsE:
	.zero		1608


//--------------------- .nv.constant0._ZN7cutlass13device_kernelIN5flash19enable_sm80_to_sm89INS1_16FlashAttnFwdSm80INS1_25CollectiveMainloopFwdSm80ILi8ELi1ELb0EN4cute5tupleIJNS5_1CILi128EEENS7_ILi96EEENS7_ILi256EEEEEELi256ENS_6half_tEfNS_4arch4Sm80ELb0ELb0ELb1ELb0ELb1ELb0ELb1ELb1EEENS1_21CollectiveEpilogueFwdINS6_IJS8_SA_S9_EEENS6_IJNS7_ILi1EEESI_SI_EEESC_SE_Li256ELb0ELb1ELb1ELb0EEENS1_19SingleTileSchedulerILb0ELb1ELb1ELi128EEEEEEEEEvNT_6ParamsE --------------------------
	.section	.nv.constant0._ZN7cutlass13device_kernelIN5flash19enable_sm80_to_sm89INS1_16FlashAttnFwdSm80INS1_25CollectiveMainloopFwdSm80ILi8ELi1ELb0EN4cute5tupleIJNS5_1CILi128EEENS7_ILi96EEENS7_ILi256EEEEEELi256ENS_6half_tEfNS_4arch4Sm80ELb0ELb0ELb1ELb0ELb1ELb0ELb1ELb1EEENS1_21CollectiveEpilogueFwdINS6_IJS8_SA_S9_EEENS6_IJNS7_ILi1EEESI_SI_EEESC_SE_Li256ELb0ELb1ELb1ELb0EEENS1_19SingleTileSchedulerILb0ELb1ELb1ELi128EEEEEEEEEvNT_6ParamsE,"a",@progbits
	.sectionflags	@""
	.align	4
.nv.constant0._ZN7cutlass13device_kernelIN5flash19enable_sm80_to_sm89INS1_16FlashAttnFwdSm80INS1_25CollectiveMainloopFwdSm80ILi8ELi1ELb0EN4cute5tupleIJNS5_1CILi128EEENS7_ILi96EEENS7_ILi256EEEEEELi256ENS_6half_tEfNS_4arch4Sm80ELb0ELb0ELb1ELb0ELb1ELb0ELb1ELb1EEENS1_21CollectiveEpilogueFwdINS6_IJS8_SA_S9_EEENS6_IJNS7_ILi1EEESI_SI_EEESC_SE_Li256ELb0ELb1ELb1ELb0EEENS1_19SingleTileSchedulerILb0ELb1ELb1ELi128EEEEEEEEEvNT_6ParamsE:
	.zero		1576


//--------------------- .nv.constant0._ZN7cutlass13device_kernelIN5flash19enable_sm80_to_sm89INS1_16FlashAttnFwdSm80INS1_25CollectiveMainloopFwdSm80ILi8ELi1ELb0EN4cute5tupleIJNS5_1CILi128EEENS7_ILi64EEENS7_ILi256EEEEEELi256ENS_6half_tEfNS_4arch4Sm80ELb0ELb0ELb1ELb1ELb1ELb0ELb1ELb1EEENS1_21CollectiveEpilogueFwdINS6_IJS8_SA_S9_EEENS6_IJNS7_ILi1EEESI_SI_EEESC_SE_Li256ELb1ELb1ELb1ELb0EEENS1_36VarlenDynamicPersistentTileSchedulerILi128ELi64ELi256ELi256ELb1ELb1ELb0ELb0ELb1ELb1EEEEEEEEEvNT_6ParamsE --------------------------
	.section	.nv.constant0._ZN7cutlass13device_kernelIN5flash19enable_sm80_to_sm89INS1_16FlashAttnFwdSm80INS1_25CollectiveMainloopFwdSm80ILi8ELi1ELb0EN4cute5tupleIJNS5_1CILi128EEENS7_ILi64EEENS7_ILi256EEEEEELi256ENS_6half_tEfNS_4arch4Sm80ELb0ELb0ELb1ELb1ELb1ELb0ELb1ELb1EEENS1_21CollectiveEpilogueFwdINS6_IJS8_SA_S9_EEENS6_IJNS7_ILi1EEESI_SI_EEESC_SE_Li256ELb1ELb1ELb1ELb0EEENS1_36VarlenDynamicPersistentTileSchedulerILi128ELi64ELi256ELi256ELb1ELb1ELb0ELb0ELb1ELb1EEEEEEEEEvNT_6ParamsE,"a",@progbits
	.sectionflags	@""
	.align	4
.nv.constant0._ZN7cutlass13device_kernelIN5flash19enable_sm80_to_sm89INS1_16FlashAttnFwdSm80INS1_25CollectiveMainloopFwdSm80ILi8ELi1ELb0EN4cute5tupleIJNS5_1CILi128EEENS7_ILi64EEENS7_ILi256EEEEEELi256ENS_6half_tEfNS_4arch4Sm80ELb0ELb0ELb1ELb1ELb1ELb0ELb1ELb1EEENS1_21CollectiveEpilogueFwdINS6_IJS8_SA_S9_EEENS6_IJNS7_ILi1EEESI_SI_EEESC_SE_Li256ELb1ELb1ELb1ELb0EEENS1_36VarlenDynamicPersistentTileSchedulerILi128ELi64ELi256ELi256ELb1ELb1ELb0ELb0ELb1ELb1EEEEEEEEEvNT_6ParamsE:
	.zero		1608


//--------------------- .nv.constant0._ZN7cutlass13device_kernelIN5flash19enable_sm80_to_sm89INS1_16FlashAttnFwdSm80INS1_25CollectiveMainloopFwdSm80ILi8ELi1ELb0EN4cute5tupleIJNS5_1CILi128EEENS7_ILi48EEENS7_ILi256EEEEEELi256ENS_6half_tEfNS_4arch4Sm80ELb0ELb0ELb1ELb1ELb1ELb1ELb1ELb1EEENS1_21CollectiveEpilogueFwdINS6_IJS8_SA_S9_EEENS6_IJNS7_ILi1EEESI_SI_EEESC_SE_Li256ELb1ELb1ELb1ELb0EEENS1_36VarlenDynamicPersistentTileSchedulerILi128ELi48ELi256ELi256ELb1ELb1ELb0ELb0ELb1ELb1EEEEEEEEEvNT_6ParamsE --------------------------
	.section	.nv.constant0._ZN7cutlass13device_kernelIN5flash19enable_sm80_to_sm89INS1_16FlashAttnFwdSm80INS1_25CollectiveMainloopFwdSm80ILi8ELi1ELb0EN4cute5tupleIJNS5_1CILi128EEENS7_ILi48EEENS7_ILi256EEEEEELi256ENS_6half_tEfNS_4arch4Sm80ELb0ELb0ELb1ELb1ELb1ELb1ELb1ELb1EEENS1_21CollectiveEpilogueFwdINS6_IJS8_SA_S9_EEENS6_IJNS7_ILi1EEESI_SI_EEESC_SE_Li256ELb1ELb1ELb1ELb0EEENS1_36VarlenDynamicPersistentTileSchedulerILi128ELi48ELi256ELi256ELb1ELb1ELb0ELb0ELb1ELb1EEEEEEEEEvNT_6ParamsE,"a",@progbits
	.sectionflags	@""
	.align	4
.nv.constant0._ZN7cutlass13device_kernelIN5flash19enable_sm80_to_sm89INS1_16FlashAttnFwdSm80INS1_25CollectiveMainloopFwdSm80ILi8ELi1ELb0EN4cute5tupleIJNS5_1CILi128EEENS7_ILi48EEENS7_ILi256EEEEEELi256ENS_6half_tEfNS_4arch4Sm80ELb0ELb0ELb1ELb1ELb1ELb1ELb1ELb1EEENS1_21CollectiveEpilogueFwdINS6_IJS8_SA_S9_EEENS6_IJNS7_ILi1EEESI_SI_EEESC_SE_Li256ELb1ELb1ELb1ELb0EEENS1_36VarlenDynamicPersistentTileSchedulerILi128ELi48ELi256ELi256ELb1ELb1ELb0ELb0ELb1ELb1EEEEEEEEEvNT_6ParamsE:
	.zero		1608


//--------------------- .nv.constant0._ZN7cutlass13device_kernelIN5flash19enable_sm80_to_sm89INS1_16FlashAttnFwdSm80INS1_25CollectiveMainloopFwdSm80ILi8ELi1ELb0EN4cute5tupleIJNS5_1CILi128EEENS7_ILi64EEENS7_ILi256EEEEEELi256ENS_6half_tEfNS_4arch4Sm80ELb0ELb1ELb1ELb0ELb1ELb0ELb1ELb1EEENS1_21CollectiveEpilogueFwdINS6_IJS8_SA_S9_EEENS6_IJNS7_ILi1EEESI_SI_EEESC_SE_Li256ELb0ELb1ELb1ELb0EEENS1_19SingleTileSchedulerILb0ELb1ELb1ELi128EEEEEEEEEvNT_6ParamsE --------------------------
	.section	.nv.constant0._ZN7cutlass13device_kernelIN5flash19enable_sm80_to_sm89INS1_16FlashAttnFwdSm80INS1_25CollectiveMainloopFwdSm80ILi8ELi1ELb0EN4cute5tupleIJNS5_1CILi128EEENS7_ILi64EEENS7_ILi256EEEEEELi256ENS_6half_tEfNS_4arch4Sm80ELb0ELb1ELb1ELb0ELb1ELb0ELb1ELb1EEENS1_21CollectiveEpilogueFwdINS6_IJS8_SA_S9_EEENS6_IJNS7_ILi1EEESI_SI_EEESC_SE_Li256ELb0ELb1ELb1ELb0EEENS1_19SingleTileSchedulerILb0ELb1ELb1ELi128EEEEEEEEEvNT_6ParamsE,"a",@progbits
	.sectionflags	@""
	.align	4
.nv.constant0._ZN7cutlass13device_kernelIN5flash19enable_sm80_to_sm89INS1_16FlashAttnFwdSm80INS1_25CollectiveMainloopFwdSm80ILi8ELi1ELb0EN4cute5tupleIJNS5_1CILi128EEENS7_ILi64EEENS7_ILi256EEEEEELi256ENS_6half_tEfNS_4arch4Sm80ELb0ELb1ELb1ELb0ELb1ELb0ELb1ELb1EEENS1_21CollectiveEpilogueFwdINS6_IJS8_SA_S9_EEENS6_IJNS7_ILi1EEESI_SI_EEESC_SE_Li256ELb0ELb1ELb1ELb0EEENS1_19SingleTileSchedulerILb0ELb1ELb1ELi128EEEEEEEEEvNT_6ParamsE:
	.zero		1576


//--------------------- .nv.constant0._ZN7cutlass13device_kernelIN5flash19enable_sm80_to_sm89INS1_16FlashAttnFwdSm80INS1_25CollectiveMainloopFwdSm80ILi8ELi1ELb0EN4cute5tupleIJNS5_1CILi128EEENS7_ILi64EEENS7_ILi256EEEEEELi256ENS_6half_tEfNS_4arch4Sm80ELb0ELb1ELb1ELb1ELb1ELb0ELb1ELb1EEENS1_21CollectiveEpilogueFwdINS6_IJS8_SA_S9_EEENS6_IJNS7_ILi1EEESI_SI_EEESC_SE_Li256ELb1ELb1ELb1ELb0EEENS1_36VarlenDynamicPersistentTileSchedulerILi128ELi64ELi256ELi256ELb1ELb1ELb0ELb1ELb0ELb1EEEEEEEEEvNT_6ParamsE --------------------------
	.section	.nv.constant0._ZN7cutlass13device_kernelIN5flash19enable_sm80_to_sm89INS1_16FlashAttnFwdSm80INS1_25CollectiveMainloopFwdSm80ILi8ELi1ELb0EN4cute5tupleIJNS5_1CILi128EEENS7_ILi64EEENS7_ILi256EEEEEELi256ENS_6half_tEfNS_4arch4Sm80ELb0ELb1ELb1ELb1ELb1ELb0ELb1ELb1EEENS1_21CollectiveEpilogueFwdINS6_IJS8_SA_S9_EEENS6_IJNS7_ILi1EEESI_SI_EEESC_SE_Li256ELb1ELb1ELb1ELb0EEENS1_36VarlenDynamicPersistentTileSchedulerILi128ELi64ELi256ELi256ELb1ELb1ELb0ELb1ELb0ELb1EEEEEEEEEvNT_6ParamsE,"a",@progbits
	.sectionflags	@""
	.align	4
.nv.constant0._ZN7cutlass13device_kernelIN5flash19enable_sm80_to_sm89INS1_16FlashAttnFwdSm80INS1_25CollectiveMainloopFwdSm80ILi8ELi1ELb0EN4cute5tupleIJNS5_1CILi128EEENS7_ILi64EEENS7_ILi256EEEEEELi256ENS_6half_tEfNS_4arch4Sm80ELb0ELb1ELb1ELb1ELb1ELb0ELb1ELb1EEENS1_21CollectiveEpilogueFwdINS6_IJS8_SA_S9_EEENS6_IJNS7_ILi1EEESI_SI_EEESC_SE_Li256ELb1ELb1ELb1ELb0EEENS1_36VarlenDynamicPersistentTileSchedulerILi128ELi64ELi256ELi256ELb1ELb1ELb0ELb1ELb0ELb1EEEEEEEEEvNT_6ParamsE:
	.zero		1608


//--------------------- .nv.constant0._ZN7cutlass13device_kernelIN5flash19enable_sm80_to_sm89INS1_16FlashAttnFwdSm80INS1_25CollectiveMainloopFwdSm80ILi8ELi1ELb0EN4cute5tupleIJNS5_1CILi128EEENS7_ILi48EEENS7_ILi256EEEEEELi256ENS_6half_tEfNS_4arch4Sm80ELb0ELb1ELb1ELb1ELb1ELb1ELb1ELb1EEENS1_21CollectiveEpilogueFwdINS6_IJS8_SA_S9_EEENS6_IJNS7_ILi1EEESI_SI_EEESC_SE_Li256ELb1ELb1ELb1ELb0EEENS1_36VarlenDynamicPersistentTileSchedulerILi128ELi48ELi256ELi256ELb1ELb1ELb0ELb1ELb0ELb1EEEEEEEEEvNT_6ParamsE --------------------------
	.section	.nv.constant0._ZN7cutlass13device_kernelIN5flash19enable_sm80_to_sm89INS1_16FlashAttnFwdSm80INS1_25CollectiveMainloopFwdSm80ILi8ELi1ELb0EN4cute5tupleIJNS5_1CILi128EEENS7_ILi48EEENS7_ILi256EEEEEELi256ENS_6half_tEfNS_4arch4Sm80ELb0ELb1ELb1ELb1ELb1ELb1ELb1ELb1EEENS1_21CollectiveEpilogueFwdINS6_IJS8_SA_S9_EEENS6_IJNS7_ILi1EEESI_SI_EEESC_SE_Li256ELb1ELb1ELb1ELb0EEENS1_36VarlenDynamicPersistentTileSchedulerILi128ELi48ELi256ELi256ELb1ELb1ELb0ELb1ELb0ELb1EEEEEEEEEvNT_6ParamsE,"a",@progbits
	.sectionflags	@""
	.align	4
.nv.constant0._ZN7cutlass13device_kernelIN5flash19enable_sm80_to_sm89INS1_16FlashAttnFwdSm80INS1_25CollectiveMainloopFwdSm80ILi8ELi1ELb0EN4cute5tupleIJNS5_1CILi128EEENS7_ILi48EEENS7_ILi256EEEEEELi256ENS_6half_tEfNS_4arch4Sm80ELb0ELb1ELb1ELb1ELb1ELb1ELb1ELb1EEENS1_21CollectiveEpilogueFwdINS6_IJS8_SA_S9_EEENS6_IJNS7_ILi1EEESI_SI_EEESC_SE_Li256ELb1ELb1ELb1ELb0EEENS1_36VarlenDynamicPersistentTileSchedulerILi128ELi48ELi256ELi256ELb1ELb1ELb0ELb1ELb0ELb1EEEEEEEEEvNT_6ParamsE:
	.zero		1608


//--------------------- .nv.constant0._ZN7cutlass13device_kernelIN5flash19enable_sm80_to_sm89INS1_16FlashAttnFwdSm80INS1_25CollectiveMainloopFwdSm80ILi8ELi1ELb0EN4cute5tupleIJNS5_1CILi128EEENS7_ILi96EEENS7_ILi256EEEEEELi256ENS_6half_tEfNS_4arch4Sm80ELb1ELb0ELb1ELb0ELb1ELb0ELb1ELb1EEENS1_21CollectiveEpilogueFwdINS6_IJS8_SA_S9_EEENS6_IJNS7_ILi1EEESI_SI_EEESC_SE_Li256ELb0ELb1ELb1ELb0EEENS1_30DynamicPersistentTileSchedulerILi256ELi256ELb1ELb1ELb0EEEEEEEEEvNT_6ParamsE --------------------------
	.section	.nv.constant0._ZN7cutlass13device_kernelIN5flash19enable_sm80_to_sm89INS1_16FlashAttnFwdSm80INS1_25CollectiveMainloopFwdSm80ILi8ELi1ELb0EN4cute5tupleIJNS5_1CILi128EEENS7_ILi96EEENS7_ILi256EEEEEELi256ENS_6half_tEfNS_4arch4Sm80ELb1ELb0ELb1ELb0ELb1ELb0ELb1ELb1EEENS1_21CollectiveEpilogueFwdINS6_IJS8_SA_S9_EEENS6_IJNS7_ILi1EEESI_SI_EEESC_SE_Li256ELb0ELb1ELb1ELb0EEENS1_30DynamicPersistentTileSchedulerILi256ELi256ELb1ELb1ELb0EEEEEEEEEvNT_6ParamsE,"a",@progbits
	.sectionflags	@""
	.align	4
.nv.constant0._ZN7cutlass13device_kernelIN5flash19enable_sm80_to_sm89INS1_16FlashAttnFwdSm80INS1_25CollectiveMainloopFwdSm80ILi8ELi1ELb0EN4cute5tupleIJNS5_1CILi128EEENS7_ILi96EEENS7_ILi256EEEEEELi256ENS_6half_tEfNS_4arch4Sm80ELb1ELb0ELb1ELb0ELb1ELb0ELb1ELb1EEENS1_21CollectiveEpilogueFwdINS6_IJS8_SA_S9_EEENS6_IJNS7_ILi1EEESI_SI_EEESC_SE_Li256ELb0ELb1ELb1ELb0EEENS1_30DynamicPersistentTileSchedulerILi256ELi256ELb1ELb1ELb0EEEEEEEEEvNT_6ParamsE:
	.zero		1592


//--------------------- .nv.constant0._ZN7cutlass13device_kernelIN5flash19enable_sm80_to_sm89INS1_16FlashAttnFwdSm80INS1_25CollectiveMainloopFwdSm80ILi8ELi1ELb0EN4cute5tupleIJNS5_1CILi128EEENS7_ILi64EEENS7_ILi256EEEEEELi256ENS_6half_tEfNS_4arch4Sm80ELb1ELb0ELb1ELb1ELb1ELb0ELb1ELb1EEENS1_21CollectiveEpilogueFwdINS6_IJS8_SA_S9_EEENS6_IJNS7_ILi1EEESI_SI_EEESC_SE_Li256ELb1ELb1ELb1ELb0EEENS1_36VarlenDynamicPersistentTileSchedulerILi128ELi64ELi256ELi256ELb1ELb1ELb0ELb1ELb1ELb1EEEEEEEEEvNT_6ParamsE --------------------------
	.section	.nv.constant0._ZN7cutlass13device_kernelIN5flash19enable_sm80_to_sm89INS1_16FlashAttnFwdSm80INS1_25CollectiveMainloopFwdSm80ILi8ELi1ELb0EN4cute5tupleIJNS5_1CILi128EEENS7_ILi64EEENS7_ILi256EEEEEELi256ENS_6half_tEfNS_4arch4Sm80ELb1ELb0ELb1ELb1ELb1ELb0ELb1ELb1EEENS1_21CollectiveEpilogueFwdINS6_IJS8_SA_S9_EEENS6_IJNS7_ILi1EEESI_SI_EEESC_SE_Li256ELb1ELb1ELb1ELb0EEENS1_36VarlenDynamicPersistentTileSchedulerILi128ELi64ELi256ELi256ELb1ELb1ELb0ELb1ELb1ELb1EEEEEEEEEvNT_6ParamsE,"a",@progbits
	.sectionflags	@""
	.align	4
.nv.constant0._ZN7cutlass13device_kernelIN5flash19enable_sm80_to_sm89INS1_16FlashAttnFwdSm80INS1_25CollectiveMainloopFwdSm80ILi8ELi1ELb0EN4cute5tupleIJNS5_1CILi128EEENS7_ILi64EEENS7_ILi256EEEEEELi256ENS_6half_tEfNS_4arch4Sm80ELb1ELb0ELb1ELb1ELb1ELb0ELb1ELb1EEENS1_21CollectiveEpilogueFwdINS6_IJS8_SA_S9_EEENS6_IJNS7_ILi1EEESI_SI_EEESC_SE_Li256ELb1ELb1ELb1ELb0EEENS1_36VarlenDynamicPersistentTileSchedulerILi128ELi64ELi256ELi256ELb1ELb1ELb0ELb1ELb1ELb1EEEEEEEEEvNT_6ParamsE:
	.zero		1608


//--------------------- .nv.constant0._ZN7cutlass13device_kernelIN5flash19enable_sm80_to_sm89INS1_16FlashAttnFwdSm80INS1_25CollectiveMainloopFwdSm80ILi8ELi1ELb0EN4cute5tupleIJNS5_1CILi128EEENS7_ILi48EEENS7_ILi256EEEEEELi256ENS_6half_tEfNS_4arch4Sm80ELb1ELb0ELb1ELb1ELb1ELb1ELb1ELb1EEENS1_21CollectiveEpilogueFwdINS6_IJS8_SA_S9_EEENS6_IJNS7_ILi1EEESI_SI_EEESC_SE_Li256ELb1ELb1ELb1ELb0EEENS1_36VarlenDynamicPersistentTileSchedulerILi128ELi48ELi256ELi256ELb1ELb1ELb0ELb1ELb1ELb1EEEEEEEEEvNT_6ParamsE --------------------------
	.section	.nv.constant0._ZN7cutlass13device_kernelIN5flash19enable_sm80_to_sm89INS1_16FlashAttnFwdSm80INS1_25CollectiveMainloopFwdSm80ILi8ELi1ELb0EN4cute5tupleIJNS5_1CILi128EEENS7_ILi48EEENS7_ILi256EEEEEELi256ENS_6half_tEfNS_4arch4Sm80ELb1ELb0ELb1ELb1ELb1ELb1ELb1ELb1EEENS1_21CollectiveEpilogueFwdINS6_IJS8_SA_S9_EEENS6_IJNS7_ILi1EEESI_SI_EEESC_SE_Li256ELb1ELb1ELb1ELb0EEENS1_36VarlenDynamicPersistentTileSchedulerILi128ELi48ELi256ELi256ELb1ELb1ELb0ELb1ELb1ELb1EEEEEEEEEvNT_6ParamsE,"a",@progbits
	.sectionflags	@""
	.align	4
.nv.constant0._ZN7cutlass13device_kernelIN5flash19enable_sm80_to_sm89INS1_16FlashAttnFwdSm80INS1_25CollectiveMainloopFwdSm80ILi8ELi1ELb0EN4cute5tupleIJNS5_1CILi128EEENS7_ILi48EEENS7_ILi256EEEEEELi256ENS_6half_tEfNS_4arch4Sm80ELb1ELb0ELb1ELb1ELb1ELb1ELb1ELb1EEENS1_21CollectiveEpilogueFwdINS6_IJS8_SA_S9_EEENS6_IJNS7_ILi1EEESI_SI_EEESC_SE_Li256ELb1ELb1ELb1ELb0EEENS1_36VarlenDynamicPersistentTileSchedulerILi128ELi48ELi256ELi256ELb1ELb1ELb0ELb1ELb1ELb1EEEEEEEEEvNT_6ParamsE:
	.zero		1608


//--------------------- .nv.constant0._ZN7cutlass13device_kernelIN5flash19enable_sm80_to_sm89INS1_16FlashAttnFwdSm80INS1_25CollectiveMainloopFwdSm80ILi8ELi1ELb1EN4cute5tupleIJNS5_1CILi128EEENS7_ILi64EEENS7_ILi256EEEEEELi256ENS_6half_tEfNS_4arch4Sm80ELb0ELb0ELb0ELb0ELb1ELb0ELb1ELb1EEENS1_21CollectiveEpilogueFwdINS6_IJS8_SA_S9_EEENS6_IJNS7_ILi1EEESI_SI_EEESC_SE_Li256ELb0ELb1ELb1ELb0EEENS1_19SingleTileSchedulerILb0ELb1ELb1ELi128EEEEEEEEEvNT_6ParamsE --------------------------
	.section	.nv.constant0._ZN7cutlass13device_kernelIN5flash19enable_sm80_to_sm89INS1_16FlashAttnFwdSm80INS1_25CollectiveMainloopFwdSm80ILi8ELi1ELb1EN4cute5tupleIJNS5_1CILi128EEENS7_ILi64EEENS7_ILi256EEEEEELi256ENS_6half_tEfNS_4arch4Sm80ELb0ELb0ELb0ELb0ELb1ELb0ELb1ELb1EEENS1_21CollectiveEpilogueFwdINS6_IJS8_SA_S9_EEENS6_IJNS7_ILi1EEESI_SI_EEESC_SE_Li256ELb0ELb1ELb1ELb0EEENS1_19SingleTileSchedulerILb0ELb1ELb1ELi128EEEEEEEEEvNT_6ParamsE,"a",@progbits
	.sectionflags	@""
	.align	4
.nv.constant0._ZN7cutlass13device_kernelIN5flash19enable_sm80_to_sm89INS1_16FlashAttnFwdSm80INS1_25CollectiveMainloopFwdSm80ILi8ELi1ELb1EN4cute5tupleIJNS5_1CILi128EEENS7_ILi64EEENS7_ILi256EEEEEELi256ENS_6half_tEfNS_4arch4Sm80ELb0ELb0ELb0ELb0ELb1ELb0ELb1ELb1EEENS1_21CollectiveEpilogueFwdINS6_IJS8_SA_S9_EEENS6_IJNS7_ILi1EEESI_SI_EEESC_SE_Li256ELb0ELb1ELb1ELb0EEENS1_19SingleTileSchedulerILb0ELb1ELb1ELi128EEEEEEEEEvNT_6ParamsE:
	.zero		1576


//--------------------- .nv.constant0._ZN7cutlass13device_kernelIN5flash19enable_sm80_to_sm89INS1_16FlashAttnFwdSm80INS1_25CollectiveMainloopFwdSm80ILi8ELi1ELb1EN4cute5tupleIJNS5_1CILi128EEENS7_ILi48EEENS7_ILi256EEEEEELi256ENS_6half_tEfNS_4arch4Sm80ELb0ELb0ELb0ELb1ELb1ELb0ELb1ELb1EEENS1_21CollectiveEpilogueFwdINS6_IJS8_SA_S9_EEENS6_IJNS7_ILi1EEESI_SI_EEESC_SE_Li256ELb1ELb1ELb1ELb0EEENS1_36VarlenDynamicPersistentTileSchedulerILi128ELi48ELi256ELi256ELb1ELb1ELb0ELb0ELb1ELb1EEEEEEEEEvNT_6ParamsE --------------------------
	.section	.nv.constant0._ZN7cutlass13device_kernelIN5flash19enable_sm80_to_sm89INS1_16FlashAttnFwdSm80INS1_25CollectiveMainloopFwdSm80ILi8ELi1ELb1EN4cute5tupleIJNS5_1CILi128EEENS7_ILi48EEENS7_ILi256EEEEEELi256ENS_6half_tEfNS_4arch4Sm80ELb0ELb0ELb0ELb1ELb1ELb0ELb1ELb1EEENS1_21CollectiveEpilogueFwdINS6_IJS8_SA_S9_EEENS6_IJNS7_ILi1EEESI_SI_EEESC_SE_Li256ELb1ELb1ELb1ELb0EEENS1_36VarlenDynamicPersistentTileSchedulerILi128ELi48ELi256ELi256ELb1ELb1ELb0ELb0ELb1ELb1EEEEEEEEEvNT_6ParamsE,"a",@progbits
	.sectionflags	@""
	.align	4
.nv.constant0._ZN7cutlass13device_kernelIN5flash19enable_sm80_to_sm89INS1_16FlashAttnFwdSm80INS1_25CollectiveMainloopFwdSm80ILi8ELi1ELb1EN4cute5tupleIJNS5_1CILi128EEENS7_ILi48EEENS7_ILi256EEEEEELi256ENS_6half_tEfNS_4arch4Sm80ELb0ELb0ELb0ELb1ELb1ELb0ELb1ELb1EEENS1_21CollectiveEpilogueFwdINS6_IJS8_SA_S9_EEENS6_IJNS7_ILi1EEESI_SI_EEESC_SE_Li256ELb1ELb1ELb1ELb0EEENS1_36VarlenDynamicPersistentTileSchedulerILi128ELi48ELi256ELi256ELb1ELb1ELb0ELb0ELb1ELb1EEEEEEEEEvNT_6ParamsE:
	.zero		1608


//--------------------- .nv.constant0._ZN7cutlass13device_kernelIN5flash19enable_sm80_to_sm89INS1_16FlashAttnFwdSm80INS1_25CollectiveMainloopFwdSm80ILi8ELi1ELb0EN4cute5tupleIJNS5_1CILi128EEENS7_ILi32EEENS7_ILi256EEEEEELi256ENS_6half_tEfNS_4arch4Sm80ELb0ELb0ELb0ELb1ELb1ELb1ELb1ELb1EEENS1_21CollectiveEpilogueFwdINS6_IJS8_SA_S9_EEENS6_IJNS7_ILi1EEESI_SI_EEESC_SE_Li256ELb1ELb1ELb1ELb0EEENS1_36VarlenDynamicPersistentTileSchedulerILi128ELi32ELi256ELi256ELb1ELb1ELb0ELb0ELb1ELb1EEEEEEEEEvNT_6ParamsE --------------------------
	.section	.nv.constant0._ZN7cutlass13device_kernelIN5flash19enable_sm80_to_sm89INS1_16FlashAttnFwdSm80INS1_25CollectiveMainloopFwdSm80ILi8ELi1ELb0EN4cute5tupleIJNS5_1CILi128EEENS7_ILi32EEENS7_ILi256EEEEEELi256ENS_6half_tEfNS_4arch4Sm80ELb0ELb0ELb0ELb1ELb1ELb1ELb1ELb1EEENS1_21CollectiveEpilogueFwdINS6_IJS8_SA_S9_EEENS6_IJNS7_ILi1EEESI_SI_EEESC_SE_Li256ELb1ELb1ELb1ELb0EEENS1_36VarlenDynamicPersistentTileSchedulerILi128ELi32ELi256ELi256ELb1ELb1ELb0ELb0ELb1ELb1EEEEEEEEEvNT_6ParamsE,"a",@progbits
	.sectionflags	@""
	.align	4
.nv.constant0._ZN7cutlass13device_kernelIN5flash19enable_sm80_to_sm89INS1_16FlashAttnFwdSm80INS1_25CollectiveMainloopFwdSm80ILi8ELi1ELb0EN4cute5tupleIJNS5_1CILi128EEENS7_ILi32EEENS7_ILi256EEEEEELi256ENS_6half_tEfNS_4arch4Sm80ELb0ELb0ELb0ELb1ELb1ELb1ELb1ELb1EEENS1_21CollectiveEpilogueFwdINS6_IJS8_SA_S9_EEENS6_IJNS7_ILi1EEESI_SI_EEESC_SE_Li256ELb1ELb1ELb1ELb0EEENS1_36VarlenDynamicPersistentTileSchedulerILi128ELi32ELi256ELi256ELb1ELb1ELb0ELb0ELb1ELb1EEEEEEEEEvNT_6ParamsE:
	.zero		1608


//--------------------- .nv.constant0._ZN7cutlass13device_kernelIN5flash19enable_sm80_to_sm89INS1_16FlashAttnFwdSm80INS1_25CollectiveMainloopFwdSm80ILi8ELi1ELb1EN4cute5tupleIJNS5_1CILi128EEENS7_ILi48EEENS7_ILi256EEEEEELi256ENS_6half_tEfNS_4arch4Sm80ELb0ELb1ELb0ELb0ELb1ELb0ELb1ELb1EEENS1_21CollectiveEpilogueFwdINS6_IJS8_SA_S9_EEENS6_IJNS7_ILi1EEESI_SI_EEESC_SE_Li256ELb0ELb1ELb1ELb0EEENS1_19SingleTileSchedulerILb0ELb1ELb1ELi128EEEEEEEEEvNT_6ParamsE --------------------------
	.section	.nv.constant0._ZN7cutlass13device_kernelIN5flash19enable_sm80_to_sm89INS1_16FlashAttnFwdSm80INS1_25CollectiveMainloopFwdSm80ILi8ELi1ELb1EN4cute5tupleIJNS5_1CILi128EEENS7_ILi48EEENS7_ILi256EEEEEELi256ENS_6half_tEfNS_4arch4Sm80ELb0ELb1ELb0ELb0ELb1ELb0ELb1ELb1EEENS1_21CollectiveEpilogueFwdINS6_IJS8_SA_S9_EEENS6_IJNS7_ILi1EEESI_SI_EEESC_SE_Li256ELb0ELb1ELb1ELb0EEENS1_19SingleTileSchedulerILb0ELb1ELb1ELi128EEEEEEEEEvNT_6ParamsE,"a",@progbits
	.sectionflags	@""
	.align	4
.nv.constant0._ZN7cutlass13device_kernelIN5flash19enable_sm80_to_sm89INS1_16FlashAttnFwdSm80INS1_25CollectiveMainloopFwdSm80ILi8ELi1ELb1EN4cute5tupleIJNS5_1CILi128EEENS7_ILi48EEENS7_ILi256EEEEEELi256ENS_6half_tEfNS_4arch4Sm80ELb0ELb1ELb0ELb0ELb1ELb0ELb1ELb1EEENS1_21CollectiveEpilogueFwdINS6_IJS8_SA_S9_EEENS6_IJNS7_ILi1EEESI_SI_EEESC_SE_Li256ELb0ELb1ELb1ELb0EEENS1_19SingleTileSchedulerILb0ELb1ELb1ELi128EEEEEEEEEvNT_6ParamsE:
	.zero		1576


//--------------------- .nv.constant0._ZN7cutlass13device_kernelIN5flash19enable_sm80_to_sm89INS1_16FlashAttnFwdSm80INS1_25CollectiveMainloopFwdSm80ILi8ELi1ELb1EN4cute5tupleIJNS5_1CILi128EEENS7_ILi48EEENS7_ILi256EEEEEELi256ENS_6half_tEfNS_4arch4Sm80ELb0ELb1ELb0ELb1ELb1ELb0ELb1ELb1EEENS1_21CollectiveEpilogueFwdINS6_IJS8_SA_S9_EEENS6_IJNS7_ILi1EEESI_SI_EEESC_SE_Li256ELb1ELb1ELb1ELb0EEENS1_36VarlenDynamicPersistentTileSchedulerILi128ELi48ELi256ELi256ELb1ELb1ELb0ELb1ELb0ELb1EEEEEEEEEvNT_6ParamsE --------------------------
	.section	.nv.constant0._ZN7cutlass13device_kernelIN5flash19enable_sm80_to_sm89INS1_16FlashAttnFwdSm80INS1_25CollectiveMainloopFwdSm80ILi8ELi1ELb1EN4cute5tupleIJNS5_1CILi128EEENS7_ILi48EEENS7_ILi256EEEEEELi256ENS_6half_tEfNS_4arch4Sm80ELb0ELb1ELb0ELb1ELb1ELb0ELb1ELb1EEENS1_21CollectiveEpilogueFwdINS6_IJS8_SA_S9_EEENS6_IJNS7_ILi1EEESI_SI_EEESC_SE_Li256ELb1ELb1ELb1ELb0EEENS1_36VarlenDynamicPersistentTileSchedulerILi128ELi48ELi256ELi256ELb1ELb1ELb0ELb1ELb0ELb1EEEEEEEEEvNT_6ParamsE,"a",@progbits
	.sectionflags	@""
	.align	4
.nv.constant0._ZN7cutlass13device_kernelIN5flash19enable_sm80_to_sm89INS1_16FlashAttnFwdSm80INS1_25CollectiveMainloopFwdSm80ILi8ELi1ELb1EN4cute5tupleIJNS5_1CILi128EEENS7_ILi48EEENS7_ILi256EEEEEELi256ENS_6half_tEfNS_4arch4Sm80ELb0ELb1ELb0ELb1ELb1ELb0ELb1ELb1EEENS1_21CollectiveEpilogueFwdINS6_IJS8_SA_S9_EEENS6_IJNS7_ILi1EEESI_SI_EEESC_SE_Li256ELb1ELb1ELb1ELb0EEENS1_36VarlenDynamicPersistentTileSchedulerILi128ELi48ELi256ELi256ELb1ELb1ELb0ELb1ELb0ELb1EEEEEEEEEvNT_6ParamsE:
	.zero		1608


//--------------------- .nv.constant0._ZN7cutlass13device_kernelIN5flash19enable_sm80_to_sm89INS1_16FlashAttnFwdSm80INS1_25CollectiveMainloopFwdSm80ILi8ELi1ELb0EN4cute5tupleIJNS5_1CILi128EEENS7_ILi32EEENS7_ILi256EEEEEELi256ENS_6half_tEfNS_4arch4Sm80ELb0ELb1ELb0ELb1ELb1ELb1ELb1ELb1EEENS1_21CollectiveEpilogueFwdINS6_IJS8_SA_S9_EEENS6_IJNS7_ILi1EEESI_SI_EEESC_SE_Li256ELb1ELb1ELb1ELb0EEENS1_36VarlenDynamicPersistentTileSchedulerILi128ELi32ELi256ELi256ELb1ELb1ELb0ELb1ELb0ELb1EEEEEEEEEvNT_6ParamsE --------------------------
	.section	.nv.constant0._ZN7cutlass13device_kernelIN5flash19enable_sm80_to_sm89INS1_16FlashAttnFwdSm80INS1_25CollectiveMainloopFwdSm80ILi8ELi1ELb0EN4cute5tupleIJNS5_1CILi128EEENS7_ILi32EEENS7_ILi256EEEEEELi256ENS_6half_tEfNS_4arch4Sm80ELb0ELb1ELb0ELb1ELb1ELb1ELb1ELb1EEENS1_21CollectiveEpilogueFwdINS6_IJS8_SA_S9_EEENS6_IJNS7_ILi1EEESI_SI_EEESC_SE_Li256ELb1ELb1ELb1ELb0EEENS1_36VarlenDynamicPersistentTileSchedulerILi128ELi32ELi256ELi256ELb1ELb1ELb0ELb1ELb0ELb1EEEEEEEEEvNT_6ParamsE,"a",@progbits
	.sectionflags	@""
	.align	4
.nv.constant0._ZN7cutlass13device_kernelIN5flash19enable_sm80_to_sm89INS1_16FlashAttnFwdSm80INS1_25CollectiveMainloopFwdSm80ILi8ELi1ELb0EN4cute5tupleIJNS5_1CILi128EEENS7_ILi32EEENS7_ILi256EEEEEELi256ENS_6half_tEfNS_4arch4Sm80ELb0ELb1ELb0ELb1ELb1ELb1ELb1ELb1EEENS1_21CollectiveEpilogueFwdINS6_IJS8_SA_S9_EEENS6_IJNS7_ILi1EEESI_SI_EEESC_SE_Li256ELb1ELb1ELb1ELb0EEENS1_36VarlenDynamicPersistentTileSchedulerILi128ELi32ELi256ELi256ELb1ELb1ELb0ELb1ELb0ELb1EEEEEEEEEvNT_6ParamsE:
	.zero		1608


//--------------------- .nv.constant0._ZN7cutlass13device_kernelIN5flash19enable_sm80_to_sm89INS1_16FlashAttnFwdSm80INS1_25CollectiveMainloopFwdSm80ILi8ELi1ELb1EN4cute5tupleIJNS5_1CILi128EEENS7_ILi64EEENS7_ILi256EEEEEELi256ENS_6half_tEfNS_4arch4Sm80ELb1ELb0ELb0ELb0ELb1ELb0ELb1ELb1EEENS1_21CollectiveEpilogueFwdINS6_IJS8_SA_S9_EEENS6_IJNS7_ILi1EEESI_SI_EEESC_SE_Li256ELb0ELb1ELb1ELb0EEENS1_30DynamicPersistentTileSchedulerILi256ELi256ELb1ELb1ELb0EEEEEEEEEvNT_6ParamsE --------------------------
	.section	.nv.constant0._ZN7cutlass13device_kernelIN5flash19enable_sm80_to_sm89INS1_16FlashAttnFwdSm80INS1_25CollectiveMainloopFwdSm80ILi8ELi1ELb1EN4cute5tupleIJNS5_1CILi128EEENS7_ILi64EEENS7_ILi256EEEEEELi256ENS_6half_tEfNS_4arch4Sm80ELb1ELb0ELb0ELb0ELb1ELb0ELb1ELb1EEENS1_21CollectiveEpilogueFwdINS6_IJS8_SA_S9_EEENS6_IJNS7_ILi1EEESI_SI_EEESC_SE_Li256ELb0ELb1ELb1ELb0EEENS1_30DynamicPersistentTileSchedulerILi256ELi256ELb1ELb1ELb0EEEEEEEEEvNT_6ParamsE,"a",@progbits
	.sectionflags	@""
	.align	4
.nv.constant0._ZN7cutlass13device_kernelIN5flash19enable_sm80_to_sm89INS1_16FlashAttnFwdSm80INS1_25CollectiveMainloopFwdSm80ILi8ELi1ELb1EN4cute5tupleIJNS5_1CILi128EEENS7_ILi64EEENS7_ILi256EEEEEELi256ENS_6half_tEfNS_4arch4Sm80ELb1ELb0ELb0ELb0ELb1ELb0ELb1ELb1EEENS1_21CollectiveEpilogueFwdINS6_IJS8_SA_S9_EEENS6_IJNS7_ILi1EEESI_SI_EEESC_SE_Li256ELb0ELb1ELb1ELb0EEENS1_30DynamicPersistentTileSchedulerILi256ELi256ELb1ELb1ELb0EEEEEEEEEvNT_6ParamsE:
	.zero		1592


//--------------------- .nv.constant0._ZN7cutlass13device_kernelIN5flash19enable_sm80_to_sm89INS1_16FlashAttnFwdSm80INS1_25CollectiveMainloopFwdSm80ILi8ELi1ELb1EN4cute5tupleIJNS5_1CILi128EEENS7_ILi48EEENS7_ILi256EEEEEELi256ENS_6half_tEfNS_4arch4Sm80ELb1ELb0ELb0ELb1ELb1ELb0ELb1ELb1EEENS1_21CollectiveEpilogueFwdINS6_IJS8_SA_S9_EEENS6_IJNS7_ILi1EEESI_SI_EEESC_SE_Li256ELb1ELb1ELb1ELb0EEENS1_36VarlenDynamicPersistentTileSchedulerILi128ELi48ELi256ELi256ELb1ELb1ELb0ELb1ELb1ELb1EEEEEEEEEvNT_6ParamsE --------------------------
	.section	.nv.constant0._ZN7cutlass13device_kernelIN5flash19enable_sm80_to_sm89INS1_16FlashAttnFwdSm80INS1_25CollectiveMainloopFwdSm80ILi8ELi1ELb1EN4cute5tupleIJNS5_1CILi128EEENS7_ILi48EEENS7_ILi256EEEEEELi256ENS_6half_tEfNS_4arch4Sm80ELb1ELb0ELb0ELb1ELb1ELb0ELb1ELb1EEENS1_21CollectiveEpilogueFwdINS6_IJS8_SA_S9_EEENS6_IJNS7_ILi1EEESI_SI_EEESC_SE_Li256ELb1ELb1ELb1ELb0EEENS1_36VarlenDynamicPersistentTileSchedulerILi128ELi48ELi256ELi256ELb1ELb1ELb0ELb1ELb1ELb1EEEEEEEEEvNT_6ParamsE,"a",@progbits
	.sectionflags	@""
	.align	4
.nv.constant0._ZN7cutlass13device_kernelIN5flash19enable_sm80_to_sm89INS1_16FlashAttnFwdSm80INS1_25CollectiveMainloopFwdSm80ILi8ELi1ELb1EN4cute5tupleIJNS5_1CILi128EEENS7_ILi48EEENS7_ILi256EEEEEELi256ENS_6half_tEfNS_4arch4Sm80ELb1ELb0ELb0ELb1ELb1ELb0ELb1ELb1EEENS1_21CollectiveEpilogueFwdINS6_IJS8_SA_S9_EEENS6_IJNS7_ILi1EEESI_SI_EEESC_SE_Li256ELb1ELb1ELb1ELb0EEENS1_36VarlenDynamicPersistentTileSchedulerILi128ELi48ELi256ELi256ELb1ELb1ELb0ELb1ELb1ELb1EEEEEEEEEvNT_6ParamsE:
	.zero		1608


//--------------------- .nv.constant0._ZN7cutlass13device_kernelIN5flash19enable_sm80_to_sm89INS1_16FlashAttnFwdSm80INS1_25CollectiveMainloopFwdSm80ILi8ELi1ELb0EN4cute5tupleIJNS5_1CILi128EEENS7_ILi32EEENS7_ILi256EEEEEELi256ENS_6half_tEfNS_4arch4Sm80ELb1ELb0ELb0ELb1ELb1ELb1ELb1ELb1EEENS1_21CollectiveEpilogueFwdINS6_IJS8_SA_S9_EEENS6_IJNS7_ILi1EEESI_SI_EEESC_SE_Li256ELb1ELb1ELb1ELb0EEENS1_36VarlenDynamicPersistentTileSchedulerILi128ELi32ELi256ELi256ELb1ELb1ELb0ELb1ELb1ELb1EEEEEEEEEvNT_6ParamsE --------------------------
	.section	.nv.constant0._ZN7cutlass13device_kernelIN5flash19enable_sm80_to_sm89INS1_16FlashAttnFwdSm80INS1_25CollectiveMainloopFwdSm80ILi8ELi1ELb0EN4cute5tupleIJNS5_1CILi128EEENS7_ILi32EEENS7_ILi256EEEEEELi256ENS_6half_tEfNS_4arch4Sm80ELb1ELb0ELb0ELb1ELb1ELb1ELb1ELb1EEENS1_21CollectiveEpilogueFwdINS6_IJS8_SA_S9_EEENS6_IJNS7_ILi1EEESI_SI_EEESC_SE_Li256ELb1ELb1ELb1ELb0EEENS1_36VarlenDynamicPersistentTileSchedulerILi128ELi32ELi256ELi256ELb1ELb1ELb0ELb1ELb1ELb1EEEEEEEEEvNT_6ParamsE,"a",@progbits
	.sectionflags	@""
	.align	4
.nv.constant0._ZN7cutlass13device_kernelIN5flash19enable_sm80_to_sm89INS1_16FlashAttnFwdSm80INS1_25CollectiveMainloopFwdSm80ILi8ELi1ELb0EN4cute5tupleIJNS5_1CILi128EEENS7_ILi32EEENS7_ILi256EEEEEELi256ENS_6half_tEfNS_4arch4Sm80ELb1ELb0ELb0ELb1ELb1ELb1ELb1ELb1EEENS1_21CollectiveEpilogueFwdINS6_IJS8_SA_S9_EEENS6_IJNS7_ILi1EEESI_SI_EEESC_SE_Li256ELb1ELb1ELb1ELb0EEENS1_36VarlenDynamicPersistentTileSchedulerILi128ELi32ELi256ELi256ELb1ELb1ELb0ELb1ELb1ELb1EEEEEEEEEvNT_6ParamsE:
	.zero		1608


//--------------------- .nv.constant0._ZN7cutlass13device_kernelIN5flash19enable_sm80_to_sm89INS1_16FlashAttnFwdSm80INS1_25CollectiveMainloopFwdSm80ILi8ELi1ELb0EN4cute5tupleIJNS5_1CILi128EEENS7_ILi96EEENS7_ILi256EEEEEELi256ENS_6half_tEfNS_4arch4Sm80ELb0ELb0ELb0ELb0ELb1ELb0ELb1ELb1EEENS1_21CollectiveEpilogueFwdINS6_IJS8_SA_S9_EEENS6_IJNS7_ILi1EEESI_SI_EEESC_SE_Li256ELb0ELb1ELb1ELb0EEENS1_19SingleTileSchedulerILb0ELb1ELb1ELi128EEEEEEEEEvNT_6ParamsE --------------------------
	.section	.nv.constant0._ZN7cutlass13device_kernelIN5flash19enable_sm80_to_sm89INS1_16FlashAttnFwdSm80INS1_25CollectiveMainloopFwdSm80ILi8ELi1ELb0EN4cute5tupleIJNS5_1CILi128EEENS7_ILi96EEENS7_ILi256EEEEEELi256ENS_6half_tEfNS_4arch4Sm80ELb0ELb0ELb0ELb0ELb1ELb0ELb1ELb1EEENS1_21CollectiveEpilogueFwdINS6_IJS8_SA_S9_EEENS6_IJNS7_ILi1EEESI_SI_EEESC_SE_Li256ELb0ELb1ELb1ELb0EEENS1_19SingleTileSchedulerILb0ELb1ELb1ELi128EEEEEEEEEvNT_6ParamsE,"a",@progbits
	.sectionflags	@""
	.align	4
.nv.constant0._ZN7cutlass13device_kernelIN5flash19enable_sm80_to_sm89INS1_16FlashAttnFwdSm80INS1_25CollectiveMainloopFwdSm80ILi8ELi1ELb0EN4cute5tupleIJNS5_1CILi128EEENS7_ILi96EEENS7_ILi256EEEEEELi256ENS_6half_tEfNS_4arch4Sm80ELb0ELb0ELb0ELb0ELb1ELb0ELb1ELb1EEENS1_21CollectiveEpilogueFwdINS6_IJS8_SA_S9_EEENS6_IJNS7_ILi1EEESI_SI_EEESC_SE_Li256ELb0ELb1ELb1ELb0EEENS1_19SingleTileSchedulerILb0ELb1ELb1ELi128EEEEEEEEEvNT_6ParamsE:
	.zero		1576


//--------------------- .nv.constant0._ZN7cutlass13device_kernelIN5flash19enable_sm80_to_sm89INS1_16FlashAttnFwdSm80INS1_25CollectiveMainloopFwdSm80ILi8ELi1ELb0EN4cute5tupleIJNS5_1CILi128EEENS7_ILi64EEENS7_ILi256EEEEEELi256ENS_6half_tEfNS_4arch4Sm80ELb0ELb0ELb0ELb1ELb1ELb0ELb1ELb1EEENS1_21CollectiveEpilogueFwdINS6_IJS8_SA_S9_EEENS6_IJNS7_ILi1EEESI_SI_EEESC_SE_Li256ELb1ELb1ELb1ELb0EEENS1_36VarlenDynamicPersistentTileSchedulerILi128ELi64ELi256ELi256ELb1ELb1ELb0ELb0ELb1ELb1EEEEEEEEEvNT_6ParamsE --------------------------
	.section	.nv.constant0._ZN7cutlass13device_kernelIN5flash19enable_sm80_to_sm89INS1_16FlashAttnFwdSm80INS1_25CollectiveMainloopFwdSm80ILi8ELi1ELb0EN4cute5tupleIJNS5_1CILi128EEENS7_ILi64EEENS7_ILi256EEEEEELi256ENS_6half_tEfNS_4arch4Sm80ELb0ELb0ELb0ELb1ELb1ELb0ELb1ELb1EEENS1_21CollectiveEpilogueFwdINS6_IJS8_SA_S9_EEENS6_IJNS7_ILi1EEESI_SI_EEESC_SE_Li256ELb1ELb1ELb1ELb0EEENS1_36VarlenDynamicPersistentTileSchedulerILi128ELi64ELi256ELi256ELb1ELb1ELb0ELb0ELb1ELb1EEEEEEEEEvNT_6ParamsE,"a",@progbits
	.sectionflags	@""
	.align	4
.nv.constant0._ZN7cutlass13device_kernelIN5flash19enable_sm80_to_sm89INS1_16FlashAttnFwdSm80INS1_25CollectiveMainloopFwdSm80ILi8ELi1ELb0EN4cute5tupleIJNS5_1CILi128EEENS7_ILi64EEENS7_ILi256EEEEEELi256ENS_6half_tEfNS_4arch4Sm80ELb0ELb0ELb0ELb1ELb1ELb0ELb1ELb1EEENS1_21CollectiveEpilogueFwdINS6_IJS8_SA_S9_EEENS6_IJNS7_ILi1EEESI_SI_EEESC_SE_Li256ELb1ELb1ELb1ELb0EEENS1_36VarlenDynamicPersistentTileSchedulerILi128ELi64ELi256ELi256ELb1ELb1ELb0ELb0ELb1ELb1EEEEEEEEEvNT_6ParamsE:
	.zero		1608


//--------------------- .nv.constant0._ZN7cutlass13device_kernelIN5flash19enable_sm80_to_sm89INS1_16FlashAttnFwdSm80INS1_25CollectiveMainloopFwdSm80ILi8ELi1ELb0EN4cute5tupleIJNS5_1CILi128EEENS7_ILi48EEENS7_ILi256EEEEEELi256ENS_6half_tEfNS_4arch4Sm80ELb0ELb0ELb0ELb1ELb1ELb1ELb1ELb1EEENS1_21CollectiveEpilogueFwdINS6_IJS8_SA_S9_EEENS6_IJNS7_ILi1EEESI_SI_EEESC_SE_Li256ELb1ELb1ELb1ELb0EEENS1_36VarlenDynamicPersistentTileSchedulerILi128ELi48ELi256ELi256ELb1ELb1ELb0ELb0ELb1ELb1EEEEEEEEEvNT_6ParamsE --------------------------
	.section	.nv.constant0._ZN7cutlass13device_kernelIN5flash19enable_sm80_to_sm89INS1_16FlashAttnFwdSm80INS1_25CollectiveMainloopFwdSm80ILi8ELi1ELb0EN4cute5tupleIJNS5_1CILi128EEENS7_ILi48EEENS7_ILi256EEEEEELi256ENS_6half_tEfNS_4arch4Sm80ELb0ELb0ELb0ELb1ELb1ELb1ELb1ELb1EEENS1_21CollectiveEpilogueFwdINS6_IJS8_SA_S9_EEENS6_IJNS7_ILi1EEESI_SI_EEESC_SE_Li256ELb1ELb1ELb1ELb0EEENS1_36VarlenDynamicPersistentTileSchedulerILi128ELi48ELi256ELi256ELb1ELb1ELb0ELb0ELb1ELb1EEEEEEEEEvNT_6ParamsE,"a",@progbits
	.sectionflags	@""
	.align	4
.nv.constant0._ZN7cutlass13device_kernelIN5flash19enable_sm80_to_sm89INS1_16FlashAttnFwdSm80INS1_25CollectiveMainloopFwdSm80ILi8ELi1ELb0EN4cute5tupleIJNS5_1CILi128EEENS7_ILi48EEENS7_ILi256EEEEEELi256ENS_6half_tEfNS_4arch4Sm80ELb0ELb0ELb0ELb1ELb1ELb1ELb1ELb1EEENS1_21CollectiveEpilogueFwdINS6_IJS8_SA_S9_EEENS6_IJNS7_ILi1EEESI_SI_EEESC_SE_Li256ELb1ELb1ELb1ELb0EEENS1_36VarlenDynamicPersistentTileSchedulerILi128ELi48ELi256ELi256ELb1ELb1ELb0ELb0ELb1ELb1EEEEEEEEEvNT_6ParamsE:
	.zero		1608


//--------------------- .nv.constant0._ZN7cutlass13device_kernelIN5flash19enable_sm80_to_sm89INS1_16FlashAttnFwdSm80INS1_25CollectiveMainloopFwdSm80ILi8ELi1ELb0EN4cute5tupleIJNS5_1CILi128EEENS7_ILi64EEENS7_ILi256EEEEEELi256ENS_6half_tEfNS_4arch4Sm80ELb0ELb1ELb0ELb0ELb1ELb0ELb1ELb1EEENS1_21CollectiveEpilogueFwdINS6_IJS8_SA_S9_EEENS6_IJNS7_ILi1EEESI_SI_EEESC_SE_Li256ELb0ELb1ELb1ELb0EEENS1_19SingleTileSchedulerILb0ELb1ELb1ELi128EEEEEEEEEvNT_6ParamsE --------------------------
	.section	.nv.constant0._ZN7cutlass13device_kernelIN5flash19enable_sm80_to_sm89INS1_16FlashAttnFwdSm80INS1_25CollectiveMainloopFwdSm80ILi8ELi1ELb0EN4cute5tupleIJNS5_1CILi128EEENS7_ILi64EEENS7_ILi256EEEEEELi256ENS_6half_tEfNS_4arch4Sm80ELb0ELb1ELb0ELb0ELb1ELb0ELb1ELb1EEENS1_21CollectiveEpilogueFwdINS6_IJS8_SA_S9_EEENS6_IJNS7_ILi1EEESI_SI_EEESC_SE_Li256ELb0ELb1ELb1ELb0EEENS1_19SingleTileSchedulerILb0ELb1ELb1ELi128EEEEEEEEEvNT_6ParamsE,"a",@progbits
	.sectionflags	@""
	.align	4
.nv.constant0._ZN7cutlass13device_kernelIN5flash19enable_sm80_to_sm89INS1_16FlashAttnFwdSm80INS1_25CollectiveMainloopFwdSm80ILi8ELi1ELb0EN4cute5tupleIJNS5_1CILi128EEENS7_ILi64EEENS7_ILi256EEEEEELi256ENS_6half_tEfNS_4arch4Sm80ELb0ELb1ELb0ELb0ELb1ELb0ELb1ELb1EEENS1_21CollectiveEpilogueFwdINS6_IJS8_SA_S9_EEENS6_IJNS7_ILi1EEESI_SI_EEESC_SE_Li256ELb0ELb1ELb1ELb0EEENS1_19SingleTileSchedulerILb0ELb1ELb1ELi128EEEEEEEEEvNT_6ParamsE:
	.zero		1576


//--------------------- .nv.constant0._ZN7cutlass13device_kernelIN5flash19enable_sm80_to_sm89INS1_16FlashAttnFwdSm80INS1_25CollectiveMainloopFwdSm80ILi8ELi1ELb0EN4cute5tupleIJNS5_1CILi128EEENS7_ILi64EEENS7_ILi256EEEEEELi256ENS_6half_tEfNS_4arch4Sm80ELb0ELb1ELb0ELb1ELb1ELb0ELb1ELb1EEENS1_21CollectiveEpilogueFwdINS6_IJS8_SA_S9_EEENS6_IJNS7_ILi1EEESI_SI_EEESC_SE_Li256ELb1ELb1ELb1ELb0EEENS1_36VarlenDynamicPersistentTileSchedulerILi128ELi64ELi256ELi256ELb1ELb1ELb0ELb1ELb0ELb1EEEEEEEEEvNT_6ParamsE --------------------------
	.section	.nv.constant0._ZN7cutlass13device_kernelIN5flash19enable_sm80_to_sm89INS1_16FlashAttnFwdSm80INS1_25CollectiveMainloopFwdSm80ILi8ELi1ELb0EN4cute5tupleIJNS5_1CILi128EEENS7_ILi64EEENS7_ILi256EEEEEELi256ENS_6half_tEfNS_4arch4Sm80ELb0ELb1ELb0ELb1ELb1ELb0ELb1ELb1EEENS1_21CollectiveEpilogueFwdINS6_IJS8_SA_S9_EEENS6_IJNS7_ILi1EEESI_SI_EEESC_SE_Li256ELb1ELb1ELb1ELb0EEENS1_36VarlenDynamicPersistentTileSchedulerILi128ELi64ELi256ELi256ELb1ELb1ELb0ELb1ELb0ELb1EEEEEEEEEvNT_6ParamsE,"a",@progbits
	.sectionflags	@""
	.align	4
.nv.constant0._ZN7cutlass13device_kernelIN5flash19enable_sm80_to_sm89INS1_16FlashAttnFwdSm80INS1_25CollectiveMainloopFwdSm80ILi8ELi1ELb0EN4cute5tupleIJNS5_1CILi128EEENS7_ILi64EEENS7_ILi256EEEEEELi256ENS_6half_tEfNS_4arch4Sm80ELb0ELb1ELb0ELb1ELb1ELb0ELb1ELb1EEENS1_21CollectiveEpilogueFwdINS6_IJS8_SA_S9_EEENS6_IJNS7_ILi1EEESI_SI_EEESC_SE_Li256ELb1ELb1ELb1ELb0EEENS1_36VarlenDynamicPersistentTileSchedulerILi128ELi64ELi256ELi256ELb1ELb1ELb0ELb1ELb0ELb1EEEEEEEEEvNT_6ParamsE:
	.zero		1608


//--------------------- .nv.constant0._ZN7cutlass13device_kernelIN5flash19enable_sm80_to_sm89INS1_16FlashAttnFwdSm80INS1_25CollectiveMainloopFwdSm80ILi8ELi1ELb0EN4cute5tupleIJNS5_1CILi128EEENS7_ILi48EEENS7_ILi256EEEEEELi256ENS_6half_tEfNS_4arch4Sm80ELb0ELb1ELb0ELb1ELb1ELb1ELb1ELb1EEENS1_21CollectiveEpilogueFwdINS6_IJS8_SA_S9_EEENS6_IJNS7_ILi1EEESI_SI_EEESC_SE_Li256ELb1ELb1ELb1ELb0EEENS1_36VarlenDynamicPersistentTileSchedulerILi128ELi48ELi256ELi256ELb1ELb1ELb0ELb1ELb0ELb1EEEEEEEEEvNT_6ParamsE --------------------------
	.section	.nv.constant0._ZN7cutlass13device_kernelIN5flash19enable_sm80_to_sm89INS1_16FlashAttnFwdSm80INS1_25CollectiveMainloopFwdSm80ILi8ELi1ELb0EN4cute5tupleIJNS5_1CILi128EEENS7_ILi48EEENS7_ILi256EEEEEELi256ENS_6half_tEfNS_4arch4Sm80ELb0ELb1ELb0ELb1ELb1ELb1ELb1ELb1EEENS1_21CollectiveEpilogueFwdINS6_IJS8_SA_S9_EEENS6_IJNS7_ILi1EEESI_SI_EEESC_SE_Li256ELb1ELb1ELb1ELb0EEENS1_36VarlenDynamicPersistentTileSchedulerILi128ELi48ELi256ELi256ELb1ELb1ELb0ELb1ELb0ELb1EEEEEEEEEvNT_6ParamsE,"a",@progbits
	.sectionflags	@""
	.align	4
.nv.constant0._ZN7cutlass13device_kernelIN5flash19enable_sm80_to_sm89INS1_16FlashAttnFwdSm80INS1_25CollectiveMainloopFwdSm80ILi8ELi1ELb0EN4cute5tupleIJNS5_1CILi128EEENS7_ILi48EEENS7_ILi256EEEEEELi256ENS_6half_tEfNS_4arch4Sm80ELb0ELb1ELb0ELb1ELb1ELb1ELb1ELb1EEENS1_21CollectiveEpilogueFwdINS6_IJS8_SA_S9_EEENS6_IJNS7_ILi1EEESI_SI_EEESC_SE_Li256ELb1ELb1ELb1ELb0EEENS1_36VarlenDynamicPersistentTileSchedulerILi128ELi48ELi256ELi256ELb1ELb1ELb0ELb1ELb0ELb1EEEEEEEEEvNT_6ParamsE:
	.zero		1608


//--------------------- .nv.constant0._ZN7cutlass13device_kernelIN5flash19enable_sm80_to_sm89INS1_16FlashAttnFwdSm80INS1_25CollectiveMainloopFwdSm80ILi8ELi1ELb0EN4cute5tupleIJNS5_1CILi128EEENS7_ILi96EEENS7_ILi256EEEEEELi256ENS_6half_tEfNS_4arch4Sm80ELb1ELb0ELb0ELb0ELb1ELb0ELb1ELb1EEENS1_21CollectiveEpilogueFwdINS6_IJS8_SA_S9_EEENS6_IJNS7_ILi1EEESI_SI_EEESC_SE_Li256ELb0ELb1ELb1ELb0EEENS1_30DynamicPersistentTileSchedulerILi256ELi256ELb1ELb1ELb0EEEEEEEEEvNT_6ParamsE --------------------------
	.section	.nv.constant0._ZN7cutlass13device_kernelIN5flash19enable_sm80_to_sm89INS1_16FlashAttnFwdSm80INS1_25CollectiveMainloopFwdSm80ILi8ELi1ELb0EN4cute5tupleIJNS5_1CILi128EEENS7_ILi96EEENS7_ILi256EEEEEELi256ENS_6half_tEfNS_4arch4Sm80ELb1ELb0ELb0ELb0ELb1ELb0ELb1ELb1EEENS1_21CollectiveEpilogueFwdINS6_IJS8_SA_S9_EEENS6_IJNS7_ILi1EEESI_SI_EEESC_SE_Li256ELb0ELb1ELb1ELb0EEENS1_30DynamicPersistentTileSchedulerILi256ELi256ELb1ELb1ELb0EEEEEEEEEvNT_6ParamsE,"a",@progbits
	.sectionflags	@""
	.align	4
.nv.constant0._ZN7cutlass13device_kernelIN5flash19enable_sm80_to_sm89INS1_16FlashAttnFwdSm80INS1_25CollectiveMainloopFwdSm80ILi8ELi1ELb0EN4cute5tupleIJNS5_1CILi128EEENS7_ILi96EEENS7_ILi256EEEEEELi256ENS_6half_tEfNS_4arch4Sm80ELb1ELb0ELb0ELb0ELb1ELb0ELb1ELb1EEENS1_21CollectiveEpilogueFwdINS6_IJS8_SA_S9_EEENS6_IJNS7_ILi1EEESI_SI_EEESC_SE_Li256ELb0ELb1ELb1ELb0EEENS1_30DynamicPersistentTileSchedulerILi256ELi256ELb1ELb1ELb0EEEEEEEEEvNT_6ParamsE:
	.zero		1592


//--------------------- .nv.constant0._ZN7cutlass13device_kernelIN5flash19enable_sm80_to_sm89INS1_16FlashAttnFwdSm80INS1_25CollectiveMainloopFwdSm80ILi8ELi1ELb0EN4cute5tupleIJNS5_1CILi128EEENS7_ILi64EEENS7_ILi256EEEEEELi256ENS_6half_tEfNS_4arch4Sm80ELb1ELb0ELb0ELb1ELb1ELb0ELb1ELb1EEENS1_21CollectiveEpilogueFwdINS6_IJS8_SA_S9_EEENS6_IJNS7_ILi1EEESI_SI_EEESC_SE_Li256ELb1ELb1ELb1ELb0EEENS1_36VarlenDynamicPersistentTileSchedulerILi128ELi64ELi256ELi256ELb1ELb1ELb0ELb1ELb1ELb1EEEEEEEEEvNT_6ParamsE --------------------------
	.section	.nv.constant0._ZN7cutlass13device_kernelIN5flash19enable_sm80_to_sm89INS1_16FlashAttnFwdSm80INS1_25CollectiveMainloopFwdSm80ILi8ELi1ELb0EN4cute5tupleIJNS5_1CILi128EEENS7_ILi64EEENS7_ILi256EEEEEELi256ENS_6half_tEfNS_4arch4Sm80ELb1ELb0ELb0ELb1ELb1ELb0ELb1ELb1EEENS1_21CollectiveEpilogueFwdINS6_IJS8_SA_S9_EEENS6_IJNS7_ILi1EEESI_SI_EEESC_SE_Li256ELb1ELb1ELb1ELb0EEENS1_36VarlenDynamicPersistentTileSchedulerILi128ELi64ELi256ELi256ELb1ELb1ELb0ELb1ELb1ELb1EEEEEEEEEvNT_6ParamsE,"a",@progbits
	.sectionflags	@""
	.align	4
.nv.constant0._ZN7cutlass13device_kernelIN5flash19enable_sm80_to_sm89INS1_16FlashAttnFwdSm80INS1_25CollectiveMainloopFwdSm80ILi8ELi1ELb0EN4cute5tupleIJNS5_1CILi128EEENS7_ILi64EEENS7_ILi256EEEEEELi256ENS_6half_tEfNS_4arch4Sm80ELb1ELb0ELb0ELb1ELb1ELb0ELb1ELb1EEENS1_21CollectiveEpilogueFwdINS6_IJS8_SA_S9_EEENS6_IJNS7_ILi1EEESI_SI_EEESC_SE_Li256ELb1ELb1ELb1ELb0EEENS1_36VarlenDynamicPersistentTileSchedulerILi128ELi64ELi256ELi256ELb1ELb1ELb0ELb1ELb1ELb1EEEEEEEEEvNT_6ParamsE:
	.zero		1608


//--------------------- .nv.constant0._ZN7cutlass13device_kernelIN5flash19enable_sm80_to_sm89INS1_16FlashAttnFwdSm80INS1_25CollectiveMainloopFwdSm80ILi8ELi1ELb0EN4cute5tupleIJNS5_1CILi128EEENS7_ILi48EEENS7_ILi256EEEEEELi256ENS_6half_tEfNS_4arch4Sm80ELb1ELb0ELb0ELb1ELb1ELb1ELb1ELb1EEENS1_21CollectiveEpilogueFwdINS6_IJS8_SA_S9_EEENS6_IJNS7_ILi1EEESI_SI_EEESC_SE_Li256ELb1ELb1ELb1ELb0EEENS1_36VarlenDynamicPersistentTileSchedulerILi128ELi48ELi256ELi256ELb1ELb1ELb0ELb1ELb1ELb1EEEEEEEEEvNT_6ParamsE --------------------------
	.section	.nv.constant0._ZN7cutlass13device_kernelIN5flash19enable_sm80_to_sm89INS1_16FlashAttnFwdSm80INS1_25CollectiveMainloopFwdSm80ILi8ELi1ELb0EN4cute5tupleIJNS5_1CILi128EEENS7_ILi48EEENS7_ILi256EEEEEELi256ENS_6half_tEfNS_4arch4Sm80ELb1ELb0ELb0ELb1ELb1ELb1ELb1ELb1EEENS1_21CollectiveEpilogueFwdINS6_IJS8_SA_S9_EEENS6_IJNS7_ILi1EEESI_SI_EEESC_SE_Li256ELb1ELb1ELb1ELb0EEENS1_36VarlenDynamicPersistentTileSchedulerILi128ELi48ELi256ELi256ELb1ELb1ELb0ELb1ELb1ELb1EEEEEEEEEvNT_6ParamsE,"a",@progbits
	.sectionflags	@""
	.align	4
.nv.constant0._ZN7cutlass13device_kernelIN5flash19enable_sm80_to_sm89INS1_16FlashAttnFwdSm80INS1_25CollectiveMainloopFwdSm80ILi8ELi1ELb0EN4cute5tupleIJNS5_1CILi128EEENS7_ILi48EEENS7_ILi256EEEEEELi256ENS_6half_tEfNS_4arch4Sm80ELb1ELb0ELb0ELb1ELb1ELb1ELb1ELb1EEENS1_21CollectiveEpilogueFwdINS6_IJS8_SA_S9_EEENS6_IJNS7_ILi1EEESI_SI_EEESC_SE_Li256ELb1ELb1ELb1ELb0EEENS1_36VarlenDynamicPersistentTileSchedulerILi128ELi48ELi256ELi256ELb1ELb1ELb0ELb1ELb1ELb1EEEEEEEEEvNT_6ParamsE:
	.zero		1608


//--------------------- SYMBOLS --------------------------

	.type		.nv.reservedSmem.offset0,@object
	.size		.nv.reservedSmem.offset0,0x4
